
	.version 1.4
	.target sm_10, map_f64_to_f32
	// compiled with /home/archit/Soft/cuda/open64/lib//be
	// nvopencc 4.0 built on 2011-05-12

	//-----------------------------------------------------------
	// Compiling /tmp/tmpxft_00002842_00000000-7_find_ellipse_kernel.cpp3.i (/tmp/ccBI#.H5jkpP)
	//-----------------------------------------------------------

	//-----------------------------------------------------------
	// Options:
	//-----------------------------------------------------------
	//  Target:ptx, ISA:sm_10, Endian:little, Pointer Size:64
	//  -O3	(Optimization level)
	//  -g0	(Debug level)
	//  -m2	(Report advisories)
	//-----------------------------------------------------------

	.file	1	"<command-line>"
	.file	2	"/tmp/tmpxft_00002842_00000000-6_find_ellipse_kernel.cudafe2.gpu"
	.file	3	"/usr/lib/gcc/x86_64-linux-gnu/4.4.7/include/stddef.h"
	.file	4	"/home/archit/Soft/cuda/include/crt/device_runtime.h"
	.file	5	"/home/archit/Soft/cuda/include/host_defines.h"
	.file	6	"/home/archit/Soft/cuda/include/builtin_types.h"
	.file	7	"/home/archit/Soft/cuda/include/device_types.h"
	.file	8	"/home/archit/Soft/cuda/include/driver_types.h"
	.file	9	"/home/archit/Soft/cuda/include/surface_types.h"
	.file	10	"/home/archit/Soft/cuda/include/texture_types.h"
	.file	11	"/home/archit/Soft/cuda/include/vector_types.h"
	.file	12	"/home/archit/Soft/cuda/include/device_launch_parameters.h"
	.file	13	"/home/archit/Soft/cuda/include/crt/storage_class.h"
	.file	14	"/usr/include/x86_64-linux-gnu/bits/types.h"
	.file	15	"/usr/include/time.h"
	.file	16	"find_ellipse_kernel.cu"
	.file	17	"/home/archit/Soft/cuda/include/common_functions.h"
	.file	18	"/home/archit/Soft/cuda/include/math_functions.h"
	.file	19	"/home/archit/Soft/cuda/include/math_constants.h"
	.file	20	"/home/archit/Soft/cuda/include/device_functions.h"
	.file	21	"/home/archit/Soft/cuda/include/sm_11_atomic_functions.h"
	.file	22	"/home/archit/Soft/cuda/include/sm_12_atomic_functions.h"
	.file	23	"/home/archit/Soft/cuda/include/sm_13_double_functions.h"
	.file	24	"/home/archit/Soft/cuda/include/sm_20_atomic_functions.h"
	.file	25	"/home/archit/Soft/cuda/include/sm_20_intrinsics.h"
	.file	26	"/home/archit/Soft/cuda/include/surface_functions.h"
	.file	27	"/home/archit/Soft/cuda/include/texture_fetch_functions.h"
	.file	28	"/home/archit/Soft/cuda/include/math_functions_dbl_ptx1.h"

	.const .align 4 .b8 c_sin_angle[600];
	.const .align 4 .b8 c_cos_angle[600];
	.const .align 4 .b8 c_tX[4200];
	.const .align 4 .b8 c_tY[4200];
	.tex .u64 t_grad_x;
	.tex .u64 t_grad_y;

	.entry _Z12GICOV_kerneliPf (
		.param .s32 __cudaparm__Z12GICOV_kerneliPf_grad_m,
		.param .u64 __cudaparm__Z12GICOV_kerneliPf_gicov)
	{
	.reg .u32 %r<35>;
	.reg .u64 %rd<17>;
	.reg .f32 %f<30>;
	.reg .pred %p<5>;
	.loc	16	33	0
$LDWbegin__Z12GICOV_kerneliPf:
	cvt.u32.u16 	%r1, %tid.x;
	add.s32 	%r2, %r1, 22;
	cvt.u32.u16 	%r3, %ctaid.x;
	add.s32 	%r4, %r3, 22;
	mov.s64 	%rd1, 0;
	ld.param.s32 	%r5, [__cudaparm__Z12GICOV_kerneliPf_grad_m];
	mov.s32 	%r6, 0;
	mov.f32 	%f1, 0f00000000;     	// 0
	mov.u64 	%rd2, c_tY;
	mov.u64 	%rd3, c_cos_angle;
	mov.u64 	%rd4, c_tX;
	mov.u64 	%rd5, c_sin_angle;
$Lt_0_3586:
 //<loop> Loop body line 33, nesting depth: 1, iterations: 7
	mov.s32 	%r7, 1;
	mov.s64 	%rd6, %rd1;
	mov.s64 	%rd7, %rd3;
	mov.s64 	%rd8, %rd5;
	mul.lo.u64 	%rd9, %rd6, 4;
	add.u64 	%rd10, %rd9, %rd2;
	add.u64 	%rd11, %rd9, %rd4;
	mov.f32 	%f2, 0f00000000;     	// 0
	mov.f32 	%f3, 0f00000000;     	// 0
	mov.f32 	%f4, 0f00000000;     	// 0
$Lt_0_4354:
 //<loop> Loop body line 33, nesting depth: 2, iterations: 150
	.loc	16	57	0
	ld.const.s32 	%r8, [%rd10+0];
	ld.const.s32 	%r9, [%rd11+0];
	add.s32 	%r10, %r8, %r1;
	add.s32 	%r11, %r9, %r3;
	add.s32 	%r12, %r11, 22;
	.loc	16	33	0
	ld.param.s32 	%r5, [__cudaparm__Z12GICOV_kerneliPf_grad_m];
	.loc	16	57	0
	mul.lo.s32 	%r13, %r12, %r5;
	add.s32 	%r14, %r10, %r13;
	add.s32 	%r15, %r14, 22;
	mov.u32 	%r16, %r15;
	mov.s32 	%r17, 0;
	mov.u32 	%r18, %r17;
	mov.s32 	%r19, 0;
	mov.u32 	%r20, %r19;
	mov.s32 	%r21, 0;
	mov.u32 	%r22, %r21;
	tex.1d.v4.f32.s32 {%f5,%f6,%f7,%f8},[t_grad_x,{%r16,%r18,%r20,%r22}];
	mov.f32 	%f9, %f5;
	mov.u32 	%r23, %r15;
	mov.s32 	%r24, 0;
	mov.u32 	%r25, %r24;
	mov.s32 	%r26, 0;
	mov.u32 	%r27, %r26;
	mov.s32 	%r28, 0;
	mov.u32 	%r29, %r28;
	tex.1d.v4.f32.s32 {%f10,%f11,%f12,%f13},[t_grad_y,{%r23,%r25,%r27,%r29}];
	mov.f32 	%f14, %f10;
	.loc	16	61	0
	ld.const.f32 	%f15, [%rd7+0];
	ld.const.f32 	%f16, [%rd8+0];
	mul.f32 	%f17, %f15, %f9;
	mad.f32 	%f18, %f16, %f14, %f17;
	add.f32 	%f4, %f18, %f4;
	.loc	16	64	0
	sub.f32 	%f19, %f18, %f2;
	.loc	16	65	0
	cvt.rn.f32.s32 	%f20, %r7;
	div.full.f32 	%f21, %f19, %f20;
	add.f32 	%f2, %f2, %f21;
	.loc	16	66	0
	sub.f32 	%f22, %f18, %f2;
	mad.f32 	%f3, %f19, %f22, %f3;
	add.u64 	%rd11, %rd11, 4;
	add.u64 	%rd10, %rd10, 4;
	add.s32 	%r7, %r7, 1;
	add.u64 	%rd8, %rd8, 4;
	add.u64 	%rd7, %rd7, 4;
	mov.u32 	%r30, 151;
	setp.ne.s32 	%p1, %r7, %r30;
	@%p1 bra 	$Lt_0_4354;
	.loc	16	76	0
	mov.f32 	%f23, 0f43160000;    	// 150
	div.full.f32 	%f24, %f4, %f23;
	mov.f32 	%f25, 0f43150000;    	// 149
	div.full.f32 	%f26, %f3, %f25;
	mul.f32 	%f27, %f24, %f24;
	div.full.f32 	%f28, %f27, %f26;
	setp.gt.f32 	%p2, %f28, %f1;
	@!%p2 bra 	$Lt_0_4866;
	mov.f32 	%f1, %f28;
$Lt_0_4866:
	add.s32 	%r6, %r6, 1;
	add.s64 	%rd1, %rd6, 150;
	mov.u32 	%r31, 7;
	setp.ne.s32 	%p3, %r6, %r31;
	@%p3 bra 	$Lt_0_3586;
	.loc	16	80	0
	ld.param.u64 	%rd12, [__cudaparm__Z12GICOV_kerneliPf_gicov];
	.loc	16	33	0
	ld.param.s32 	%r5, [__cudaparm__Z12GICOV_kerneliPf_grad_m];
	.loc	16	80	0
	mul.lo.s32 	%r32, %r4, %r5;
	add.s32 	%r33, %r1, %r32;
	cvt.s64.s32 	%rd13, %r33;
	mul.wide.s32 	%rd14, %r33, 4;
	add.u64 	%rd15, %rd12, %rd14;
	st.global.f32 	[%rd15+88], %f1;
	.loc	16	81	0
	exit;
$LDWend__Z12GICOV_kerneliPf:
	} // _Z12GICOV_kerneliPf
	.const .align 4 .b8 c_strel[2500];
	.tex .u64 t_img;

	.entry _Z13dilate_kerneliiiiPf (
		.param .s32 __cudaparm__Z13dilate_kerneliiiiPf_img_m,
		.param .s32 __cudaparm__Z13dilate_kerneliiiiPf_img_n,
		.param .s32 __cudaparm__Z13dilate_kerneliiiiPf_strel_m,
		.param .s32 __cudaparm__Z13dilate_kerneliiiiPf_strel_n,
		.param .u64 __cudaparm__Z13dilate_kerneliiiiPf_dilated)
	{
	.reg .u16 %rh<4>;
	.reg .u32 %r<62>;
	.reg .u64 %rd<10>;
	.reg .f32 %f<10>;
	.reg .pred %p<10>;
	.loc	16	147	0
$LDWbegin__Z13dilate_kerneliiiiPf:
	mov.u16 	%rh1, %ctaid.x;
	mov.u16 	%rh2, %ntid.x;
	mul.wide.u16 	%r1, %rh1, %rh2;
	cvt.u32.u16 	%r2, %tid.x;
	add.u32 	%r3, %r2, %r1;
	ld.param.s32 	%r4, [__cudaparm__Z13dilate_kerneliiiiPf_img_m];
	div.s32 	%r5, %r3, %r4;
	ld.param.s32 	%r6, [__cudaparm__Z13dilate_kerneliiiiPf_strel_m];
	mov.u32 	%r7, 0;
	setp.le.s32 	%p1, %r6, %r7;
	@%p1 bra 	$Lt_1_8450;
	ld.param.s32 	%r8, [__cudaparm__Z13dilate_kerneliiiiPf_strel_n];
	shr.s32 	%r9, %r8, 31;
	mov.s32 	%r10, 1;
	and.b32 	%r11, %r9, %r10;
	add.s32 	%r12, %r11, %r8;
	shr.s32 	%r13, %r12, 1;
	ld.param.s32 	%r6, [__cudaparm__Z13dilate_kerneliiiiPf_strel_m];
	mov.s32 	%r14, %r6;
	shr.s32 	%r15, %r6, 31;
	mov.s32 	%r16, 1;
	and.b32 	%r17, %r15, %r16;
	add.s32 	%r18, %r17, %r6;
	shr.s32 	%r19, %r18, 1;
	ld.param.s32 	%r4, [__cudaparm__Z13dilate_kerneliiiiPf_img_m];
	rem.s32 	%r20, %r3, %r4;
	sub.s32 	%r21, %r20, %r19;
	mov.s32 	%r22, %r21;
	add.s32 	%r23, %r21, %r6;
	ld.param.s32 	%r24, [__cudaparm__Z13dilate_kerneliiiiPf_img_n];
	mov.s32 	%r25, 0;
	mov.f32 	%f1, 0f00000000;     	// 0
	mov.u64 	%rd1, c_strel;
	mov.s32 	%r26, %r14;
$Lt_1_6402:
 //<loop> Loop body line 147, nesting depth: 1, estimated iterations: unknown
	mov.s32 	%r27, 0;
	set.ge.u32.s32 	%r28, %r22, %r27;
	neg.s32 	%r29, %r28;
	ld.param.s32 	%r4, [__cudaparm__Z13dilate_kerneliiiiPf_img_m];
	set.lt.u32.s32 	%r30, %r22, %r4;
	neg.s32 	%r31, %r30;
	and.b32 	%r32, %r29, %r31;
	mov.u32 	%r33, 0;
	setp.eq.s32 	%p2, %r32, %r33;
	@%p2 bra 	$Lt_1_7170;
	mov.u32 	%r34, 0;
	ld.param.s32 	%r8, [__cudaparm__Z13dilate_kerneliiiiPf_strel_n];
	setp.le.s32 	%p3, %r8, %r34;
	@%p3 bra 	$Lt_1_7170;
	ld.param.s32 	%r8, [__cudaparm__Z13dilate_kerneliiiiPf_strel_n];
	mov.s32 	%r35, %r8;
	sub.s32 	%r36, %r5, %r13;
	mov.s32 	%r37, %r36;
	add.s32 	%r38, %r36, %r8;
	mov.s32 	%r39, 0;
	mov.s32 	%r40, %r35;
$Lt_1_7682:
 //<loop> Loop body line 147, nesting depth: 2, estimated iterations: unknown
	.loc	16	168	0
	mov.s32 	%r41, 0;
	set.ge.u32.s32 	%r42, %r37, %r41;
	neg.s32 	%r43, %r42;
	.loc	16	147	0
	ld.param.s32 	%r24, [__cudaparm__Z13dilate_kerneliiiiPf_img_n];
	.loc	16	168	0
	set.lt.u32.s32 	%r44, %r37, %r24;
	neg.s32 	%r45, %r44;
	and.b32 	%r46, %r43, %r45;
	mov.u32 	%r47, 0;
	setp.eq.s32 	%p4, %r46, %r47;
	@%p4 bra 	$Lt_1_8962;
	.loc	16	147	0
	ld.param.s32 	%r8, [__cudaparm__Z13dilate_kerneliiiiPf_strel_n];
	.loc	16	168	0
	mul.lo.s32 	%r48, %r8, %r25;
	add.s32 	%r49, %r39, %r48;
	cvt.s64.s32 	%rd2, %r49;
	mul.wide.s32 	%rd3, %r49, 4;
	add.u64 	%rd4, %rd1, %rd3;
	ld.const.f32 	%f2, [%rd4+0];
	mov.f32 	%f3, 0f00000000;     	// 0
	setp.neu.f32 	%p5, %f2, %f3;
	@!%p5 bra 	$Lt_1_8962;
	.loc	16	147	0
	ld.param.s32 	%r4, [__cudaparm__Z13dilate_kerneliiiiPf_img_m];
	.loc	16	176	0
	mul.lo.s32 	%r50, %r37, %r4;
	add.s32 	%r51, %r22, %r50;
	mov.u32 	%r52, %r51;
	mov.s32 	%r53, 0;
	mov.u32 	%r54, %r53;
	mov.s32 	%r55, 0;
	mov.u32 	%r56, %r55;
	mov.s32 	%r57, 0;
	mov.u32 	%r58, %r57;
	tex.1d.v4.f32.s32 {%f4,%f5,%f6,%f7},[t_img,{%r52,%r54,%r56,%r58}];
	mov.f32 	%f8, %f4;
	.loc	16	175	0
	setp.gt.f32 	%p6, %f8, %f1;
	selp.f32 	%f1, %f8, %f1, %p6;
$Lt_1_8962:
$L_1_5378:
	add.s32 	%r39, %r39, 1;
	add.s32 	%r37, %r37, 1;
	setp.ne.s32 	%p7, %r37, %r38;
	@%p7 bra 	$Lt_1_7682;
$Lt_1_7170:
$Lt_1_6658:
	add.s32 	%r25, %r25, 1;
	add.s32 	%r22, %r22, 1;
	setp.ne.s32 	%p8, %r22, %r23;
	@%p8 bra 	$Lt_1_6402;
	bra.uni 	$Lt_1_5890;
$Lt_1_8450:
	.loc	16	147	0
	ld.param.s32 	%r4, [__cudaparm__Z13dilate_kerneliiiiPf_img_m];
	.loc	16	175	0
	rem.s32 	%r20, %r3, %r4;
	ld.param.s32 	%r24, [__cudaparm__Z13dilate_kerneliiiiPf_img_n];
	mov.f32 	%f1, 0f00000000;     	// 0
$Lt_1_5890:
	.loc	16	184	0
	ld.param.u64 	%rd5, [__cudaparm__Z13dilate_kerneliiiiPf_dilated];
	mul.lo.s32 	%r59, %r20, %r24;
	add.s32 	%r60, %r5, %r59;
	cvt.s64.s32 	%rd6, %r60;
	mul.wide.s32 	%rd7, %r60, 4;
	add.u64 	%rd8, %rd5, %rd7;
	st.global.f32 	[%rd8+0], %f1;
	.loc	16	185	0
	exit;
$LDWend__Z13dilate_kerneliiiiPf:
	} // _Z13dilate_kerneliiiiPf




// ===== COMPILED SASS (sm_100) =====

	.target	sm_100

	.elftype	@"ET_EXEC"


//--------------------- .note.nv.tkinfo           --------------------------
	.section	.note.nv.tkinfo,"",@"SHT_NOTE"
	.sectionflags	@"SHF_NOTE_NV_TKINFO"
	.tkinfo
        /*0018*/ 	.word	0x00000002
        /*0030*/ 	.string	""
        /*0030*/ 	.string	"ptxas"
        /*0030*/ 	.string	"Cuda compilation tools, release 13.0, V13.0.88"
        /*0030*/ 	.string	"Build cuda_13.0.r13.0/compiler.36424714_0"
        /*0030*/ 	.string	"-arch sm_100 "



//--------------------- .note.nv.cuinfo           --------------------------
	.section	.note.nv.cuinfo,"",@"SHT_NOTE"
	.sectionflags	@"SHF_NOTE_NV_CUINFO"
        /*0018*/ 	.short	0x0002
        /*001a*/ 	.short	0x000a
        /*001c*/ 	.short	0x0082
	.zero		2


//--------------------- .nv.info                  --------------------------
	.section	.nv.info,"",@"SHT_CUDA_INFO"
	.align	4


	//----- nvinfo : EIATTR_REGCOUNT
	.align		4
        /*0000*/ 	.byte	0x04, 0x2f
        /*0002*/ 	.short	(.L_6 - .L_5)
	.align		4
.L_5:
        /*0004*/ 	.word	index@(_Z12GICOV_kerneliPf)
        /*0008*/ 	.word	0x000000be


	//----- nvinfo : EIATTR_FRAME_SIZE
	.align		4
.L_6:
        /*000c*/ 	.byte	0x04, 0x11
        /*000e*/ 	.short	(.L_8 - .L_7)
	.align		4
.L_7:
        /*0010*/ 	.word	index@(_Z12GICOV_kerneliPf)
        /*0014*/ 	.word	0x00000000


	//----- nvinfo : EIATTR_REGCOUNT
	.align		4
.L_8:
        /*0018*/ 	.byte	0x04, 0x2f
        /*001a*/ 	.short	(.L_10 - .L_9)
	.align		4
.L_9:
        /*001c*/ 	.word	index@(_Z13dilate_kerneliiiiPf)
        /*0020*/ 	.word	0x0000000e


	//----- nvinfo : EIATTR_FRAME_SIZE
	.align		4
.L_10:
        /*0024*/ 	.byte	0x04, 0x11
        /*0026*/ 	.short	(.L_12 - .L_11)
	.align		4
.L_11:
        /*0028*/ 	.word	index@(_Z13dilate_kerneliiiiPf)
        /*002c*/ 	.word	0x00000000


	//----- nvinfo : EIATTR_MIN_STACK_SIZE
	.align		4
.L_12:
        /*0030*/ 	.byte	0x04, 0x12
        /*0032*/ 	.short	(.L_14 - .L_13)
	.align		4
.L_13:
        /*0034*/ 	.word	index@(_Z13dilate_kerneliiiiPf)
        /*0038*/ 	.word	0x00000000


	//----- nvinfo : EIATTR_MIN_STACK_SIZE
	.align		4
.L_14:
        /*003c*/ 	.byte	0x04, 0x12
        /*003e*/ 	.short	(.L_16 - .L_15)
	.align		4
.L_15:
        /*0040*/ 	.word	index@(_Z12GICOV_kerneliPf)
        /*0044*/ 	.word	0x00000000
.L_16:


//--------------------- .nv.compat                --------------------------
	.section	.nv.compat,"",@"SHT_CUDA_COMPAT_INFO"
	.align	4
        /*0000*/ 	.byte	0x02, 0x09, 0x00, 0x00, 0x02, 0x02, 0x02, 0x00, 0x02, 0x05, 0x05, 0x00, 0x03, 0x07, 0x01, 0x01
        /*0010*/ 	.byte	0x02, 0x03, 0x00, 0x00, 0x02, 0x06, 0x01, 0x00, 0x04, 0x0b, 0x08, 0x00, 0x01, 0x00, 0x00, 0x00
        /*0020*/ 	.byte	0x00, 0x00, 0x00, 0x00


//--------------------- .nv.info._Z13dilate_kerneliiiiPf --------------------------
	.section	.nv.info._Z13dilate_kerneliiiiPf,"",@"SHT_CUDA_INFO"
	.sectionflags	@""
	.align	4


	//----- nvinfo : EIATTR_CUDA_API_VERSION
	.align		4
        /*0000*/ 	.byte	0x04, 0x37
        /*0002*/ 	.short	(.L_18 - .L_17)
.L_17:
        /*0004*/ 	.word	0x00000082


	//----- nvinfo : EIATTR_KPARAM_INFO
	.align		4
.L_18:
        /*0008*/ 	.byte	0x04, 0x17
        /*000a*/ 	.short	(.L_20 - .L_19)
.L_19:
        /*000c*/ 	.word	0x00000000
        /*0010*/ 	.short	0x0004
        /*0012*/ 	.short	0x0010
        /*0014*/ 	.byte	0x00, 0xf0, 0x21, 0x00


	//----- nvinfo : EIATTR_KPARAM_INFO
	.align		4
.L_20:
        /*0018*/ 	.byte	0x04, 0x17
        /*001a*/ 	.short	(.L_22 - .L_21)
.L_21:
        /*001c*/ 	.word	0x00000000
        /*0020*/ 	.short	0x0003
        /*0022*/ 	.short	0x000c
        /*0024*/ 	.byte	0x00, 0xf0, 0x11, 0x00


	//----- nvinfo : EIATTR_KPARAM_INFO
	.align		4
.L_22:
        /*0028*/ 	.byte	0x04, 0x17
        /*002a*/ 	.short	(.L_24 - .L_23)
.L_23:
        /*002c*/ 	.word	0x00000000
        /*0030*/ 	.short	0x0002
        /*0032*/ 	.short	0x0008
        /*0034*/ 	.byte	0x00, 0xf0, 0x11, 0x00


	//----- nvinfo : EIATTR_KPARAM_INFO
	.align		4
.L_24:
        /*0038*/ 	.byte	0x04, 0x17
        /*003a*/ 	.short	(.L_26 - .L_25)
.L_25:
        /*003c*/ 	.word	0x00000000
        /*0040*/ 	.short	0x0001
        /*0042*/ 	.short	0x0004
        /*0044*/ 	.byte	0x00, 0xf0, 0x11, 0x00


	//----- nvinfo : EIATTR_KPARAM_INFO
	.align		4
.L_26:
        /*0048*/ 	.byte	0x04, 0x17
        /*004a*/ 	.short	(.L_28 - .L_27)
.L_27:
        /*004c*/ 	.word	0x00000000
        /*0050*/ 	.short	0x0000
        /*0052*/ 	.short	0x0000
        /*0054*/ 	.byte	0x00, 0xf0, 0x11, 0x00


	//----- nvinfo : EIATTR_SPARSE_MMA_MASK
	.align		4
.L_28:
        /*0058*/ 	.byte	0x03, 0x50
        /*005a*/ 	.short	0x0000


	//----- nvinfo : EIATTR_MAXREG_COUNT
	.align		4
        /*005c*/ 	.byte	0x03, 0x1b
        /*005e*/ 	.short	0x00ff


	//----- nvinfo : EIATTR_MERCURY_ISA_VERSION
	.align		4
        /*0060*/ 	.byte	0x03, 0x5f
        /*0062*/ 	.short	0x0101


	//----- nvinfo : EIATTR_VRC_CTA_INIT_COUNT
	.align		4
        /*0064*/ 	.byte	0x02, 0x4a
	.zero		1
	.zero		1


	//----- nvinfo : EIATTR_EXIT_INSTR_OFFSETS
	.align		4
        /*0068*/ 	.byte	0x04, 0x1c
        /*006a*/ 	.short	(.L_30 - .L_29)


	//   ....[0]....
.L_29:
        /*006c*/ 	.word	0x00000730


	//----- nvinfo : EIATTR_CRS_STACK_SIZE
	.align		4
.L_30:
        /*0070*/ 	.byte	0x04, 0x1e
        /*0072*/ 	.short	(.L_32 - .L_31)
.L_31:
        /*0074*/ 	.word	0x00000000


	//----- nvinfo : EIATTR_CBANK_PARAM_SIZE
	.align		4
.L_32:
        /*0078*/ 	.byte	0x03, 0x19
        /*007a*/ 	.short	0x0018


	//----- nvinfo : EIATTR_PARAM_CBANK
	.align		4
        /*007c*/ 	.byte	0x04, 0x0a
        /*007e*/ 	.short	(.L_34 - .L_33)
	.align		4
.L_33:
        /*0080*/ 	.word	index@(.nv.constant0._Z13dilate_kerneliiiiPf)
        /*0084*/ 	.short	0x0380
        /*0086*/ 	.short	0x0018


	//----- nvinfo : EIATTR_SW_WAR
	.align		4
.L_34:
        /*0088*/ 	.byte	0x04, 0x36
        /*008a*/ 	.short	(.L_36 - .L_35)
.L_35:
        /*008c*/ 	.word	0x00000008


	//----- nvinfo : EIATTR_BINDLESS_TEXTURE_BANK
	.align		4
.L_36:
        /*0090*/ 	.byte	0x02, 0x15
	.zero		1
	.zero		1


	//----- nvinfo : EIATTR_BINDLESS_SURFACE_BANK
	.align		4
        /*0094*/ 	.byte	0x02, 0x16
	.zero		1
	.zero		1


//--------------------- .nv.info._Z12GICOV_kerneliPf --------------------------
	.section	.nv.info._Z12GICOV_kerneliPf,"",@"SHT_CUDA_INFO"
	.sectionflags	@""
	.align	4


	//----- nvinfo : EIATTR_CUDA_API_VERSION
	.align		4
        /*0000*/ 	.byte	0x04, 0x37
        /*0002*/ 	.short	(.L_38 - .L_37)
.L_37:
        /*0004*/ 	.word	0x00000082


	//----- nvinfo : EIATTR_KPARAM_INFO
	.align		4
.L_38:
        /*0008*/ 	.byte	0x04, 0x17
        /*000a*/ 	.short	(.L_40 - .L_39)
.L_39:
        /*000c*/ 	.word	0x00000000
        /*0010*/ 	.short	0x0001
        /*0012*/ 	.short	0x0008
        /*0014*/ 	.byte	0x00, 0xf0, 0x21, 0x00


	//----- nvinfo : EIATTR_KPARAM_INFO
	.align		4
.L_40:
        /*0018*/ 	.byte	0x04, 0x17
        /*001a*/ 	.short	(.L_42 - .L_41)
.L_41:
        /*001c*/ 	.word	0x00000000
        /*0020*/ 	.short	0x0000
        /*0022*/ 	.short	0x0000
        /*0024*/ 	.byte	0x00, 0xf0, 0x11, 0x00


	//----- nvinfo : EIATTR_SPARSE_MMA_MASK
	.align		4
.L_42:
        /*0028*/ 	.byte	0x03, 0x50
        /*002a*/ 	.short	0x0000


	//----- nvinfo : EIATTR_MAXREG_COUNT
	.align		4
        /*002c*/ 	.byte	0x03, 0x1b
        /*002e*/ 	.short	0x00ff


	//----- nvinfo : EIATTR_MERCURY_ISA_VERSION
	.align		4
        /*0030*/ 	.byte	0x03, 0x5f
        /*0032*/ 	.short	0x0101


	//----- nvinfo : EIATTR_VRC_CTA_INIT_COUNT
	.align		4
        /*0034*/ 	.byte	0x02, 0x4a
	.zero		1
	.zero		1


	//----- nvinfo : EIATTR_EXIT_INSTR_OFFSETS
	.align		4
        /*0038*/ 	.byte	0x04, 0x1c
        /*003a*/ 	.short	(.L_44 - .L_43)


	//   ....[0]....
.L_43:
        /*003c*/ 	.word	0x00059860


	//----- nvinfo : EIATTR_CBANK_PARAM_SIZE
	.align		4
.L_44:
        /*0040*/ 	.byte	0x03, 0x19
        /*0042*/ 	.short	0x0010


	//----- nvinfo : EIATTR_PARAM_CBANK
	.align		4
        /*0044*/ 	.byte	0x04, 0x0a
        /*0046*/ 	.short	(.L_46 - .L_45)
	.align		4
.L_45:
        /*0048*/ 	.word	index@(.nv.constant0._Z12GICOV_kerneliPf)
        /*004c*/ 	.short	0x0380
        /*004e*/ 	.short	0x0010


	//----- nvinfo : EIATTR_SW_WAR
	.align		4
.L_46:
        /*0050*/ 	.byte	0x04, 0x36
        /*0052*/ 	.short	(.L_48 - .L_47)
.L_47:
        /*0054*/ 	.word	0x00000008


	//----- nvinfo : EIATTR_BINDLESS_TEXTURE_BANK
	.align		4
.L_48:
        /*0058*/ 	.byte	0x02, 0x15
	.zero		1
	.zero		1


	//----- nvinfo : EIATTR_BINDLESS_SURFACE_BANK
	.align		4
        /*005c*/ 	.byte	0x02, 0x16
	.zero		1
	.zero		1


//--------------------- .nv.callgraph             --------------------------
	.section	.nv.callgraph,"",@"SHT_CUDA_CALLGRAPH"
	.align	4
	.sectionentsize	8
	.align		4
        /*0000*/ 	.word	0x00000000
	.align		4
        /*0004*/ 	.word	0xffffffff
	.align		4
        /*0008*/ 	.word	0x00000000
	.align		4
        /*000c*/ 	.word	0xfffffffe
	.align		4
        /*0010*/ 	.word	0x00000000
	.align		4
        /*0014*/ 	.word	0xfffffffd
	.align		4
        /*0018*/ 	.word	0x00000000
	.align		4
        /*001c*/ 	.word	0xfffffffc


//--------------------- .nv.constant3             --------------------------
	.section	.nv.constant3,"a",@progbits
	.align	4
.nv.constant3:
	.type		c_sin_angle,@object
	.size		c_sin_angle,(c_cos_angle - c_sin_angle)
c_sin_angle:
	.zero		600
	.type		c_cos_angle,@object
	.size		c_cos_angle,(c_tX - c_cos_angle)
c_cos_angle:
	.zero		600
	.type		c_tX,@object
	.size		c_tX,(c_tY - c_tX)
c_tX:
	.zero		4200
	.type		c_tY,@object
	.size		c_tY,(c_strel - c_tY)
c_tY:
	.zero		4200
	.type		c_strel,@object
	.size		c_strel,(.L_4 - c_strel)
c_strel:
	.zero		2500
.L_4:


//--------------------- .nv.constant0._Z13dilate_kerneliiiiPf --------------------------
	.section	.nv.constant0._Z13dilate_kerneliiiiPf,"a",@progbits
	.sectionflags	@""
	.align	4
.nv.constant0._Z13dilate_kerneliiiiPf:
	.zero		928
	.align		4
        /*03a0*/ 	.word	[20@lo(0x0)=t_img]


//--------------------- .nv.constant0._Z12GICOV_kerneliPf --------------------------
	.section	.nv.constant0._Z12GICOV_kerneliPf,"a",@progbits
	.sectionflags	@""
	.align	4
.nv.constant0._Z12GICOV_kerneliPf:
	.zero		928
	.align		4
        /*03a0*/ 	.word	[20@lo(0x0)=t_grad_x]
	.align		4
        /*03a4*/ 	.word	[20@lo(0x0)=t_grad_y]


//--------------------- .text._Z13dilate_kerneliiiiPf --------------------------
	.section	.text._Z13dilate_kerneliiiiPf,"ax",@progbits
	.align	128
.text._Z13dilate_kerneliiiiPf:
        .type           _Z13dilate_kerneliiiiPf,@function
        .size           _Z13dilate_kerneliiiiPf,(.L_x_11 - _Z13dilate_kerneliiiiPf)
        .other          _Z13dilate_kerneliiiiPf,@"STO_CUDA_ENTRY STV_DEFAULT"
_Z13dilate_kerneliiiiPf:
[----:B------:R-:W-:Y:S08]  /*0000*/  LDC R1, c[0x0][0x37c] ;  /* 0x0000df00ff017b82 */ /* 0x000ff00000000800 */
[----:B------:R-:W0:Y:S01]  /*0010*/  LDC R9, c[0x0][0x380] ;  /* 0x0000e000ff097b82 */ /* 0x000e220000000800 */
[----:B------:R-:W1:Y:S01]  /*0020*/  S2R R0, SR_TID.X ;  /* 0x0000000000007919 */ /* 0x000e620000002100 */
[----:B------:R-:W2:Y:S01]  /*0030*/  LDCU UR7, c[0x0][0x388] ;  /* 0x00007100ff0777ac */ /* 0x000ea20008000800 */
[----:B------:R-:W3:Y:S05]  /*0040*/  LDCU.64 UR8, c[0x0][0x358] ;  /* 0x00006b00ff0877ac */ /* 0x000eea0008000a00 */
[----:B------:R-:W4:Y:S08]  /*0050*/  S2UR UR4, SR_CTAID.X ;  /* 0x00000000000479c3 */ /* 0x000f300000002500 */
[----:B------:R-:W3:Y:S01]  /*0060*/  LDC R5, c[0x0][0x360] ;  /* 0x0000d800ff057b82 */ /* 0x000ee20000000800 */
[----:B--2---:R-:W-:Y:S01]  /*0070*/  UISETP.GT.AND UP0, UPT, UR7, URZ, UPT ;  /* 0x000000ff0700728c */ /* 0x004fe2000bf04270 */
[----:B0-----:R-:W-:-:S04]  /*0080*/  IABS R7, R9 ;  /* 0x0000000900077213 */ /* 0x001fc80000000000 */
[----:B------:R-:W0:Y:S01]  /*0090*/  I2F.RP R4, R7 ;  /* 0x0000000700047306 */ /* 0x000e220000209400 */
[----:B----4-:R-:W-:Y:S01]  /*00a0*/  ULOP3.LUT UR4, UR4, 0xffff, URZ, 0xc0, !UPT ;  /* 0x0000ffff04047892 */ /* 0x010fe2000f8ec0ff */
[----:B-1----:R-:W-:Y:S02]  /*00b0*/  LOP3.LUT R0, R0, 0xffff, RZ, 0xc0, !PT ;  /* 0x0000ffff00007812 */ /* 0x002fe400078ec0ff */
[----:B---3--:R-:W-:-:S04]  /*00c0*/  LOP3.LUT R5, R5, 0xffff, RZ, 0xc0, !PT ;  /* 0x0000ffff05057812 */ /* 0x008fc800078ec0ff */
[----:B0-----:R-:W0:Y:S01]  /*00d0*/  MUFU.RCP R4, R4 ;  /* 0x0000000400047308 */ /* 0x001e220000001000 */
[----:B------:R-:W-:Y:S02]  /*00e0*/  IMAD R0, R5, UR4, R0 ;  /* 0x0000000405007c24 */ /* 0x000fe4000f8e0200 */
[----:B0-----:R-:W-:-:S05]  /*00f0*/  VIADD R2, R4, 0xffffffe ;  /* 0x0ffffffe04027836 */ /* 0x001fca0000000000 */
[----:B------:R0:W1:Y:S02]  /*0100*/  F2I.FTZ.U32.TRUNC.NTZ R3, R2 ;  /* 0x0000000200037305 */ /* 0x000064000021f000 */
[----:B0-----:R-:W-:Y:S02]  /*0110*/  IMAD.MOV.U32 R2, RZ, RZ, RZ ;  /* 0x000000ffff027224 */ /* 0x001fe400078e00ff */
[----:B-1----:R-:W-:-:S04]  /*0120*/  IMAD.MOV R6, RZ, RZ, -R3 ;  /* 0x000000ffff067224 */ /* 0x002fc800078e0a03 */
[----:B------:R-:W-:Y:S01]  /*0130*/  IMAD R5, R6, R7, RZ ;  /* 0x0000000706057224 */ /* 0x000fe200078e02ff */
[----:B------:R-:W-:-:S03]  /*0140*/  IABS R6, R0 ;  /* 0x0000000000067213 */ /* 0x000fc60000000000 */
[----:B------:R-:W-:Y:S01]  /*0150*/  IMAD.HI.U32 R3, R3, R5, R2 ;  /* 0x0000000503037227 */ /* 0x000fe200078e0002 */
[-C--:B------:R-:W-:Y:S02]  /*0160*/  LOP3.LUT R2, R0, R9.reuse, RZ, 0x3c, !PT ;  /* 0x0000000900027212 */ /* 0x080fe400078e3cff */
[----:B------:R-:W-:Y:S02]  /*0170*/  LOP3.LUT R5, RZ, R9, RZ, 0x33, !PT ;  /* 0x00000009ff057212 */ /* 0x000fe400078e33ff */
[----:B------:R-:W-:Y:S01]  /*0180*/  ISETP.GE.AND P1, PT, R2, RZ, PT ;  /* 0x000000ff0200720c */ /* 0x000fe20003f26270 */
[----:B------:R-:W-:-:S04]  /*0190*/  IMAD.HI.U32 R3, R3, R6, RZ ;  /* 0x0000000603037227 */ /* 0x000fc800078e00ff */
[----:B------:R-:W-:Y:S01]  /*01a0*/  IMAD.MOV R4, RZ, RZ, -R3 ;  /* 0x000000ffff047224 */ /* 0x000fe200078e0a03 */
[----:B------:R-:W-:-:S03]  /*01b0*/  IADD3 R2, PT, PT, R3, 0x1, RZ ;  /* 0x0000000103027810 */ /* 0x000fc60007ffe0ff */
[----:B------:R-:W-:-:S05]  /*01c0*/  IMAD R4, R7, R4, R6 ;  /* 0x0000000407047224 */ /* 0x000fca00078e0206 */
[----:B------:R-:W-:-:S04]  /*01d0*/  ISETP.GT.U32.AND P0, PT, R7, R4, PT ;  /* 0x000000040700720c */ /* 0x000fc80003f04070 */
[----:B------:R-:W-:-:S09]  /*01e0*/  SEL R2, R2, R3, !P0 ;  /* 0x0000000302027207 */ /* 0x000fd20004000000 */
[----:B------:R-:W-:-:S05]  /*01f0*/  @!P0 IMAD.IADD R4, R4, 0x1, -R7 ;  /* 0x0000000104048824 */ /* 0x000fca00078e0a07 */
[----:B------:R-:W-:-:S13]  /*0200*/  ISETP.GE.U32.AND P2, PT, R4, R7, PT ;  /* 0x000000070400720c */ /* 0x000fda0003f46070 */
[----:B------:R-:W-:Y:S01]  /*0210*/  @P2 VIADD R2, R2, 0x1 ;  /* 0x0000000102022836 */ /* 0x000fe20000000000 */
[----:B------:R-:W-:-:S03]  /*0220*/  ISETP.NE.AND P2, PT, R9, RZ, PT ;  /* 0x000000ff0900720c */ /* 0x000fc60003f45270 */
[----:B------:R-:W-:-:S05]  /*0230*/  @!P1 IMAD.MOV R2, RZ, RZ, -R2 ;  /* 0x000000ffff029224 */ /* 0x000fca00078e0a02 */
[----:B------:R-:W-:Y:S01]  /*0240*/  SEL R8, R5, R2, !P2 ;  /* 0x0000000205087207 */ /* 0x000fe20005000000 */
[----:B------:R-:W-:Y:S06]  /*0250*/  BRA.U !UP0, `(.L_x_0) ;  /* 0x0000000508047547 */ /* 0x000fec000b800000 */
[----:B------:R-:W-:Y:S01]  /*0260*/  IMAD.MOV R3, RZ, RZ, -R3 ;  /* 0x000000ffff037224 */ /* 0x000fe200078e0a03 */
[----:B------:R-:W0:Y:S01]  /*0270*/  LDCU UR6, c[0x0][0x38c] ;  /* 0x00007180ff0677ac */ /* 0x000e220008000800 */
[----:B------:R-:W-:Y:S01]  /*0280*/  ISETP.GE.AND P1, PT, R0, RZ, PT ;  /* 0x000000ff0000720c */ /* 0x000fe20003f26270 */
[----:B------:R-:W-:Y:S01]  /*0290*/  BSSY.RECONVERGENT B0, `(.L_x_1) ;  /* 0x000003c000007945 */ /* 0x000fe20003800200 */
[----:B------:R-:W-:Y:S01]  /*02a0*/  IMAD R6, R7, R3, R6 ;  /* 0x0000000307067224 */ /* 0x000fe200078e0206 */
[----:B------:R-:W-:Y:S01]  /*02b0*/  USHF.R.S32.HI UR4, URZ, 0x1f, UR7 ;  /* 0x0000001fff047899 */ /* 0x000fe20008011407 */
[----:B------:R-:W-:Y:S01]  /*02c0*/  IMAD.MOV.U32 R2, RZ, RZ, RZ ;  /* 0x000000ffff027224 */ /* 0x000fe200078e00ff */
[----:B------:R-:W1:Y:S01]  /*02d0*/  LDCU UR11, c[0x0][0x38c] ;  /* 0x00007180ff0b77ac */ /* 0x000e620008000800 */
[----:B------:R-:W-:Y:S01]  /*02e0*/  @!P0 IMAD.IADD R6, R6, 0x1, -R7 ;  /* 0x0000000106068824 */ /* 0x000fe200078e0a07 */
[----:B------:R-:W-:-:S04]  /*02f0*/  ULOP3.LUT UR4, UR4, 0x1, URZ, 0xc0, !UPT ;  /* 0x0000000104047892 */ /* 0x000fc8000f8ec0ff */
[----:B------:R-:W-:Y:S01]  /*0300*/  ISETP.GT.U32.AND P0, PT, R7, R6, PT ;  /* 0x000000060700720c */ /* 0x000fe20003f04070 */
[----:B------:R-:W2:Y:S01]  /*0310*/  LDCU UR12, c[0x0][0x380] ;  /* 0x00007000ff0c77ac */ /* 0x000ea20008000800 */
[----:B------:R-:W-:Y:S02]  /*0320*/  UIADD3 UR4, UPT, UPT, UR4, UR7, URZ ;  /* 0x0000000704047290 */ /* 0x000fe4000fffe0ff */
[----:B0-----:R-:W-:Y:S02]  /*0330*/  USHF.R.S32.HI UR5, URZ, 0x1f, UR6 ;  /* 0x0000001fff057899 */ /* 0x001fe40008011406 */
[----:B------:R-:W-:Y:S02]  /*0340*/  USHF.R.S32.HI UR4, URZ, 0x1, UR4 ;  /* 0x00000001ff047899 */ /* 0x000fe40008011404 */
[----:B------:R-:W-:-:S05]  /*0350*/  ULOP3.LUT UR5, UR5, 0x1, URZ, 0xc0, !UPT ;  /* 0x0000000105057892 */ /* 0x000fca000f8ec0ff */
[----:B------:R-:W-:Y:S01]  /*0360*/  @!P0 IADD3 R6, PT, PT, R6, -R7, RZ ;  /* 0x8000000706068210 */ /* 0x000fe20007ffe0ff */
[----:B------:R-:W-:Y:S01]  /*0370*/  HFMA2 R7, -RZ, RZ, 0, 0 ;  /* 0x00000000ff077431 */ /* 0x000fe200000001ff */
[----:B------:R-:W-:Y:S01]  /*0380*/  UIADD3 UR5, UPT, UPT, UR5, UR6, URZ ;  /* 0x0000000605057290 */ /* 0x000fe2000fffe0ff */
[----:B------:R-:W0:Y:S02]  /*0390*/  LDCU UR10, c[0x0][0x384] ;  /* 0x00007080ff0a77ac */ /* 0x000e240008000800 */
[----:B------:R-:W-:Y:S01]  /*03a0*/  IMAD.MOV.U32 R0, RZ, RZ, R6 ;  /* 0x000000ffff007224 */ /* 0x000fe200078e0006 */
[----:B------:R-:W-:-:S03]  /*03b0*/  USHF.R.S32.HI UR5, URZ, 0x1, UR5 ;  /* 0x00000001ff057899 */ /* 0x000fc60008011405 */
[----:B------:R-:W-:-:S05]  /*03c0*/  @!P1 IMAD.MOV R0, RZ, RZ, -R0 ;  /* 0x000000ffff009224 */ /* 0x000fca00078e0a00 */
[----:B------:R-:W-:Y:S01]  /*03d0*/  SEL R5, R5, R0, !P2 ;  /* 0x0000000005057207 */ /* 0x000fe20005000000 */
[----:B------:R-:W-:-:S04]  /*03e0*/  VIADD R6, R8, -UR5 ;  /* 0x8000000508067c36 */ /* 0x000fc80008000000 */
[----:B------:R-:W-:-:S04]  /*03f0*/  VIADD R0, R5, -UR4 ;  /* 0x8000000405007c36 */ /* 0x000fc80008000000 */
[----:B012---:R-:W-:-:S07]  /*0400*/  VIADD R11, R0, UR7 ;  /* 0x00000007000b7c36 */ /* 0x007fce0008000000 */
.L_x_7:
[----:B------:R-:W0:Y:S01]  /*0410*/  LDCU UR4, c[0x0][0x380] ;  /* 0x00007000ff0477ac */ /* 0x000e220008000800 */
[----:B------:R-:W1:Y:S01]  /*0420*/  LDC R3, c[0x0][0x38c] ;  /* 0x0000e300ff037b82 */ /* 0x000e620000000800 */
[----:B------:R-:W-:Y:S01]  /*0430*/  BSSY.RECONVERGENT B1, `(.L_x_2) ;  /* 0x000001d000017945 */ /* 0x000fe20003800200 */
[----:B0-----:R-:W-:-:S04]  /*0440*/  ISETP.LT.AND P0, PT, R0, UR4, PT ;  /* 0x0000000400007c0c */ /* 0x001fc8000bf01270 */
[----:B------:R-:W-:-:S04]  /*0450*/  ISETP.GE.AND P0, PT, R0, RZ, P0 ;  /* 0x000000ff0000720c */ /* 0x000fc80000706270 */
[----:B-1----:R-:W-:-:S13]  /*0460*/  ISETP.LE.OR P0, PT, R3, RZ, !P0 ;  /* 0x000000ff0300720c */ /* 0x002fda0004703670 */
[----:B------:R-:W-:Y:S05]  /*0470*/  @P0 BRA `(.L_x_3) ;  /* 0x0000000000600947 */ /* 0x000fea0003800000 */
[----:B------:R-:W-:Y:S01]  /*0480*/  IMAD.IADD R10, R6, 0x1, R3 ;  /* 0x00000001060a7824 */ /* 0x000fe200078e0203 */
[----:B------:R-:W-:Y:S01]  /*0490*/  MOV R9, RZ ;  /* 0x000000ff00097202 */ /* 0x000fe20000000f00 */
[----:B------:R-:W-:-:S07]  /*04a0*/  IMAD.MOV.U32 R3, RZ, RZ, R6 ;  /* 0x000000ffff037224 */ /* 0x000fce00078e0006 */
.L_x_6:
[----:B------:R-:W-:Y:S01]  /*04b0*/  IMAD R4, R2, UR11, R9 ;  /* 0x0000000b02047c24 */ /* 0x000fe2000f8e0209 */
[----:B------:R-:W-:Y:S01]  /*04c0*/  UMOV UR4, 0x2580 ;  /* 0x0000258000047882 */ /* 0x000fe20000000000 */
[C---:B------:R-:W-:Y:S01]  /*04d0*/  ISETP.LT.AND P0, PT, R3.reuse, UR10, PT ;  /* 0x0000000a03007c0c */ /* 0x040fe2000bf01270 */
[----:B------:R-:W-:Y:S02]  /*04e0*/  BSSY.RECONVERGENT B2, `(.L_x_4) ;  /* 0x000000d000027945 */ /* 0x000fe40003800200 */
[----:B------:R-:W-:Y:S02]  /*04f0*/  LEA R4, R4, UR4, 0x2 ;  /* 0x0000000404047c11 */ /* 0x000fe4000f8e10ff */
[----:B------:R-:W-:-:S04]  /*0500*/  ISETP.GE.AND P1, PT, R3, RZ, P0 ;  /* 0x000000ff0300720c */ /* 0x000fc80000726270 */
[----:B------:R-:W0:Y:S02]  /*0510*/  LDC R4, c[0x3][R4] ;  /* 0x00c0000004047b82 */ /* 0x000e240000000800 */
[----:B0-----:R-:W-:-:S04]  /*0520*/  FSETP.NEU.FTZ.AND P0, PT, R4, RZ, PT ;  /* 0x000000ff0400720b */ /* 0x001fc80003f1d000 */
[----:B------:R-:W-:-:S13]  /*0530*/  PLOP3.LUT P0, PT, P1, P0, PT, 0x2f, 0xf2 ;  /* 0x0000000000f2781c */ /* 0x000fda0000f00577 */
[----:B------:R-:W-:Y:S05]  /*0540*/  @P0 BRA `(.L_x_5) ;  /* 0x0000000000180947 */ /* 0x000fea0003800000 */
[----:B------:R-:W0:Y:S01]  /*0550*/  LDCU UR4, c[0x0][0x3a0] ;  /* 0x00007400ff0477ac */ /* 0x000e220008000800 */
[----:B------:R-:W-:Y:S01]  /*0560*/  IMAD R4, R3, UR12, R0 ;  /* 0x0000000c03047c24 */ /* 0x000fe2000f8e0200 */
[----:B------:R-:W-:-:S05]  /*0570*/  UMOV UR5, URZ ;  /* 0x000000ff00057c82 */ /* 0x000fca0008000000 */
[----:B0-----:R-:W5:Y:S02]  /*0580*/  TLD.LZ RZ, R4, R4, UR4, 1D, 0x1 ;  /* 0x00ff04ff04047f66 */ /* 0x001f6400081e01ff */
[----:B-----5:R-:W-:-:S04]  /*0590*/  FSETP.GT.FTZ.AND P0, PT, R4, R7, PT ;  /* 0x000000070400720b */ /* 0x020fc80003f14000 */
[----:B------:R-:W-:-:S09]  /*05a0*/  FSEL R7, R4, R7, P0 ;  /* 0x0000000704077208 */ /* 0x000fd20000000000 */
.L_x_5:
[----:B------:R-:W-:Y:S05]  /*05b0*/  BSYNC.RECONVERGENT B2 ;  /* 0x0000000000027941 */ /* 0x000fea0003800200 */
.L_x_4:
[----:B------:R-:W-:Y:S02]  /*05c0*/  VIADD R3, R3, 0x1 ;  /* 0x0000000103037836 */ /* 0x000fe40000000000 */
[----:B------:R-:W-:-:S03]  /*05d0*/  VIADD R9, R9, 0x1 ;  /* 0x0000000109097836 */ /* 0x000fc60000000000 */
[----:B------:R-:W-:-:S13]  /*05e0*/  ISETP.NE.AND P0, PT, R3, R10, PT ;  /* 0x0000000a0300720c */ /* 0x000fda0003f05270 */
[----:B------:R-:W-:Y:S05]  /*05f0*/  @P0 BRA `(.L_x_6) ;  /* 0xfffffffc00ac0947 */ /* 0x000fea000383ffff */
.L_x_3:
[----:B------:R-:W-:Y:S05]  /*0600*/  BSYNC.RECONVERGENT B1 ;  /* 0x0000000000017941 */ /* 0x000fea0003800200 */
.L_x_2:
[----:B------:R-:W-:Y:S02]  /*0610*/  VIADD R0, R0, 0x1 ;  /* 0x0000000100007836 */ /* 0x000fe40000000000 */
[----:B------:R-:W-:-:S03]  /*0620*/  VIADD R2, R2, 0x1 ;  /* 0x0000000102027836 */ /* 0x000fc60000000000 */
[----:B------:R-:W-:-:S13]  /*0630*/  ISETP.NE.AND P0, PT, R0, R11, PT ;  /* 0x0000000b0000720c */ /* 0x000fda0003f05270 */
[----:B------:R-:W-:Y:S05]  /*0640*/  @P0 BRA `(.L_x_7) ;  /* 0xfffffffc00700947 */ /* 0x000fea000383ffff */
[----:B------:R-:W-:Y:S05]  /*0650*/  BSYNC.RECONVERGENT B0 ;  /* 0x0000000000007941 */ /* 0x000fea0003800200 */
.L_x_1:
[----:B------:R-:W-:Y:S05]  /*0660*/  BRA `(.L_x_8) ;  /* 0x00000000001c7947 */ /* 0x000fea0003800000 */
.L_x_0:
[----:B------:R-:W-:Y:S02]  /*0670*/  ISETP.GE.AND P1, PT, R0, RZ, PT ;  /* 0x000000ff0000720c */ /* 0x000fe40003f26270 */
[----:B------:R-:W-:Y:S02]  /*0680*/  ISETP.GT.U32.AND P0, PT, R7, R4, PT ;  /* 0x000000040700720c */ /* 0x000fe40003f04070 */
[----:B------:R-:W-:-:S04]  /*0690*/  IADD3 R7, PT, PT, R4, -R7, RZ ;  /* 0x8000000704077210 */ /* 0x000fc80007ffe0ff */
[----:B------:R-:W-:Y:S01]  /*06a0*/  SEL R4, R7, R4, !P0 ;  /* 0x0000000407047207 */ /* 0x000fe20004000000 */
[----:B------:R-:W-:-:S04]  /*06b0*/  IMAD.MOV.U32 R7, RZ, RZ, RZ ;  /* 0x000000ffff077224 */ /* 0x000fc800078e00ff */
[----:B------:R-:W-:-:S05]  /*06c0*/  @!P1 IMAD.MOV R4, RZ, RZ, -R4 ;  /* 0x000000ffff049224 */ /* 0x000fca00078e0a04 */
[----:B------:R-:W-:-:S07]  /*06d0*/  SEL R5, R5, R4, !P2 ;  /* 0x0000000405057207 */ /* 0x000fce0005000000 */
.L_x_8:
[----:B------:R-:W0:Y:S01]  /*06e0*/  LDC.64 R2, c[0x0][0x390] ;  /* 0x0000e400ff027b82 */ /* 0x000e220000000a00 */
[----:B------:R-:W1:Y:S02]  /*06f0*/  LDCU UR4, c[0x0][0x384] ;  /* 0x00007080ff0477ac */ /* 0x000e640008000800 */
[----:B-1----:R-:W-:-:S04]  /*0700*/  IMAD R5, R5, UR4, R8 ;  /* 0x0000000405057c24 */ /* 0x002fc8000f8e0208 */
[----:B0-----:R-:W-:-:S05]  /*0710*/  IMAD.WIDE R2, R5, 0x4, R2 ;  /* 0x0000000405027825 */ /* 0x001fca00078e0202 */
[----:B------:R-:W-:Y:S01]  /*0720*/  STG.E desc[UR8][R2.64], R7 ;  /* 0x0000000702007986 */ /* 0x000fe2000c101908 */
[----:B------:R-:W-:Y:S05]  /*0730*/  EXIT ;  /* 0x000000000000794d */ /* 0x000fea0003800000 */
.L_x_9:
[----:B------:R-:W-:-:S00]  /*0740*/  BRA `(.L_x_9) ;  /* 0xfffffffc00fc7947 */ /* 0x000fc0000383ffff */
[----:B------:R-:W-:-:S00]  /*0750*/  NOP ;  /* 0x0000000000007918 */ /* 0x000fc00000000000 */
        /* <DEDUP_REMOVED lines=10> */
.L_x_11:


//--------------------- .text._Z12GICOV_kerneliPf --------------------------
	.section	.text._Z12GICOV_kerneliPf,"ax",@progbits
	.align	128
.text._Z12GICOV_kerneliPf:
        .type           _Z12GICOV_kerneliPf,@function
        .size           _Z12GICOV_kerneliPf,(.L_x_12 - _Z12GICOV_kerneliPf)
        .other          _Z12GICOV_kerneliPf,@"STO_CUDA_ENTRY STV_DEFAULT"
_Z12GICOV_kerneliPf:
[----:B------:R-:W-:Y:S01]  /*0000*/  LDC R1, c[0x0][0x37c] ;  /* 0x0000df00ff017b82 */ /* 0x000fe20000000800 */
[----:B------:R-:W0:Y:S07]  /*0010*/  S2R R4, SR_TID.X ;  /* 0x0000000000047919 */ /* 0x000e2e0000002100 */
[----:B------:R-:W1:Y:S01]  /*0020*/  S2UR UR10, SR_CTAID.X ;  /* 0x00000000000a79c3 */ /* 0x000e620000002500 */
[----:B------:R-:W2:Y:S01]  /*0030*/  LDCU.128 UR16, c[0x3][0x4b0] ;  /* 0x00c09600ff1077ac */ /* 0x000ea20008000c00 */
[----:B------:R-:W3:Y:S06]  /*0040*/  LDCU.64 UR20, c[0x3][0x1518] ;  /* 0x00c2a300ff1477ac */ /* 0x000eec0008000a00 */
[----:B------:R-:W4:Y:S01]  /*0050*/  LDC R40, c[0x0][0x380] ;  /* 0x0000e000ff287b82 */ /* 0x000f220000000800 */
[----:B------:R-:W3:Y:S01]  /*0060*/  LDCU.128 UR32, c[0x3][0x1520] ;  /* 0x00c2a400ff2077ac */ /* 0x000ee20008000c00 */
[----:B------:R-:W3:Y:S01]  /*0070*/  LDCU.128 UR12, c[0x3][0x4c0] ;  /* 0x00c09800ff0c77ac */ /* 0x000ee20008000c00 */
[----:B------:R-:W4:Y:S01]  /*0080*/  LDCU UR6, c[0x0][0x3a0] ;  /* 0x00007400ff0677ac */ /* 0x000f220008000800 */
[----:B------:R-:W4:Y:S01]  /*0090*/  LDCU UR4, c[0x0][0x3a4] ;  /* 0x00007480ff0477ac */ /* 0x000f220008000800 */
[----:B-1----:R-:W-:Y:S01]  /*00a0*/  ULOP3.LUT UR10, UR10, 0xffff, URZ, 0xc0, !UPT ;  /* 0x0000ffff0a0a7892 */ /* 0x002fe2000f8ec0ff */
[----:B------:R-:W-:Y:S01]  /*00b0*/  UMOV UR7, URZ ;  /* 0x000000ff00077c82 */ /* 0x000fe20008000000 */
[----:B------:R-:W-:-:S02]  /*00c0*/  UMOV UR5, URZ ;  /* 0x000000ff00057c82 */ /* 0x000fc40008000000 */
[----:B--2---:R-:W-:Y:S01]  /*00d0*/  UIADD3 UR8, UPT, UPT, UR10, 0x16, UR16 ;  /* 0x000000160a087890 */ /* 0x004fe2000fffe010 */
[----:B0-----:R-:W-:Y:S01]  /*00e0*/  LOP3.LUT R4, R4, 0xffff, RZ, 0xc0, !PT ;  /* 0x0000ffff04047812 */ /* 0x001fe200078ec0ff */
[----:B------:R-:W-:Y:S02]  /*00f0*/  UIADD3 UR16, UPT, UPT, UR10, 0x16, UR19 ;  /* 0x000000160a107890 */ /* 0x000fe4000fffe013 */
[----:B---3--:R-:W-:Y:S01]  /*0100*/  UIADD3 UR12, UPT, UPT, UR10, 0x16, UR12 ;  /* 0x000000160a0c7890 */ /* 0x008fe2000fffe00c */
[C---:B------:R-:W-:Y:S01]  /*0110*/  IADD3 R3, PT, PT, R4.reuse, UR20, RZ ;  /* 0x0000001404037c10 */ /* 0x040fe2000fffe0ff */
[----:B------:R-:W-:Y:S01]  /*0120*/  UIADD3 UR9, UPT, UPT, UR10, 0x16, UR17 ;  /* 0x000000160a097890 */ /* 0x000fe2000fffe011 */
[C---:B------:R-:W-:Y:S01]  /*0130*/  IADD3 R9, PT, PT, R4.reuse, UR33, RZ ;  /* 0x0000002104097c10 */ /* 0x040fe2000fffe0ff */
[----:B------:R-:W-:Y:S01]  /*0140*/  UIADD3 UR11, UPT, UPT, UR10, 0x16, UR18 ;  /* 0x000000160a0b7890 */ /* 0x000fe2000fffe012 */
[----:B------:R-:W-:Y:S01]  /*0150*/  IADD3 R11, PT, PT, R4, UR34, RZ ;  /* 0x00000022040b7c10 */ /* 0x000fe2000fffe0ff */
[----:B----4-:R-:W-:Y:S01]  /*0160*/  IMAD R3, R40, UR8, R3 ;  /* 0x0000000828037c24 */ /* 0x010fe2000f8e0203 */
[----:B------:R-:W-:Y:S01]  /*0170*/  IADD3 R5, PT, PT, R4, UR21, RZ ;  /* 0x0000001504057c10 */ /* 0x000fe2000fffe0ff */
[----:B------:R-:W-:Y:S01]  /*0180*/  IMAD R0, R40, UR16, R9 ;  /* 0x0000001028007c24 */ /* 0x000fe2000f8e0209 */
[----:B------:R-:W-:Y:S01]  /*0190*/  IADD3 R7, PT, PT, R4, UR32, RZ ;  /* 0x0000002004077c10 */ /* 0x000fe2000fffe0ff */
[C---:B------:R-:W-:Y:S01]  /*01a0*/  IMAD R2, R40.reuse, UR12, R11 ;  /* 0x0000000c28027c24 */ /* 0x040fe2000f8e020b */
[----:B------:R-:W-:Y:S01]  /*01b0*/  IADD3 R3, PT, PT, R3, 0x16, RZ ;  /* 0x0000001603037810 */ /* 0x000fe20007ffe0ff */
[----:B------:R-:W-:Y:S01]  /*01c0*/  IMAD R5, R40, UR9, R5 ;  /* 0x0000000928057c24 */ /* 0x000fe2000f8e0205 */
[----:B------:R-:W-:Y:S01]  /*01d0*/  IADD3 R11, PT, PT, R0, 0x16, RZ ;  /* 0x00000016000b7810 */ /* 0x000fe20007ffe0ff */
[----:B------:R-:W-:Y:S01]  /*01e0*/  IMAD R7, R40, UR11, R7 ;  /* 0x0000000b28077c24 */ /* 0x000fe2000f8e0207 */
[----:B------:R-:W5:Y:S01]  /*01f0*/  TLD.LZ RZ, R0, R3, UR6, 1D, 0x1 ;  /* 0x00ff06ff03007f66 */ /* 0x000f6200081e01ff */
[----:B------:R-:W-:-:S02]  /*0200*/  IADD3 R16, PT, PT, R2, 0x16, RZ ;  /* 0x0000001602107810 */ /* 0x000fc40007ffe0ff */
[----:B------:R0:W5:Y:S01]  /*0210*/  TLD.LZ RZ, R2, R3, UR4, 1D, 0x1 ;  /* 0x00ff04ff03027f66 */ /* 0x00016200081e01ff */
[----:B------:R-:W-:Y:S02]  /*0220*/  IADD3 R6, PT, PT, R5, 0x16, RZ ;  /* 0x0000001605067810 */ /* 0x000fe40007ffe0ff */
[----:B------:R-:W-:Y:S02]  /*0230*/  IADD3 R9, PT, PT, R7, 0x16, RZ ;  /* 0x0000001607097810 */ /* 0x000fe40007ffe0ff */
[----:B------:R-:W5:Y:S01]  /*0240*/  TLD.LZ RZ, R8, R6, UR6, 1D, 0x1 ;  /* 0x00ff06ff06087f66 */ /* 0x000f6200081e01ff */
[----:B------:R1:W-:Y:S01]  /*0250*/  TLD.LZ RZ, R10, R6, UR4, 1D, 0x1 ;  /* 0x00ff04ff060a7f66 */ /* 0x0003e200081e01ff */
[----:B------:R-:W5:Y:S01]  /*0260*/  TLD.LZ RZ, R12, R9, UR6, 1D, 0x1 ;  /* 0x00ff06ff090c7f66 */ /* 0x000f6200081e01ff */
[----:B------:R2:W-:Y:S01]  /*0270*/  TLD.LZ RZ, R13, R9, UR4, 1D, 0x1 ;  /* 0x00ff04ff090d7f66 */ /* 0x0005e200081e01ff */
[----:B------:R-:W5:Y:S01]  /*0280*/  TLD.LZ RZ, R14, R11, UR6, 1D, 0x1 ;  /* 0x00ff06ff0b0e7f66 */ /* 0x000f6200081e01ff */
[----:B------:R3:W-:Y:S01]  /*0290*/  TLD.LZ RZ, R15, R11, UR4, 1D, 0x1 ;  /* 0x00ff04ff0b0f7f66 */ /* 0x0007e200081e01ff */
[----:B------:R-:W5:Y:S01]  /*02a0*/  TLD.LZ RZ, R17, R16, UR6, 1D, 0x1 ;  /* 0x00ff06ff10117f66 */ /* 0x000f6200081e01ff */
[----:B------:R-:W5:Y:S01]  /*02b0*/  TLD.LZ RZ, R18, R16, UR4, 1D, 0x1 ;  /* 0x00ff04ff10127f66 */ /* 0x000f6200081e01ff */
[----:B------:R-:W0:Y:S01]  /*02c0*/  LDCU.64 UR22, c[0x3][0x258] ;  /* 0x00c04b00ff1677ac */ /* 0x000e220008000a00 */
[----:B------:R-:W-:Y:S01]  /*02d0*/  HFMA2 R5, -RZ, RZ, 1.875, 0 ;  /* 0x3f800000ff057431 */ /* 0x000fe200000001ff */
[----:B------:R-:W-:Y:S01]  /*02e0*/  LOP3.LUT R159, R159, 0xffff7fff, RZ, 0xc0, !PT ;  /* 0xffff7fff9f9f7812 */ /* 0x000fe200078ec0ff */
[----:B------:R-:W-:Y:S01]  /*02f0*/  HFMA2 R39, -RZ, RZ, 2.125, 0 ;  /* 0x40400000ff277431 */ /* 0x000fe200000001ff */
[----:B------:R-:W1:Y:S01]  /*0300*/  LDCU.128 UR28, c[0x3][URZ] ;  /* 0x00c00000ff1c77ac */ /* 0x000e620008000c00 */
[----:B------:R-:W-:Y:S01]  /*0310*/  MOV R38, 0x40800000 ;  /* 0x4080000000267802 */ /* 0x000fe20000000f00 */
[----:B------:R-:W-:Y:S01]  /*0320*/  HFMA2 R37, -RZ, RZ, 2.3125, 0 ;  /* 0x40a00000ff257431 */ /* 0x000fe200000001ff */
[----:B------:R-:W4:Y:S01]  /*0330*/  LDCU.128 UR24, c[0x3][0x260] ;  /* 0x00c04c00ff1877ac */ /* 0x000f220008000c00 */
[----:B------:R-:W-:Y:S01]  /*0340*/  FSETP.GT.FTZ.AND P0, PT, R5, 8.50705917302346158658e+37, PT ;  /* 0x7e8000000500780b */ /* 0x000fe20003f14000 */
[----:B------:R-:W4:Y:S01]  /*0350*/  LDCU.128 UR36, c[0x3][0x10] ;  /* 0x00c00200ff2477ac */ /* 0x000f220008000c00 */
[----:B------:R-:W-:-:S02]  /*0360*/  FSETP.GT.FTZ.AND P1, PT, R39, 8.50705917302346158658e+37, PT ;  /* 0x7e8000002700780b */ /* 0x000fc40003f34000 */
[----:B------:R-:W-:Y:S01]  /*0370*/  FSEL R7, R5, 0.25, !P0 ;  /* 0x3e80000005077808 */ /* 0x000fe20004000000 */
[----:B------:R-:W-:Y:S02]  /*0380*/  UIADD3 UR8, UPT, UPT, UR10, 0x16, UR13 ;  /* 0x000000160a087890 */ /* 0x000fe4000fffe00d */
[----:B------:R-:W-:Y:S02]  /*0390*/  UIADD3 UR9, UPT, UPT, UR10, 0x16, UR14 ;  /* 0x000000160a097890 */ /* 0x000fe4000fffe00e */
[----:B------:R-:W-:Y:S01]  /*03a0*/  UIADD3 UR11, UPT, UPT, UR10, 0x16, UR15 ;  /* 0x000000160a0b7890 */ /* 0x000fe2000fffe00f */
[----:B------:R-:W2:Y:S03]  /*03b0*/  LDCU.128 UR12, c[0x3][0x4e0] ;  /* 0x00c09c00ff0c77ac */ /* 0x000ea60008000c00 */
[----:B------:R-:W-:Y:S01]  /*03c0*/  @P0 LOP3.LUT R159, R159, 0x8000, RZ, 0xfc, !PT ;  /* 0x000080009f9f0812 */ /* 0x000fe200078efcff */
[----:B------:R-:W3:Y:S03]  /*03d0*/  LDCU.128 UR44, c[0x3][0x1530] ;  /* 0x00c2a600ff2c77ac */ /* 0x000ee60008000c00 */
[----:B------:R-:W-:Y:S01]  /*03e0*/  LOP3.LUT R159, R159, 0xffffdfff, RZ, 0xc0, !PT ;  /* 0xffffdfff9f9f7812 */ /* 0x000fe200078ec0ff */
[----:B------:R-:W0:Y:S01]  /*03f0*/  LDCU.128 UR16, c[0x3][0x4d0] ;  /* 0x00c09a00ff1077ac */ /* 0x000e220008000c00 */
[----:B------:R-:W1:Y:S01]  /*0400*/  LDCU.128 UR40, c[0x3][0x1540] ;  /* 0x00c2a800ff2877ac */ /* 0x000e620008000c00 */
[----:B--2---:R-:W-:-:S02]  /*0410*/  UIADD3 UR14, UPT, UPT, UR10, 0x16, UR14 ;  /* 0x000000160a0e7890 */ /* 0x004fc4000fffe00e */
[----:B------:R-:W-:Y:S01]  /*0420*/  UIADD3 UR15, UPT, UPT, UR10, 0x16, UR15 ;  /* 0x000000160a0f7890 */ /* 0x000fe2000fffe00f */
[C---:B---3--:R-:W-:Y:S01]  /*0430*/  IADD3 R19, PT, PT, R4.reuse, UR44, RZ ;  /* 0x0000002c04137c10 */ /* 0x048fe2000fffe0ff */
[----:B------:R-:W-:Y:S01]  /*0440*/  UIADD3 UR12, UPT, UPT, UR10, 0x16, UR12 ;  /* 0x000000160a0c7890 */ /* 0x000fe2000fffe00c */
[C---:B------:R-:W-:Y:S01]  /*0450*/  IADD3 R21, PT, PT, R4.reuse, UR45, RZ ;  /* 0x0000002d04157c10 */ /* 0x040fe2000fffe0ff */
[----:B------:R-:W-:Y:S01]  /*0460*/  UIADD3 UR13, UPT, UPT, UR10, 0x16, UR13 ;  /* 0x000000160a0d7890 */ /* 0x000fe2000fffe00d */
[----:B------:R-:W-:Y:S01]  /*0470*/  IADD3 R23, PT, PT, R4, UR46, RZ ;  /* 0x0000002e04177c10 */ /* 0x000fe2000fffe0ff */
[C---:B------:R-:W-:Y:S01]  /*0480*/  IMAD R19, R40.reuse, UR9, R19 ;  /* 0x0000000928137c24 */ /* 0x040fe2000f8e0213 */
[----:B0-----:R-:W-:Y:S01]  /*0490*/  UIADD3 UR20, UPT, UPT, UR10, 0x16, UR16 ;  /* 0x000000160a147890 */ /* 0x001fe2000fffe010 */
[----:B------:R-:W-:Y:S01]  /*04a0*/  IMAD R21, R40, UR11, R21 ;  /* 0x0000000b28157c24 */ /* 0x000fe2000f8e0215 */
[----:B------:R-:W-:Y:S01]  /*04b0*/  UIADD3 UR21, UPT, UPT, UR10, 0x16, UR17 ;  /* 0x000000160a157890 */ /* 0x000fe2000fffe011 */
[----:B------:R-:W-:-:S02]  /*04c0*/  IADD3 R25, PT, PT, R4, UR47, RZ ;  /* 0x0000002f04197c10 */ /* 0x000fc4000fffe0ff */
[----:B------:R-:W-:Y:S01]  /*04d0*/  IADD3 R19, PT, PT, R19, 0x16, RZ ;  /* 0x0000001613137810 */ /* 0x000fe20007ffe0ff */
[C---:B------:R-:W-:Y:S01]  /*04e0*/  IMAD R23, R40.reuse, UR20, R23 ;  /* 0x0000001428177c24 */ /* 0x040fe2000f8e0217 */
[----:B------:R-:W-:Y:S01]  /*04f0*/  IADD3 R21, PT, PT, R21, 0x16, RZ ;  /* 0x0000001615157810 */ /* 0x000fe20007ffe0ff */
[----:B------:R-:W-:Y:S01]  /*0500*/  IMAD R25, R40, UR21, R25 ;  /* 0x0000001528197c24 */ /* 0x000fe2000f8e0219 */
[C---:B-1----:R-:W-:Y:S02]  /*0510*/  IADD3 R27, PT, PT, R4.reuse, UR41, RZ ;  /* 0x00000029041b7c10 */ /* 0x042fe4000fffe0ff */
[----:B------:R-:W-:Y:S02]  /*0520*/  IADD3 R23, PT, PT, R23, 0x16, RZ ;  /* 0x0000001617177810 */ /* 0x000fe40007ffe0ff */
[----:B------:R-:W-:Y:S02]  /*0530*/  IADD3 R25, PT, PT, R25, 0x16, RZ ;  /* 0x0000001619197810 */ /* 0x000fe40007ffe0ff */
[----:B------:R-:W-:-:S02]  /*0540*/  IADD3 R29, PT, PT, R4, UR42, RZ ;  /* 0x0000002a041d7c10 */ /* 0x000fc4000fffe0ff */
[----:B------:R-:W-:-:S03]  /*0550*/  IADD3 R31, PT, PT, R4, UR43, RZ ;  /* 0x0000002b041f7c10 */ /* 0x000fc6000fffe0ff */
[C---:B------:R-:W-:Y:S02]  /*0560*/  IMAD R29, R40.reuse, UR12, R29 ;  /* 0x0000000c281d7c24 */ /* 0x040fe4000f8e021d */
[----:B------:R-:W-:-:S03]  /*0570*/  IMAD R31, R40, UR13, R31 ;  /* 0x0000000d281f7c24 */ /* 0x000fc6000f8e021f */
[----:B------:R-:W-:Y:S02]  /*0580*/  IADD3 R29, PT, PT, R29, 0x16, RZ ;  /* 0x000000161d1d7810 */ /* 0x000fe40007ffe0ff */
[----:B------:R-:W-:Y:S01]  /*0590*/  IADD3 R31, PT, PT, R31, 0x16, RZ ;  /* 0x000000161f1f7810 */ /* 0x000fe20007ffe0ff */
[----:B------:R-:W-:-:S04]  /*05a0*/  DEPBAR.LE SB5, 0x5 ;  /* 0x0000d1400000791a */ /* 0x000fc80000000000 */
[----:B------:R-:W-:-:S04]  /*05b0*/  FMUL.FTZ R3, R0, UR22 ;  /* 0x0000001600037c20 */ /* 0x000fc80008410000 */
[----:B------:R-:W-:Y:S01]  /*05c0*/  FFMA.FTZ R6, R2, UR28, R3 ;  /* 0x0000001c02067c23 */ /* 0x000fe20008010003 */
[----:B------:R-:W-:Y:S01]  /*05d0*/  MOV R3, 0x40000000 ;  /* 0x4000000000037802 */ /* 0x000fe20000000f00 */
[----:B------:R-:W0:Y:S02]  /*05e0*/  MUFU.RCP R2, R7 ;  /* 0x0000000700027308 */ /* 0x000e240000001000 */
[----:B------:R-:W-:-:S04]  /*05f0*/  FADD.FTZ R0, -RZ, R6 ;  /* 0x00000006ff007221 */ /* 0x000fc80000010100 */
[----:B------:R-:W-:Y:S01]  /*0600*/  FMUL.FTZ R9, R0, 0.25 ;  /* 0x3e80000000097820 */ /* 0x000fe20000410000 */
[----:B------:R-:W-:-:S04]  /*0610*/  DEPBAR.LE SB5, 0x2 ;  /* 0x0000d0800000791a */ /* 0x000fc80000000000 */
[----:B------:R-:W-:Y:S01]  /*0620*/  FMUL.FTZ R11, R8, UR23 ;  /* 0x00000017080b7c20 */ /* 0x000fe20008410000 */
[----:B----4-:R-:W-:Y:S01]  /*0630*/  FMUL.FTZ R12, R12, UR24 ;  /* 0x000000180c0c7c20 */ /* 0x010fe20008410000 */
[----:B------:R-:W-:Y:S01]  /*0640*/  FMUL.FTZ R14, R14, UR25 ;  /* 0x000000190e0e7c20 */ /* 0x000fe20008410000 */
[----:B------:R-:W-:-:S04]  /*0650*/  DEPBAR.LE SB5, 0x1 ;  /* 0x0000d0400000791a */ /* 0x000fc80000000000 */
[----:B------:R-:W-:Y:S01]  /*0660*/  FMUL.FTZ R17, R17, UR26 ;  /* 0x0000001a11117c20 */ /* 0x000fe20008410000 */
[----:B------:R-:W-:Y:S01]  /*0670*/  FSEL R9, R9, R0, P0 ;  /* 0x0000000009097208 */ /* 0x000fe20000000000 */
[----:B------:R-:W-:Y:S01]  /*0680*/  FFMA.FTZ R10, R10, UR29, R11 ;  /* 0x0000001d0a0a7c23 */ /* 0x000fe2000801000b */
[----:B------:R-:W-:Y:S01]  /*0690*/  FSETP.GT.FTZ.AND P0, PT, R3, 8.50705917302346158658e+37, PT ;  /* 0x7e8000000300780b */ /* 0x000fe20003f14000 */
[----:B------:R-:W-:Y:S01]  /*06a0*/  FFMA.FTZ R12, R13, UR30, R12 ;  /* 0x0000001e0d0c7c23 */ /* 0x000fe2000801000c */
[----:B------:R-:W-:Y:S01]  /*06b0*/  FFMA.FTZ R14, R15, UR31, R14 ;  /* 0x0000001f0f0e7c23 */ /* 0x000fe2000801000e */
[----:B-----5:R-:W-:Y:S01]  /*06c0*/  FFMA.FTZ R17, R18, UR36, R17 ;  /* 0x0000002412117c23 */ /* 0x020fe20008010011 */
[----:B------:R-:W-:Y:S01]  /*06d0*/  FSEL R8, R3, 0.5, !P0 ;  /* 0x3f00000003087808 */ /* 0x000fe20004000000 */
[----:B0-----:R-:W-:Y:S01]  /*06e0*/  FFMA.FTZ R9, R2, R9, RZ ;  /* 0x0000000902097223 */ /* 0x001fe200000100ff */
[----:B------:R-:W-:Y:S01]  /*06f0*/  IADD3 R15, PT, PT, R4, UR35, RZ ;  /* 0x00000023040f7c10 */ /* 0x000fe2000fffe0ff */
[----:B------:R-:W0:Y:S02]  /*0700*/  LDCU.128 UR32, c[0x3][0x1550] ;  /* 0x00c2aa00ff2077ac */ /* 0x000e240008000c00 */
[----:B------:R-:W-:Y:S01]  /*0710*/  FADD.FTZ R2, -R9, R10 ;  /* 0x0000000a09027221 */ /* 0x000fe20000010100 */
[----:B------:R-:W1:Y:S01]  /*0720*/  MUFU.RCP R8, R8 ;  /* 0x0000000800087308 */ /* 0x000e620000001000 */
[----:B------:R-:W-:Y:S01]  /*0730*/  FADD.FTZ R7, R6, -R9 ;  /* 0x8000000906077221 */ /* 0x000fe20000010000 */
[----:B------:R-:W-:Y:S01]  /*0740*/  FADD.FTZ R6, RZ, R6 ;  /* 0x00000006ff067221 */ /* 0x000fe20000010000 */
[----:B------:R-:W-:Y:S01]  /*0750*/  FMUL.FTZ R11, R2, 0.25 ;  /* 0x3e800000020b7820 */ /* 0x000fe20000410000 */
[----:B------:R-:W-:Y:S01]  /*0760*/  @P0 LOP3.LUT R159, R159, 0x2000, RZ, 0xfc, !PT ;  /* 0x000020009f9f0812 */ /* 0x000fe200078efcff */
[----:B------:R-:W-:Y:S01]  /*0770*/  FFMA.FTZ R7, R0, R7, RZ ;  /* 0x0000000700077223 */ /* 0x000fe200000100ff */
[----:B------:R-:W-:Y:S01]  /*0780*/  FADD.FTZ R6, R6, R10 ;  /* 0x0000000a06067221 */ /* 0x000fe20000010000 */
[----:B------:R-:W-:Y:S01]  /*0790*/  IMAD R15, R40, UR8, R15 ;  /* 0x00000008280f7c24 */ /* 0x000fe2000f8e020f */
[----:B------:R-:W-:Y:S01]  /*07a0*/  FSEL R11, R11, R2, P0 ;  /* 0x000000020b0b7208 */ /* 0x000fe20000000000 */
[----:B------:R-:W-:Y:S01]  /*07b0*/  UIADD3 UR25, UPT, UPT, UR10, 0x16, UR18 ;  /* 0x000000160a197890 */ /* 0x000fe2000fffe012 */
[----:B------:R-:W-:Y:S01]  /*07c0*/  FSETP.GT.FTZ.AND P0, PT, R38, 8.50705917302346158658e+37, PT ;  /* 0x7e8000002600780b */ /* 0x000fe20003f14000 */
[----:B------:R-:W-:Y:S01]  /*07d0*/  FADD.FTZ R6, R6, R12 ;  /* 0x0000000c06067221 */ /* 0x000fe20000010000 */
[----:B------:R-:W-:Y:S01]  /*07e0*/  LOP3.LUT R159, R159, 0xffffefff, RZ, 0xc0, !PT ;  /* 0xffffefff9f9f7812 */ /* 0x000fe200078ec0ff */
[----:B------:R-:W-:Y:S01]  /*07f0*/  UIADD3 UR31, UPT, UPT, UR10, 0x16, UR19 ;  /* 0x000000160a1f7890 */ /* 0x000fe2000fffe013 */
[----:B------:R-:W-:Y:S01]  /*0800*/  IADD3 R15, PT, PT, R15, 0x16, RZ ;  /* 0x000000160f0f7810 */ /* 0x000fe20007ffe0ff */
[----:B------:R-:W-:Y:S01]  /*0810*/  FADD.FTZ R6, R6, R14 ;  /* 0x0000000e06067221 */ /* 0x000fe20000010000 */
[----:B------:R-:W-:Y:S01]  /*0820*/  @P1 LOP3.LUT R159, R159, 0x1000, RZ, 0xfc, !PT ;  /* 0x000010009f9f1812 */ /* 0x000fe200078efcff */
[----:B-1----:R-:W-:Y:S01]  /*0830*/  FFMA.FTZ R11, R8, R11, R9 ;  /* 0x0000000b080b7223 */ /* 0x002fe20000010009 */
[----:B------:R-:W1:Y:S01]  /*0840*/  LDCU.128 UR16, c[0x3][0x4f0] ;  /* 0x00c09e00ff1077ac */ /* 0x000e620008000c00 */
[----:B------:R-:W-:Y:S01]  /*0850*/  IMAD R27, R40, UR31, R27 ;  /* 0x0000001f281b7c24 */ /* 0x000fe2000f8e021b */
[----:B------:R-:W-:Y:S01]  /*0860*/  LOP3.LUT R159, R159, 0xfffff7ff, RZ, 0xc0, !PT ;  /* 0xfffff7ff9f9f7812 */ /* 0x000fe200078ec0ff */
[----:B------:R-:W-:Y:S01]  /*0870*/  FADD.FTZ R0, R10, -R11 ;  /* 0x8000000b0a007221 */ /* 0x000fe20000010000 */
[----:B------:R-:W-:-:S02]  /*0880*/  FSEL R10, R5, 4, P0 ;  /* 0x40800000050a7808 */ /* 0x000fc40000000000 */
[----:B------:R-:W-:Y:S01]  /*0890*/  @P0 LOP3.LUT R159, R159, 0x800, RZ, 0xfc, !PT ;  /* 0x000008009f9f0812 */ /* 0x000fe200078efcff */
[----:B------:R-:W-:Y:S01]  /*08a0*/  FFMA.FTZ R0, R2, R0, R7 ;  /* 0x0000000002007223 */ /* 0x000fe20000010007 */
[----:B------:R-:W-:Y:S01]  /*08b0*/  FSEL R2, R39, 0.75, !P1 ;  /* 0x3f40000027027808 */ /* 0x000fe20004800000 */
[----:B------:R-:W-:Y:S01]  /*08c0*/  FADD.FTZ R7, -R11, R12 ;  /* 0x0000000c0b077221 */ /* 0x000fe20000010100 */
[----:B------:R-:W-:Y:S01]  /*08d0*/  MUFU.RCP R10, R10 ;  /* 0x0000000a000a7308 */ /* 0x000fe20000001000 */
[C---:B0-----:R-:W-:Y:S02]  /*08e0*/  IADD3 R33, PT, PT, R4.reuse, UR34, RZ ;  /* 0x0000002204217c10 */ /* 0x041fe4000fffe0ff */
[----:B------:R-:W-:Y:S01]  /*08f0*/  FMUL.FTZ R8, R7, 0.25 ;  /* 0x3e80000007087820 */ /* 0x000fe20000410000 */
[----:B------:R-:W-:Y:S02]  /*0900*/  IADD3 R35, PT, PT, R4, UR35, RZ ;  /* 0x0000002304237c10 */ /* 0x000fe4000fffe0ff */
[----:B------:R-:W-:-:S02]  /*0910*/  LOP3.LUT R159, R159, 0xfffffdff, RZ, 0xc0, !PT ;  /* 0xfffffdff9f9f7812 */ /* 0x000fc400078ec0ff */
[----:B------:R-:W0:Y:S01]  /*0920*/  MUFU.RCP R2, R2 ;  /* 0x0000000200027308 */ /* 0x000e220000001000 */
[----:B------:R-:W-:Y:S01]  /*0930*/  FSEL R8, R8, R7, P1 ;  /* 0x0000000708087208 */ /* 0x000fe20000800000 */
[----:B-1----:R-:W-:Y:S02]  /*0940*/  UIADD3 UR16, UPT, UPT, UR10, 0x16, UR16 ;  /* 0x000000160a107890 */ /* 0x002fe4000fffe010 */
[----:B------:R-:W-:-:S04]  /*0950*/  UIADD3 UR17, UPT, UPT, UR10, 0x16, UR17 ;  /* 0x000000160a117890 */ /* 0x000fc8000fffe011 */
[C---:B------:R-:W-:Y:S02]  /*0960*/  IMAD R33, R40.reuse, UR16, R33 ;  /* 0x0000001028217c24 */ /* 0x040fe4000f8e0221 */
[----:B------:R-:W-:-:S03]  /*0970*/  IMAD R35, R40, UR17, R35 ;  /* 0x0000001128237c24 */ /* 0x000fc6000f8e0223 */
[----:B------:R-:W-:Y:S02]  /*0980*/  IADD3 R33, PT, PT, R33, 0x16, RZ ;  /* 0x0000001621217810 */ /* 0x000fe40007ffe0ff */
[----:B------:R-:W-:Y:S01]  /*0990*/  IADD3 R35, PT, PT, R35, 0x16, RZ ;  /* 0x0000001623237810 */ /* 0x000fe20007ffe0ff */
[----:B0-----:R-:W-:-:S04]  /*09a0*/  FFMA.FTZ R11, R2, R8, R11 ;  /* 0x00000008020b7223 */ /* 0x001fc8000001000b */
[----:B------:R-:W-:-:S04]  /*09b0*/  FADD.FTZ R9, -R11, R14 ;  /* 0x0000000e0b097221 */ /* 0x000fc80000010100 */
[----:B------:R-:W-:-:S05]  /*09c0*/  FMUL.FTZ R2, R9, 0.25 ;  /* 0x3e80000009027820 */ /* 0x000fca0000410000 */
[----:B------:R-:W-:Y:S02]  /*09d0*/  FSEL R2, R2, R9, P0 ;  /* 0x0000000902027208 */ /* 0x000fe40000000000 */
[----:B------:R-:W-:-:S03]  /*09e0*/  FSETP.GT.FTZ.AND P0, PT, R37, 8.50705917302346158658e+37, PT ;  /* 0x7e8000002500780b */ /* 0x000fc60003f14000 */
[--C-:B------:R-:W-:Y:S01]  /*09f0*/  FFMA.FTZ R13, R10, R2, R11.reuse ;  /* 0x000000020a0d7223 */ /* 0x100fe2000001000b */
[----:B------:R-:W-:Y:S01]  /*0a00*/  FSEL R2, R37, 1.25, !P0 ;  /* 0x3fa0000025027808 */ /* 0x000fe20004000000 */
[----:B------:R-:W-:-:S03]  /*0a10*/  FADD.FTZ R11, R12, -R11 ;  /* 0x8000000b0c0b7221 */ /* 0x000fc60000010000 */
[----:B------:R0:W1:Y:S01]  /*0a20*/  MUFU.RCP R8, R2 ;  /* 0x0000000200087308 */ /* 0x0000620000001000 */
[----:B------:R-:W-:Y:S01]  /*0a30*/  FFMA.FTZ R0, R7, R11, R0 ;  /* 0x0000000b07007223 */ /* 0x000fe20000010000 */
[----:B------:R-:W-:Y:S01]  /*0a40*/  FADD.FTZ R7, -R13, R17 ;  /* 0x000000110d077221 */ /* 0x000fe20000010100 */
[----:B------:R-:W-:Y:S02]  /*0a50*/  IADD3 R11, PT, PT, R4, UR40, RZ ;  /* 0x00000028040b7c10 */ /* 0x000fe4000fffe0ff */
[----:B------:R-:W-:Y:S01]  /*0a60*/  @P0 LOP3.LUT R159, R159, 0x200, RZ, 0xfc, !PT ;  /* 0x000002009f9f0812 */ /* 0x000fe200078efcff */
[----:B------:R-:W-:Y:S02]  /*0a70*/  FMUL.FTZ R10, R7, 0.25 ;  /* 0x3e800000070a7820 */ /* 0x000fe40000410000 */
[----:B------:R-:W-:Y:S02]  /*0a80*/  IMAD R11, R40, UR25, R11 ;  /* 0x00000019280b7c24 */ /* 0x000fe4000f8e020b */
[----:B0-----:R-:W-:Y:S01]  /*0a90*/  FADD.FTZ R2, R14, -R13 ;  /* 0x8000000d0e027221 */ /* 0x001fe20000010000 */
[----:B------:R-:W-:-:S03]  /*0aa0*/  FSEL R10, R10, R7, P0 ;  /* 0x000000070a0a7208 */ /* 0x000fc60000000000 */
[----:B------:R-:W-:Y:S01]  /*0ab0*/  FFMA.FTZ R0, R9, R2, R0 ;  /* 0x0000000209007223 */ /* 0x000fe20000010000 */
[----:B------:R-:W-:Y:S02]  /*0ac0*/  IADD3 R9, PT, PT, R4, UR32, RZ ;  /* 0x0000002004097c10 */ /* 0x000fe4000fffe0ff */
[----:B------:R-:W-:Y:S01]  /*0ad0*/  IADD3 R11, PT, PT, R11, 0x16, RZ ;  /* 0x000000160b0b7810 */ /* 0x000fe20007ffe0ff */
[----:B-1----:R-:W-:Y:S01]  /*0ae0*/  FFMA.FTZ R8, R8, R10, R13 ;  /* 0x0000000a08087223 */ /* 0x002fe2000001000d */
[----:B------:R-:W-:-:S03]  /*0af0*/  IADD3 R13, PT, PT, R4, UR33, RZ ;  /* 0x00000021040d7c10 */ /* 0x000fc6000fffe0ff */
[----:B------:R-:W-:Y:S02]  /*0b00*/  FADD.FTZ R2, R17, -R8 ;  /* 0x8000000811027221 */ /* 0x000fe40000010000 */
[C---:B------:R-:W-:Y:S02]  /*0b10*/  IMAD R13, R40.reuse, UR15, R13 ;  /* 0x0000000f280d7c24 */ /* 0x040fe4000f8e020d */
[----:B------:R-:W-:Y:S01]  /*0b20*/  FFMA.FTZ R0, R7, R2, R0 ;  /* 0x0000000207007223 */ /* 0x000fe20000010000 */
[----:B------:R-:W-:Y:S01]  /*0b30*/  IMAD R2, R40, UR14, R9 ;  /* 0x0000000e28027c24 */ /* 0x000fe2000f8e0209 */
[----:B------:R-:W-:Y:S02]  /*0b40*/  IADD3 R9, PT, PT, R27, 0x16, RZ ;  /* 0x000000161b097810 */ /* 0x000fe40007ffe0ff */
[----:B------:R-:W-:Y:S02]  /*0b50*/  IADD3 R30, PT, PT, R13, 0x16, RZ ;  /* 0x000000160d1e7810 */ /* 0x000fe40007ffe0ff */
[----:B------:R-:W-:-:S02]  /*0b60*/  IADD3 R10, PT, PT, R2, 0x16, RZ ;  /* 0x00000016020a7810 */ /* 0x000fc40007ffe0ff */
[----:B------:R-:W5:Y:S01]  /*0b70*/  TLD.LZ RZ, R2, R15, UR6, 1D, 0x1 ;  /* 0x00ff06ff0f027f66 */ /* 0x000f6200081e01ff */
[----:B------:R-:W-:Y:S01]  /*0b80*/  TLD.LZ RZ, R7, R15, UR4, 1D, 0x1 ;  /* 0x00ff04ff0f077f66 */ /* 0x000fe200081e01ff */
[----:B------:R-:W5:Y:S01]  /*0b90*/  TLD.LZ RZ, R12, R19, UR6, 1D, 0x1 ;  /* 0x00ff06ff130c7f66 */ /* 0x000f6200081e01ff */
[----:B------:R-:W5:Y:S01]  /*0ba0*/  TLD.LZ RZ, R13, R19, UR4, 1D, 0x1 ;  /* 0x00ff04ff130d7f66 */ /* 0x000f6200081e01ff */
[----:B------:R-:W5:Y:S01]  /*0bb0*/  TLD.LZ RZ, R14, R21, UR6, 1D, 0x1 ;  /* 0x00ff06ff150e7f66 */ /* 0x000f6200081e01ff */
[----:B------:R-:W5:Y:S01]  /*0bc0*/  TLD.LZ RZ, R16, R21, UR4, 1D, 0x1 ;  /* 0x00ff04ff15107f66 */ /* 0x000f6200081e01ff */
[----:B------:R-:W-:Y:S01]  /*0bd0*/  TLD.LZ RZ, R18, R23, UR6, 1D, 0x1 ;  /* 0x00ff06ff17127f66 */ /* 0x000fe200081e01ff */
        /* <DEDUP_REMOVED lines=12> */
[----:B------:R0:W-:Y:S01]  /*0ca0*/  TLD.LZ RZ, R45, R10, UR4, 1D, 0x1 ;  /* 0x00ff04ff0a2d7f66 */ /* 0x0001e200081e01ff */
[----:B------:R-:W5:Y:S01]  /*0cb0*/  TLD.LZ RZ, R25, R30, UR6, 1D, 0x1 ;  /* 0x00ff06ff1e197f66 */ /* 0x000f6200081e01ff */
[----:B------:R-:W-:Y:S01]  /*0cc0*/  TLD.LZ RZ, R46, R30, UR4, 1D, 0x1 ;  /* 0x00ff04ff1e2e7f66 */ /* 0x000fe200081e01ff */
[----:B------:R-:W5:Y:S01]  /*0cd0*/  TLD.LZ RZ, R47, R33, UR6, 1D, 0x1 ;  /* 0x00ff06ff212f7f66 */ /* 0x000f6200081e01ff */
[----:B------:R-:W-:Y:S01]  /*0ce0*/  TLD.LZ RZ, R48, R33, UR4, 1D, 0x1 ;  /* 0x00ff04ff21307f66 */ /* 0x000fe200081e01ff */
[----:B------:R-:W5:Y:S01]  /*0cf0*/  TLD.LZ RZ, R49, R35, UR6, 1D, 0x1 ;  /* 0x00ff06ff23317f66 */ /* 0x000f6200081e01ff */
[----:B------:R1:W5:Y:S01]  /*0d00*/  TLD.LZ RZ, R50, R35, UR4, 1D, 0x1 ;  /* 0x00ff04ff23327f66 */ /* 0x00036200081e01ff */
[----:B------:R-:W-:Y:S01]  /*0d10*/  MOV R36, 0x40c00000 ;  /* 0x40c0000000247802 */ /* 0x000fe20000000f00 */
[----:B------:R-:W2:Y:S01]  /*0d20*/  LDCU.128 UR12, c[0x3][0x270] ;  /* 0x00c04e00ff0c77ac */ /* 0x000ea20008000c00 */
[----:B------:R-:W-:-:S02]  /*0d30*/  HFMA2 R133, -RZ, RZ, 2.4375, 0 ;  /* 0x40e00000ff857431 */ /* 0x000fc400000001ff */
[----:B------:R-:W-:Y:S01]  /*0d40*/  FADD.FTZ R6, R6, R17 ;  /* 0x0000001106067221 */ /* 0x000fe20000010000 */
[C---:B------:R-:W-:Y:S01]  /*0d50*/  FSETP.GT.FTZ.AND P0, PT, R36.reuse, 8.50705917302346158658e+37, PT ;  /* 0x7e8000002400780b */ /* 0x040fe20003f14000 */
[----:B------:R-:W3:Y:S01]  /*0d60*/  LDCU.128 UR32, c[0x3][0x20] ;  /* 0x00c00400ff2077ac */ /* 0x000ee20008000c00 */
[----:B------:R-:W-:Y:S01]  /*0d70*/  LOP3.LUT R159, R159, 0xfffffeff, RZ, 0xc0, !PT ;  /* 0xfffffeff9f9f7812 */ /* 0x000fe200078ec0ff */
[----:B------:R-:W-:Y:S01]  /*0d80*/  HFMA2 R34, -RZ, RZ, 2.53125, 0 ;  /* 0x41100000ff227431 */ /* 0x000fe200000001ff */
[----:B0-----:R-:W-:Y:S01]  /*0d90*/  FSEL R10, R36, 1.5, !P0 ;  /* 0x3fc00000240a7808 */ /* 0x001fe20004000000 */
[----:B------:R-:W-:Y:S01]  /*0da0*/  HFMA2 R32, -RZ, RZ, 2.59375, 0 ;  /* 0x41300000ff207431 */ /* 0x000fe200000001ff */
[----:B------:R-:W-:Y:S01]  /*0db0*/  MOV R118, 0x40000000 ;  /* 0x4000000000767802 */ /* 0x000fe20000000f00 */
[----:B------:R-:W0:Y:S01]  /*0dc0*/  LDCU.128 UR44, c[0x3][0x1560] ;  /* 0x00c2ac00ff2c77ac */ /* 0x000e220008000c00 */
[----:B------:R-:W4:Y:S01]  /*0dd0*/  MUFU.RCP R11, R10 ;  /* 0x0000000a000b7308 */ /* 0x000f220000001000 */
[----:B------:R-:W-:-:S02]  /*0de0*/  FSETP.GT.FTZ.AND P1, PT, R133, 8.50705917302346158658e+37, PT ;  /* 0x7e8000008500780b */ /* 0x000fc40003f34000 */
[----:B------:R-:W-:Y:S01]  /*0df0*/  MOV R31, 0x41400000 ;  /* 0x41400000001f7802 */ /* 0x000fe20000000f00 */
[----:B------:R-:W-:Y:S01]  /*0e00*/  UIADD3 UR8, UPT, UPT, UR10, 0x16, UR18 ;  /* 0x000000160a087890 */ /* 0x000fe2000fffe012 */
[----:B------:R-:W-:Y:S01]  /*0e10*/  @P0 LOP3.LUT R159, R159, 0x100, RZ, 0xfc, !PT ;  /* 0x000001009f9f0812 */ /* 0x000fe200078efcff */
[----:B------:R-:W-:Y:S01]  /*0e20*/  UIADD3 UR9, UPT, UPT, UR10, 0x16, UR19 ;  /* 0x000000160a097890 */ /* 0x000fe2000fffe013 */
[----:B-1----:R-:W-:Y:S01]  /*0e30*/  MOV R35, 0x41000000 ;  /* 0x4100000000237802 */ /* 0x002fe20000000f00 */
[----:B------:R-:W-:Y:S01]  /*0e40*/  HFMA2 R30, -RZ, RZ, 2.65625, 0 ;  /* 0x41500000ff1e7431 */ /* 0x000fe200000001ff */
[----:B------:R-:W-:Y:S01]  /*0e50*/  LOP3.LUT R159, R159, 0xffffff7f, RZ, 0xc0, !PT ;  /* 0xffffff7f9f9f7812 */ /* 0x000fe200078ec0ff */
[----:B------:R-:W1:Y:S01]  /*0e60*/  LDCU.128 UR16, c[0x3][0x510] ;  /* 0x00c0a200ff1077ac */ /* 0x000e620008000c00 */
[----:B------:R-:W-:Y:S02]  /*0e70*/  MOV R33, 0x41200000 ;  /* 0x4120000000217802 */ /* 0x000fe40000000f00 */
[----:B------:R-:W-:Y:S01]  /*0e80*/  MOV R29, 0x41600000 ;  /* 0x41600000001d7802 */ /* 0x000fe20000000f00 */
[----:B------:R-:W2:Y:S01]  /*0e90*/  LDCU.128 UR40, c[0x3][0x1570] ;  /* 0x00c2ae00ff2877ac */ /* 0x000ea20008000c00 */
[----:B------:R-:W-:-:S02]  /*0ea0*/  @P1 LOP3.LUT R159, R159, 0x80, RZ, 0xfc, !PT ;  /* 0x000000809f9f1812 */ /* 0x000fc400078efcff */
[----:B------:R-:W-:Y:S02]  /*0eb0*/  LOP3.LUT R42, R42, 0x7fffffff, RZ, 0xc0, !PT ;  /* 0x7fffffff2a2a7812 */ /* 0x000fe400078ec0ff */
[----:B------:R-:W-:Y:S02]  /*0ec0*/  LOP3.LUT R159, R159, 0xffffffbf, RZ, 0xc0, !PT ;  /* 0xffffffbf9f9f7812 */ /* 0x000fe400078ec0ff */
[----:B------:R-:W-:Y:S02]  /*0ed0*/  MOV R132, 0x41900000 ;  /* 0x4190000000847802 */ /* 0x000fe40000000f00 */
[----:B0-----:R-:W-:Y:S01]  /*0ee0*/  IADD3 R17, PT, PT, R4, UR45, RZ ;  /* 0x0000002d04117c10 */ /* 0x001fe2000fffe0ff */
[----:B-1----:R-:W-:-:S04]  /*0ef0*/  UIADD3 UR18, UPT, UPT, UR10, 0x16, UR18 ;  /* 0x000000160a127890 */ /* 0x002fc8000fffe012 */
[----:B------:R-:W-:Y:S01]  /*0f00*/  IMAD R17, R40, UR9, R17 ;  /* 0x0000000928117c24 */ /* 0x000fe2000f8e0211 */
[----:B------:R-:W-:Y:S02]  /*0f10*/  UIADD3 UR19, UPT, UPT, UR10, 0x16, UR19 ;  /* 0x000000160a137890 */ /* 0x000fe4000fffe013 */
[----:B------:R-:W-:Y:S01]  /*0f20*/  UIADD3 UR16, UPT, UPT, UR10, 0x16, UR16 ;  /* 0x000000160a107890 */ /* 0x000fe2000fffe010 */
[----:B--2---:R-:W-:Y:S01]  /*0f30*/  IADD3 R51, PT, PT, R4, UR43, RZ ;  /* 0x0000002b04337c10 */ /* 0x004fe2000fffe0ff */
[----:B------:R-:W-:Y:S01]  /*0f40*/  UIADD3 UR17, UPT, UPT, UR10, 0x16, UR17 ;  /* 0x000000160a117890 */ /* 0x000fe2000fffe011 */
[----:B------:R-:W-:-:S05]  /*0f50*/  IADD3 R17, PT, PT, R17, 0x16, RZ ;  /* 0x0000001611117810 */ /* 0x000fca0007ffe0ff */
[----:B------:R-:W-:-:S05]  /*0f60*/  IMAD R51, R40, UR17, R51 ;  /* 0x0000001128337c24 */ /* 0x000fca000f8e0233 */
[----:B------:R-:W-:Y:S01]  /*0f70*/  IADD3 R51, PT, PT, R51, 0x16, RZ ;  /* 0x0000001633337810 */ /* 0x000fe20007ffe0ff */
[----:B------:R-:W-:-:S04]  /*0f80*/  DEPBAR.LE SB5, 0x7 ;  /* 0x0000d1c00000791a */ /* 0x000fc80000000000 */
[----:B------:R-:W-:Y:S01]  /*0f90*/  FMUL.FTZ R2, R2, UR27 ;  /* 0x0000001b02027c20 */ /* 0x000fe20008410000 */
[----:B------:R-:W-:-:S03]  /*0fa0*/  FMUL.FTZ R12, R12, UR12 ;  /* 0x0000000c0c0c7c20 */ /* 0x000fc60008410000 */
[----:B------:R-:W-:Y:S01]  /*0fb0*/  FFMA.FTZ R7, R7, UR37, R2 ;  /* 0x0000002507077c23 */ /* 0x000fe20008010002 */
[----:B------:R-:W-:-:S04]  /*0fc0*/  DEPBAR.LE SB5, 0x6 ;  /* 0x0000d1800000791a */ /* 0x000fc80000000000 */
[----:B------:R-:W-:Y:S01]  /*0fd0*/  FFMA.FTZ R13, R13, UR38, R12 ;  /* 0x000000260d0d7c23 */ /* 0x000fe2000801000c */
[--C-:B------:R-:W-:Y:S01]  /*0fe0*/  FADD.FTZ R9, -R8, R7.reuse ;  /* 0x0000000708097221 */ /* 0x100fe20000010100 */
[----:B------:R-:W-:-:S03]  /*0ff0*/  FADD.FTZ R6, R6, R7 ;  /* 0x0000000706067221 */ /* 0x000fc60000010000 */
[----:B------:R-:W-:Y:S01]  /*1000*/  FMUL.FTZ R2, R9, 0.25 ;  /* 0x3e80000009027820 */ /* 0x000fe20000410000 */
[----:B------:R-:W-:-:S04]  /*1010*/  FADD.FTZ R6, R6, R13 ;  /* 0x0000000d06067221 */ /* 0x000fc80000010000 */
[----:B------:R-:W-:-:S05]  /*1020*/  FSEL R2, R2, R9, P0 ;  /* 0x0000000902027208 */ /* 0x000fca0000000000 */
[----:B----4-:R-:W-:-:S04]  /*1030*/  FFMA.FTZ R2, R11, R2, R8 ;  /* 0x000000020b027223 */ /* 0x010fc80000010008 */
[----:B------:R-:W-:Y:S01]  /*1040*/  FADD.FTZ R8, R7, -R2 ;  /* 0x8000000207087221 */ /* 0x000fe20000010000 */
[----:B------:R-:W-:-:S03]  /*1050*/  FADD.FTZ R7, -R2, R13 ;  /* 0x0000000d02077221 */ /* 0x000fc60000010100 */
[----:B------:R-:W-:Y:S01]  /*1060*/  FFMA.FTZ R8, R9, R8, R0 ;  /* 0x0000000809087223 */ /* 0x000fe20000010000 */
[----:B------:R-:W-:Y:S01]  /*1070*/  FSEL R9, R133, 1.75, !P1 ;  /* 0x3fe0000085097808 */ /* 0x000fe20004800000 */
[----:B------:R-:W-:Y:S02]  /*1080*/  HFMA2 R0, -RZ, RZ, 1.875, 0 ;  /* 0x3f800000ff007431 */ /* 0x000fe400000001ff */
[----:B------:R-:W-:-:S03]  /*1090*/  FMUL.FTZ R10, R7, 0.25 ;  /* 0x3e800000070a7820 */ /* 0x000fc60000410000 */
[----:B------:R-:W0:Y:S02]  /*10a0*/  MUFU.RCP R9, R9 ;  /* 0x0000000900097308 */ /* 0x000e240000001000 */
[----:B------:R-:W-:Y:S02]  /*10b0*/  FSEL R10, R10, R7, P1 ;  /* 0x000000070a0a7208 */ /* 0x000fe40000800000 */
[----:B------:R-:W-:-:S04]  /*10c0*/  FSETP.GT.FTZ.AND P0, PT, R0, 8.50705917302346158658e+37, PT ;  /* 0x7e8000000000780b */ /* 0x000fc80003f14000 */
[----:B------:R-:W-:Y:S02]  /*10d0*/  FSEL R0, R0, 0.25, !P0 ;  /* 0x3e80000000007808 */ /* 0x000fe40004000000 */
[----:B------:R-:W-:-:S04]  /*10e0*/  FSETP.GT.FTZ.AND P0, PT, R118, 8.50705917302346158658e+37, PT ;  /* 0x7e8000007600780b */ /* 0x000fc80003f14000 */
[----:B------:R-:W-:Y:S01]  /*10f0*/  FSEL R118, R118, 0.5, !P0 ;  /* 0x3f00000076767808 */ /* 0x000fe20004000000 */
[----:B0-----:R-:W-:Y:S01]  /*1100*/  FFMA.FTZ R10, R9, R10, R2 ;  /* 0x0000000a090a7223 */ /* 0x001fe20000010002 */
[----:B------:R-:W-:-:S03]  /*1110*/  FSETP.GT.FTZ.AND P0, PT, R35, 8.50705917302346158658e+37, PT ;  /* 0x7e8000002300780b */ /* 0x000fc60003f14000 */
[----:B------:R-:W-:-:S04]  /*1120*/  FADD.FTZ R2, R13, -R10 ;  /* 0x8000000a0d027221 */ /* 0x000fc80000010000 */
[----:B------:R-:W-:Y:S01]  /*1130*/  FFMA.FTZ R2, R7, R2, R8 ;  /* 0x0000000207027223 */ /* 0x000fe20000010008 */
[----:B------:R-:W-:-:S04]  /*1140*/  DEPBAR.LE SB5, 0x4 ;  /* 0x0000d1000000791a */ /* 0x000fc80000000000 */
[----:B------:R-:W-:Y:S01]  /*1150*/  FMUL.FTZ R7, R14, UR13 ;  /* 0x0000000d0e077c20 */ /* 0x000fe20008410000 */
[----:B------:R-:W-:-:S03]  /*1160*/  FSEL R8, R35, 2, !P0 ;  /* 0x4000000023087808 */ /* 0x000fc60004000000 */
[----:B------:R-:W-:Y:S01]  /*1170*/  FFMA.FTZ R7, R16, UR39, R7 ;  /* 0x0000002710077c23 */ /* 0x000fe20008010007 */
[----:B------:R-:W0:Y:S01]  /*1180*/  MUFU.RCP R11, R8 ;  /* 0x00000008000b7308 */ /* 0x000e220000001000 */
[----:B------:R-:W-:Y:S01]  /*1190*/  @P0 LOP3.LUT R159, R159, 0x40, RZ, 0xfc, !PT ;  /* 0x000000409f9f0812 */ /* 0x000fe200078efcff */
[----:B------:R-:W1:Y:S01]  /*11a0*/  LDCU.128 UR36, c[0x3][0x290] ;  /* 0x00c05200ff2477ac */ /* 0x000e620008000c00 */
[--C-:B------:R-:W-:Y:S01]  /*11b0*/  FADD.FTZ R9, -R10, R7.reuse ;  /* 0x000000070a097221 */ /* 0x100fe20000010100 */
[----:B------:R-:W-:Y:S01]  /*11c0*/  FADD.FTZ R6, R6, R7 ;  /* 0x0000000706067221 */ /* 0x000fe20000010000 */
[----:B------:R-:W-:Y:S02]  /*11d0*/  LOP3.LUT R159, R159, 0xffffffdf, RZ, 0xc0, !PT ;  /* 0xffffffdf9f9f7812 */ /* 0x000fe400078ec0ff */
[----:B------:R-:W-:-:S05]  /*11e0*/  FMUL.FTZ R12, R9, 0.25 ;  /* 0x3e800000090c7820 */ /* 0x000fca0000410000 */
[----:B------:R-:W-:Y:S02]  /*11f0*/  FSEL R12, R12, R9, P0 ;  /* 0x000000090c0c7208 */ /* 0x000fe40000000000 */
[----:B------:R-:W-:-:S03]  /*1200*/  FSETP.GT.FTZ.AND P0, PT, R34, 8.50705917302346158658e+37, PT ;  /* 0x7e8000002200780b */ /* 0x000fc60003f14000 */
[----:B0-----:R-:W-:Y:S01]  /*1210*/  FFMA.FTZ R12, R11, R12, R10 ;  /* 0x0000000c0b0c7223 */ /* 0x001fe2000001000a */
[----:B------:R-:W-:Y:S01]  /*1220*/  FSEL R8, R34, 2.25, !P0 ;  /* 0x4010000022087808 */ /* 0x000fe20004000000 */
[----:B------:R-:W-:-:S04]  /*1230*/  DEPBAR.LE SB5, 0x3 ;  /* 0x0000d0c00000791a */ /* 0x000fc80000000000 */
[----:B-1----:R-:W-:Y:S01]  /*1240*/  FMUL.FTZ R25, R25, UR37 ;  /* 0x0000002519197c20 */ /* 0x002fe20008410000 */
[----:B------:R-:W-:Y:S01]  /*1250*/  FADD.FTZ R10, R7, -R12 ;  /* 0x8000000c070a7221 */ /* 0x000fe20000010000 */
[----:B------:R-:W-:Y:S01]  /*1260*/  FMUL.FTZ R7, R18, UR14 ;  /* 0x0000000e12077c20 */ /* 0x000fe20008410000 */
[----:B------:R-:W0:Y:S01]  /*1270*/  MUFU.RCP R11, R8 ;  /* 0x00000008000b7308 */ /* 0x000e220000001000 */
[----:B------:R-:W-:-:S04]  /*1280*/  DEPBAR.LE SB5, 0x2 ;  /* 0x0000d0800000791a */ /* 0x000fc80000000000 */
[----:B------:R-:W-:Y:S01]  /*1290*/  FMUL.FTZ R47, R47, UR38 ;  /* 0x000000262f2f7c20 */ /* 0x000fe20008410000 */
[----:B------:R-:W-:Y:S01]  /*12a0*/  FFMA.FTZ R2, R9, R10, R2 ;  /* 0x0000000a09027223 */ /* 0x000fe20000010002 */
[----:B---3--:R-:W-:Y:S01]  /*12b0*/  FFMA.FTZ R7, R20, UR32, R7 ;  /* 0x0000002014077c23 */ /* 0x008fe20008010007 */
[----:B------:R-:W-:Y:S01]  /*12c0*/  @P0 LOP3.LUT R159, R159, 0x20, RZ, 0xfc, !PT ;  /* 0x000000209f9f0812 */ /* 0x000fe200078efcff */
[----:B------:R-:W-:-:S04]  /*12d0*/  DEPBAR.LE SB5, 0x1 ;  /* 0x0000d0400000791a */ /* 0x000fc80000000000 */
[----:B------:R-:W-:Y:S01]  /*12e0*/  FMUL.FTZ R49, R49, UR39 ;  /* 0x0000002731317c20 */ /* 0x000fe20008410000 */
[--C-:B------:R-:W-:Y:S01]  /*12f0*/  FADD.FTZ R9, -R12, R7.reuse ;  /* 0x000000070c097221 */ /* 0x100fe20000010100 */
[----:B------:R-:W-:Y:S01]  /*1300*/  FADD.FTZ R6, R6, R7 ;  /* 0x0000000706067221 */ /* 0x000fe20000010000 */
[----:B------:R-:W-:Y:S02]  /*1310*/  LOP3.LUT R159, R159, 0xffffffef, RZ, 0xc0, !PT ;  /* 0xffffffef9f9f7812 */ /* 0x000fe400078ec0ff */
[----:B------:R-:W-:-:S05]  /*1320*/  FMUL.FTZ R10, R9, 0.25 ;  /* 0x3e800000090a7820 */ /* 0x000fca0000410000 */
[----:B------:R-:W-:Y:S02]  /*1330*/  FSEL R10, R10, R9, P0 ;  /* 0x000000090a0a7208 */ /* 0x000fe40000000000 */
[----:B------:R-:W-:-:S03]  /*1340*/  FSETP.GT.FTZ.AND P0, PT, R33, 8.50705917302346158658e+37, PT ;  /* 0x7e8000002100780b */ /* 0x000fc60003f14000 */
[----:B0-----:R-:W-:Y:S01]  /*1350*/  FFMA.FTZ R10, R11, R10, R12 ;  /* 0x0000000a0b0a7223 */ /* 0x001fe2000001000c */
[----:B------:R-:W-:-:S03]  /*1360*/  FSEL R8, R33, 2.5, !P0 ;  /* 0x4020000021087808 */ /* 0x000fc60004000000 */
[----:B------:R-:W-:Y:S01]  /*1370*/  FADD.FTZ R11, R7, -R10 ;  /* 0x8000000a070b7221 */ /* 0x000fe20000010000 */
[----:B------:R-:W-:Y:S01]  /*1380*/  FMUL.FTZ R7, R22, UR15 ;  /* 0x0000000f16077c20 */ /* 0x000fe20008410000 */
[----:B------:R-:W0:Y:S02]  /*1390*/  LDCU.128 UR12, c[0x3][0x280] ;  /* 0x00c05000ff0c77ac */ /* 0x000e240008000c00 */
[----:B------:R-:W-:Y:S01]  /*13a0*/  FFMA.FTZ R2, R9, R11, R2 ;  /* 0x0000000b09027223 */ /* 0x000fe20000010002 */
[----:B------:R-:W-:Y:S01]  /*13b0*/  FFMA.FTZ R7, R24, UR33, R7 ;  /* 0x0000002118077c23 */ /* 0x000fe20008010007 */
[----:B------:R-:W1:Y:S01]  /*13c0*/  MUFU.RCP R11, R8 ;  /* 0x00000008000b7308 */ /* 0x000e620000001000 */
[----:B------:R-:W-:Y:S02]  /*13d0*/  @P0 LOP3.LUT R159, R159, 0x10, RZ, 0xfc, !PT ;  /* 0x000000109f9f0812 */ /* 0x000fe400078efcff */
[--C-:B------:R-:W-:Y:S01]  /*13e0*/  FADD.FTZ R9, -R10, R7.reuse ;  /* 0x000000070a097221 */ /* 0x100fe20000010100 */
[----:B------:R-:W-:Y:S01]  /*13f0*/  FADD.FTZ R6, R6, R7 ;  /* 0x0000000706067221 */ /* 0x000fe20000010000 */
[----:B------:R-:W-:-:S02]  /*1400*/  LOP3.LUT R159, R159, 0xfffffff7, RZ, 0xc0, !PT ;  /* 0xfffffff79f9f7812 */ /* 0x000fc400078ec0ff */
[----:B------:R-:W-:-:S05]  /*1410*/  FMUL.FTZ R12, R9, 0.25 ;  /* 0x3e800000090c7820 */ /* 0x000fca0000410000 */
[----:B------:R-:W-:Y:S02]  /*1420*/  FSEL R12, R12, R9, P0 ;  /* 0x000000090c0c7208 */ /* 0x000fe40000000000 */
[----:B------:R-:W-:Y:S01]  /*1430*/  FSETP.GT.FTZ.AND P0, PT, R32, 8.50705917302346158658e+37, PT ;  /* 0x7e8000002000780b */ /* 0x000fe20003f14000 */
[----:B0-----:R-:W-:Y:S01]  /*1440*/  FMUL.FTZ R26, R26, UR12 ;  /* 0x0000000c1a1a7c20 */ /* 0x001fe20008410000 */
[----:B------:R-:W-:Y:S01]  /*1450*/  FMUL.FTZ R15, R15, UR13 ;  /* 0x0000000d0f0f7c20 */ /* 0x000fe20008410000 */
[----:B-1----:R-:W-:Y:S01]  /*1460*/  FFMA.FTZ R12, R11, R12, R10 ;  /* 0x0000000c0b0c7223 */ /* 0x002fe2000001000a */
[----:B------:R-:W-:Y:S01]  /*1470*/  FSEL R8, R32, 2.75, !P0 ;  /* 0x4030000020087808 */ /* 0x000fe20004000000 */
[----:B------:R-:W-:Y:S01]  /*1480*/  FFMA.FTZ R27, R27, UR34, R26 ;  /* 0x000000221b1b7c23 */ /* 0x000fe2000801001a */
[----:B------:R-:W-:Y:S01]  /*1490*/  FFMA.FTZ R15, R28, UR35, R15 ;  /* 0x000000231c0f7c23 */ /* 0x000fe2000801000f */
[----:B------:R-:W-:Y:S01]  /*14a0*/  FADD.FTZ R10, R7, -R12 ;  /* 0x8000000c070a7221 */ /* 0x000fe20000010000 */
[----:B------:R-:W0:Y:S01]  /*14b0*/  LDCU.128 UR32, c[0x3][0x30] ;  /* 0x00c00600ff2077ac */ /* 0x000e220008000c00 */
[--C-:B------:R-:W-:Y:S01]  /*14c0*/  FADD.FTZ R7, -R12, R27.reuse ;  /* 0x0000001b0c077221 */ /* 0x100fe20000010100 */
[----:B------:R-:W-:Y:S01]  /*14d0*/  FMUL.FTZ R21, R21, UR15 ;  /* 0x0000000f15157c20 */ /* 0x000fe20008410000 */
[----:B------:R-:W-:Y:S01]  /*14e0*/  FFMA.FTZ R2, R9, R10, R2 ;  /* 0x0000000a09027223 */ /* 0x000fe20000010002 */
[----:B------:R-:W-:Y:S01]  /*14f0*/  HFMA2 R28, -RZ, RZ, 2.71875, 0 ;  /* 0x41700000ff1c7431 */ /* 0x000fe200000001ff */
[----:B------:R1:W2:Y:S01]  /*1500*/  MUFU.RCP R9, R8 ;  /* 0x0000000800097308 */ /* 0x0002a20000001000 */
[----:B------:R-:W-:Y:S01]  /*1510*/  FMUL.FTZ R10, R7, 0.25 ;  /* 0x3e800000070a7820 */ /* 0x000fe20000410000 */
[----:B------:R-:W-:Y:S01]  /*1520*/  @P0 LOP3.LUT R159, R159, 0x8, RZ, 0xfc, !PT ;  /* 0x000000089f9f0812 */ /* 0x000fe200078efcff */
[----:B------:R-:W-:Y:S01]  /*1530*/  FADD.FTZ R6, R6, R27 ;  /* 0x0000001b06067221 */ /* 0x000fe20000010000 */
[----:B------:R-:W-:-:S02]  /*1540*/  HFMA2 R26, -RZ, RZ, 2.765625, 0 ;  /* 0x41880000ff1a7431 */ /* 0x000fc400000001ff */
[----:B------:R-:W-:Y:S01]  /*1550*/  FSEL R10, R10, R7, P0 ;  /* 0x000000070a0a7208 */ /* 0x000fe20000000000 */
[----:B------:R-:W-:Y:S01]  /*1560*/  FADD.FTZ R6, R6, R15 ;  /* 0x0000000f06067221 */ /* 0x000fe20000010000 */
[----:B------:R-:W-:Y:S02]  /*1570*/  FSETP.GT.FTZ.AND P0, PT, R31, 8.50705917302346158658e+37, PT ;  /* 0x7e8000001f00780b */ /* 0x000fe40003f14000 */
[----:B------:R-:W-:Y:S02]  /*1580*/  LOP3.LUT R159, R159, 0xfffffffb, RZ, 0xc0, !PT ;  /* 0xfffffffb9f9f7812 */ /* 0x000fe400078ec0ff */
[----:B-1----:R-:W-:Y:S01]  /*1590*/  FSEL R8, R31, 3, !P0 ;  /* 0x404000001f087808 */ /* 0x002fe20004000000 */
[----:B0-----:R-:W-:Y:S01]  /*15a0*/  FFMA.FTZ R21, R44, UR33, R21 ;  /* 0x000000212c157c23 */ /* 0x001fe20008010015 */
[----:B------:R-:W-:Y:S01]  /*15b0*/  FFMA.FTZ R25, R46, UR35, R25 ;  /* 0x000000232e197c23 */ /* 0x000fe20008010019 */
[----:B--2---:R-:W-:-:S04]  /*15c0*/  FFMA.FTZ R10, R9, R10, R12 ;  /* 0x0000000a090a7223 */ /* 0x004fc8000001000c */
[----:B------:R-:W-:Y:S02]  /*15d0*/  FADD.FTZ R9, R27, -R10 ;  /* 0x8000000a1b097221 */ /* 0x000fe40000010000 */
[----:B------:R-:W-:Y:S02]  /*15e0*/  @P0 LOP3.LUT R159, R159, 0x4, RZ, 0xfc, !PT ;  /* 0x000000049f9f0812 */ /* 0x000fe400078efcff */
[----:B------:R-:W-:Y:S01]  /*15f0*/  MOV R27, 0x41800000 ;  /* 0x41800000001b7802 */ /* 0x000fe20000000f00 */
[----:B------:R-:W-:Y:S01]  /*1600*/  FFMA.FTZ R2, R7, R9, R2 ;  /* 0x0000000907027223 */ /* 0x000fe20000010002 */
[----:B------:R-:W-:Y:S01]  /*1610*/  FADD.FTZ R7, -R10, R15 ;  /* 0x0000000f0a077221 */ /* 0x000fe20000010100 */
[----:B------:R0:W1:Y:S01]  /*1620*/  MUFU.RCP R9, R8 ;  /* 0x0000000800097308 */ /* 0x0000620000001000 */
[----:B------:R-:W-:Y:S02]  /*1630*/  LOP3.LUT R159, R159, 0xfffffffd, RZ, 0xc0, !PT ;  /* 0xfffffffd9f9f7812 */ /* 0x000fe400078ec0ff */
[----:B------:R-:W-:-:S05]  /*1640*/  FMUL.FTZ R12, R7, 0.25 ;  /* 0x3e800000070c7820 */ /* 0x000fca0000410000 */
[----:B------:R-:W-:Y:S02]  /*1650*/  FSEL R12, R12, R7, P0 ;  /* 0x000000070c0c7208 */ /* 0x000fe40000000000 */
[----:B------:R-:W-:-:S04]  /*1660*/  FSETP.GT.FTZ.AND P0, PT, R30, 8.50705917302346158658e+37, PT ;  /* 0x7e8000001e00780b */ /* 0x000fc80003f14000 */
[----:B0-----:R-:W-:Y:S01]  /*1670*/  FSEL R8, R30, 3.25, !P0 ;  /* 0x405000001e087808 */ /* 0x001fe20004000000 */
[----:B-1----:R-:W-:Y:S01]  /*1680*/  FFMA.FTZ R12, R9, R12, R10 ;  /* 0x0000000c090c7223 */ /* 0x002fe2000001000a */
[----:B------:R-:W-:Y:S01]  /*1690*/  FMUL.FTZ R10, R19, UR14 ;  /* 0x0000000e130a7c20 */ /* 0x000fe20008410000 */
[----:B------:R-:W0:Y:S01]  /*16a0*/  LDCU.128 UR12, c[0x3][0x500] ;  /* 0x00c0a000ff0c77ac */ /* 0x000e220008000c00 */
[----:B------:R-:W-:Y:S01]  /*16b0*/  IADD3 R19, PT, PT, R4, UR46, RZ ;  /* 0x0000002e04137c10 */ /* 0x000fe2000fffe0ff */
[----:B------:R-:W-:Y:S01]  /*16c0*/  FADD.FTZ R9, R15, -R12 ;  /* 0x8000000c0f097221 */ /* 0x000fe20000010000 */
[----:B------:R-:W-:-:S03]  /*16d0*/  FFMA.FTZ R43, R43, UR32, R10 ;  /* 0x000000202b2b7c23 */ /* 0x000fc6000801000a */
[----:B------:R-:W-:Y:S01]  /*16e0*/  @P0 LOP3.LUT R159, R159, 0x2, RZ, 0xfc, !PT ;  /* 0x000000029f9f0812 */ /* 0x000fe200078efcff */
[----:B------:R-:W-:Y:S01]  /*16f0*/  FFMA.FTZ R2, R7, R9, R2 ;  /* 0x0000000907027223 */ /* 0x000fe20000010002 */
[--C-:B------:R-:W-:Y:S01]  /*1700*/  FADD.FTZ R7, -R12, R43.reuse ;  /* 0x0000002b0c077221 */ /* 0x100fe20000010100 */
[----:B------:R1:W2:Y:S01]  /*1710*/  MUFU.RCP R9, R8 ;  /* 0x0000000800097308 */ /* 0x0002a20000001000 */
[----:B------:R-:W-:Y:S01]  /*1720*/  LOP3.LUT R159, R159, 0xfffffffe, RZ, 0xc0, !PT ;  /* 0xfffffffe9f9f7812 */ /* 0x000fe200078ec0ff */
[----:B------:R-:W-:Y:S01]  /*1730*/  FADD.FTZ R6, R6, R43 ;  /* 0x0000002b06067221 */ /* 0x000fe20000010000 */
[----:B------:R-:W-:Y:S01]  /*1740*/  FMUL.FTZ R10, R7, 0.25 ;  /* 0x3e800000070a7820 */ /* 0x000fe20000410000 */
[----:B------:R-:W-:Y:S02]  /*1750*/  IADD3 R15, PT, PT, R4, UR44, RZ ;  /* 0x0000002c040f7c10 */ /* 0x000fe4000fffe0ff */
[----:B------:R-:W-:Y:S02]  /*1760*/  FADD.FTZ R6, R6, R21 ;  /* 0x0000001506067221 */ /* 0x000fe40000010000 */
[----:B------:R-:W-:Y:S01]  /*1770*/  FSEL R10, R10, R7, P0 ;  /* 0x000000070a0a7208 */ /* 0x000fe20000000000 */
[----:B------:R-:W-:Y:S01]  /*1780*/  IMAD R15, R40, UR8, R15 ;  /* 0x00000008280f7c24 */ /* 0x000fe2000f8e020f */
[----:B------:R-:W-:Y:S01]  /*1790*/  FSETP.GT.FTZ.AND P0, PT, R29, 8.50705917302346158658e+37, PT ;  /* 0x7e8000001d00780b */ /* 0x000fe20003f14000 */
[----:B0-----:R-:W-:-:S02]  /*17a0*/  UIADD3 UR11, UPT, UPT, UR10, 0x16, UR12 ;  /* 0x000000160a0b7890 */ /* 0x001fc4000fffe00c */
[----:B------:R-:W-:Y:S01]  /*17b0*/  UIADD3 UR20, UPT, UPT, UR10, 0x16, UR13 ;  /* 0x000000160a147890 */ /* 0x000fe2000fffe00d */
[----:B-1----:R-:W-:Y:S01]  /*17c0*/  FSEL R8, R29, 3.5, !P0 ;  /* 0x406000001d087808 */ /* 0x002fe20004000000 */
[----:B------:R-:W-:Y:S01]  /*17d0*/  UIADD3 UR25, UPT, UPT, UR10, 0x16, UR15 ;  /* 0x000000160a197890 */ /* 0x000fe2000fffe00f */
[----:B------:R-:W-:Y:S01]  /*17e0*/  IADD3 R15, PT, PT, R15, 0x16, RZ ;  /* 0x000000160f0f7810 */ /* 0x000fe20007ffe0ff */
[----:B--2---:R-:W-:Y:S01]  /*17f0*/  FFMA.FTZ R10, R9, R10, R12 ;  /* 0x0000000a090a7223 */ /* 0x004fe2000001000c */
[----:B------:R-:W-:Y:S01]  /*1800*/  IMAD R19, R40, UR11, R19 ;  /* 0x0000000b28137c24 */ /* 0x000fe2000f8e0213 */
[----:B------:R-:W-:Y:S02]  /*1810*/  UIADD3 UR21, UPT, UPT, UR10, 0x16, UR14 ;  /* 0x000000160a157890 */ /* 0x000fe4000fffe00e */
[----:B------:R-:W-:Y:S01]  /*1820*/  FADD.FTZ R9, R43, -R10 ;  /* 0x8000000a2b097221 */ /* 0x000fe20000010000 */
[----:B------:R-:W-:Y:S01]  /*1830*/  IADD3 R43, PT, PT, R4, UR41, RZ ;  /* 0x00000029042b7c10 */ /* 0x000fe2000fffe0ff */
[----:B------:R-:W0:Y:S01]  /*1840*/  LDCU.128 UR12, c[0x3][0x520] ;  /* 0x00c0a400ff0c77ac */ /* 0x000e220008000c00 */
[----:B------:R-:W-:Y:S01]  /*1850*/  @P0 LOP3.LUT R159, R159, 0x1, RZ, 0xfc, !PT ;  /* 0x000000019f9f0812 */ /* 0x000fe200078efcff */
[----:B------:R-:W-:Y:S01]  /*1860*/  FFMA.FTZ R2, R7, R9, R2 ;  /* 0x0000000907027223 */ /* 0x000fe20000010002 */
[----:B------:R-:W-:Y:S01]  /*1870*/  FADD.FTZ R7, -R10, R21 ;  /* 0x000000150a077221 */ /* 0x000fe20000010100 */
[----:B------:R1:W2:Y:S01]  /*1880*/  MUFU.RCP R9, R8 ;  /* 0x0000000800097308 */ /* 0x0002a20000001000 */
[----:B------:R-:W-:Y:S01]  /*1890*/  IADD3 R19, PT, PT, R19, 0x16, RZ ;  /* 0x0000001613137810 */ /* 0x000fe20007ffe0ff */
[----:B------:R-:W-:-:S02]  /*18a0*/  IMAD R43, R40, UR25, R43 ;  /* 0x00000019282b7c24 */ /* 0x000fc4000f8e022b */
[----:B------:R-:W-:-:S05]  /*18b0*/  FMUL.FTZ R12, R7, 0.25 ;  /* 0x3e800000070c7820 */ /* 0x000fca0000410000 */
[----:B------:R-:W-:Y:S02]  /*18c0*/  FSEL R12, R12, R7, P0 ;  /* 0x000000070c0c7208 */ /* 0x000fe40000000000 */
[----:B------:R-:W-:-:S04]  /*18d0*/  FSETP.GT.FTZ.AND P0, PT, R28, 8.50705917302346158658e+37, PT ;  /* 0x7e8000001c00780b */ /* 0x000fc80003f14000 */
[----:B-1----:R-:W-:Y:S01]  /*18e0*/  FSEL R8, R28, 3.75, !P0 ;  /* 0x407000001c087808 */ /* 0x002fe20004000000 */
[----:B0-----:R-:W-:Y:S01]  /*18f0*/  UIADD3 UR13, UPT, UPT, UR10, 0x16, UR13 ;  /* 0x000000160a0d7890 */ /* 0x001fe2000fffe00d */
[----:B--2---:R-:W-:Y:S01]  /*1900*/  FFMA.FTZ R12, R9, R12, R10 ;  /* 0x0000000c090c7223 */ /* 0x004fe2000001000a */
[----:B------:R-:W-:Y:S01]  /*1910*/  FMUL.FTZ R10, R23, UR36 ;  /* 0x00000024170a7c20 */ /* 0x000fe20008410000 */
[----:B------:R-:W0:Y:S01]  /*1920*/  LDCU.128 UR36, c[0x3][0x1580] ;  /* 0x00c2b000ff2477ac */ /* 0x000e220008000c00 */
[----:B------:R-:W-:Y:S01]  /*1930*/  IADD3 R23, PT, PT, R4, UR40, RZ ;  /* 0x0000002804177c10 */ /* 0x000fe2000fffe0ff */
[----:B------:R-:W-:Y:S01]  /*1940*/  FADD.FTZ R9, R21, -R12 ;  /* 0x8000000c15097221 */ /* 0x000fe20000010000 */
[----:B------:R-:W-:Y:S02]  /*1950*/  FFMA.FTZ R45, R45, UR34, R10 ;  /* 0x000000222d2d7c23 */ /* 0x000fe4000801000a */
[----:B------:R-:W-:Y:S01]  /*1960*/  @P0 LOP3.LUT R42, R42, 0x80000000, RZ, 0xfc, !PT ;  /* 0x800000002a2a0812 */ /* 0x000fe200078efcff */
[----:B------:R-:W1:Y:S01]  /*1970*/  LDCU.128 UR32, c[0x3][0x40] ;  /* 0x00c00800ff2077ac */ /* 0x000e620008000c00 */
[----:B------:R-:W-:Y:S01]  /*1980*/  FFMA.FTZ R2, R7, R9, R2 ;  /* 0x0000000907027223 */ /* 0x000fe20000010002 */
[----:B------:R-:W-:Y:S01]  /*1990*/  FADD.FTZ R7, -R12, R45 ;  /* 0x0000002d0c077221 */ /* 0x000fe20000010100 */
[----:B------:R2:W3:Y:S01]  /*19a0*/  MUFU.RCP R9, R8 ;  /* 0x0000000800097308 */ /* 0x0004e20000001000 */
[----:B------:R-:W-:Y:S01]  /*19b0*/  LOP3.LUT R42, R42, 0xbfffffff, RZ, 0xc0, !PT ;  /* 0xbfffffff2a2a7812 */ /* 0x000fe200078ec0ff */
[----:B------:R-:W-:-:S02]  /*19c0*/  IMAD R23, R40, UR21, R23 ;  /* 0x0000001528177c24 */ /* 0x000fc4000f8e0217 */
[----:B------:R-:W-:Y:S01]  /*19d0*/  FMUL.FTZ R10, R7, 0.25 ;  /* 0x3e800000070a7820 */ /* 0x000fe20000410000 */
[----:B------:R-:W-:Y:S01]  /*19e0*/  IADD3 R21, PT, PT, R4, UR47, RZ ;  /* 0x0000002f04157c10 */ /* 0x000fe2000fffe0ff */
[----:B------:R-:W-:Y:S01]  /*19f0*/  FADD.FTZ R6, R6, R45 ;  /* 0x0000002d06067221 */ /* 0x000fe20000010000 */
[----:B------:R-:W-:Y:S01]  /*1a00*/  UIADD3 UR12, UPT, UPT, UR10, 0x16, UR12 ;  /* 0x000000160a0c7890 */ /* 0x000fe2000fffe00c */
[----:B------:R-:W-:Y:S02]  /*1a10*/  IADD3 R23, PT, PT, R23, 0x16, RZ ;  /* 0x0000001617177810 */ /* 0x000fe40007ffe0ff */
[----:B------:R-:W-:Y:S01]  /*1a20*/  FSEL R10, R10, R7, P0 ;  /* 0x000000070a0a7208 */ /* 0x000fe20000000000 */
[----:B------:R-:W-:Y:S01]  /*1a30*/  IMAD R21, R40, UR20, R21 ;  /* 0x0000001428157c24 */ /* 0x000fe2000f8e0215 */
[----:B------:R-:W-:Y:S01]  /*1a40*/  FSETP.GT.FTZ.AND P0, PT, R27, 8.50705917302346158658e+37, PT ;  /* 0x7e8000001b00780b */ /* 0x000fe20003f14000 */
[----:B------:R-:W-:Y:S01]  /*1a50*/  FADD.FTZ R6, R6, R25 ;  /* 0x0000001906067221 */ /* 0x000fe20000010000 */
[----:B0-----:R-:W-:-:S02]  /*1a60*/  IADD3 R53, PT, PT, R4, UR39, RZ ;  /* 0x0000002704357c10 */ /* 0x001fc4000fffe0ff */
[----:B--2---:R-:W-:Y:S01]  /*1a70*/  FSEL R8, R27, 4, !P0 ;  /* 0x408000001b087808 */ /* 0x004fe20004000000 */
[----:B-1----:R-:W-:Y:S01]  /*1a80*/  FFMA.FTZ R47, R48, UR32, R47 ;  /* 0x00000020302f7c23 */ /* 0x002fe2000801002f */
[----:B---3--:R-:W-:Y:S01]  /*1a90*/  FFMA.FTZ R10, R9, R10, R12 ;  /* 0x0000000a090a7223 */ /* 0x008fe2000001000c */
[----:B-----5:R-:W-:Y:S01]  /*1aa0*/  FFMA.FTZ R49, R50, UR33, R49 ;  /* 0x0000002132317c23 */ /* 0x020fe20008010031 */
[----:B------:R-:W-:Y:S01]  /*1ab0*/  IADD3 R21, PT, PT, R21, 0x16, RZ ;  /* 0x0000001615157810 */ /* 0x000fe20007ffe0ff */
[----:B------:R-:W-:Y:S01]  /*1ac0*/  FADD.FTZ R6, R6, R47 ;  /* 0x0000002f06067221 */ /* 0x000fe20000010000 */
[----:B------:R-:W-:Y:S01]  /*1ad0*/  FADD.FTZ R9, R45, -R10 ;  /* 0x8000000a2d097221 */ /* 0x000fe20000010000 */
[----:B------:R-:W-:Y:S01]  /*1ae0*/  IADD3 R45, PT, PT, R4, UR42, RZ ;  /* 0x0000002a042d7c10 */ /* 0x000fe2000fffe0ff */
[----:B------:R-:W-:Y:S01]  /*1af0*/  IMAD R53, R40, UR13, R53 ;  /* 0x0000000d28357c24 */ /* 0x000fe2000f8e0235 */
[----:B------:R-:W-:Y:S01]  /*1b00*/  @P0 LOP3.LUT R42, R42, 0x40000000, RZ, 0xfc, !PT ;  /* 0x400000002a2a0812 */ /* 0x000fe200078efcff */
[----:B------:R-:W-:Y:S01]  /*1b10*/  FFMA.FTZ R2, R7, R9, R2 ;  /* 0x0000000907027223 */ /* 0x000fe20000010002 */
[----:B------:R-:W-:Y:S01]  /*1b20*/  FADD.FTZ R7, -R10, R25 ;  /* 0x000000190a077221 */ /* 0x000fe20000010100 */
[----:B------:R-:W0:Y:S01]  /*1b30*/  MUFU.RCP R9, R8 ;  /* 0x0000000800097308 */ /* 0x000e220000001000 */
[----:B------:R-:W-:Y:S01]  /*1b40*/  LOP3.LUT R42, R42, 0xdfffffff, RZ, 0xc0, !PT ;  /* 0xdfffffff2a2a7812 */ /* 0x000fe200078ec0ff */
[----:B------:R-:W-:-:S02]  /*1b50*/  IMAD R45, R40, UR16, R45 ;  /* 0x00000010282d7c24 */ /* 0x000fc4000f8e022d */
[----:B------:R-:W-:Y:S01]  /*1b60*/  FMUL.FTZ R12, R7, 0.25 ;  /* 0x3e800000070c7820 */ /* 0x000fe20000410000 */
[----:B------:R-:W-:-:S04]  /*1b70*/  IADD3 R58, PT, PT, R53, 0x16, RZ ;  /* 0x00000016353a7810 */ /* 0x000fc80007ffe0ff */
[----:B------:R-:W-:Y:S02]  /*1b80*/  FSEL R12, R12, R7, P0 ;  /* 0x000000070c0c7208 */ /* 0x000fe40000000000 */
[----:B------:R-:W-:-:S04]  /*1b90*/  FSETP.GT.FTZ.AND P0, PT, R26, 8.50705917302346158658e+37, PT ;  /* 0x7e8000001a00780b */ /* 0x000fc80003f14000 */
[----:B------:R-:W-:Y:S01]  /*1ba0*/  FSEL R11, R26, 4.25, !P0 ;  /* 0x408800001a0b7808 */ /* 0x000fe20004000000 */
[----:B0-----:R-:W-:-:S05]  /*1bb0*/  FFMA.FTZ R12, R9, R12, R10 ;  /* 0x0000000c090c7223 */ /* 0x001fca000001000a */
[----:B------:R-:W0:Y:S01]  /*1bc0*/  MUFU.RCP R11, R11 ;  /* 0x0000000b000b7308 */ /* 0x000e220000001000 */
[----:B------:R-:W-:Y:S02]  /*1bd0*/  FADD.FTZ R9, -R12, R47 ;  /* 0x0000002f0c097221 */ /* 0x000fe40000010100 */
[----:B------:R-:W-:Y:S02]  /*1be0*/  @P0 LOP3.LUT R42, R42, 0x20000000, RZ, 0xfc, !PT ;  /* 0x200000002a2a0812 */ /* 0x000fe400078efcff */
[----:B------:R-:W-:Y:S02]  /*1bf0*/  FMUL.FTZ R8, R9, 0.25 ;  /* 0x3e80000009087820 */ /* 0x000fe40000410000 */
[----:B------:R-:W-:-:S03]  /*1c00*/  LOP3.LUT R42, R42, 0xefffffff, RZ, 0xc0, !PT ;  /* 0xefffffff2a2a7812 */ /* 0x000fc600078ec0ff */
[----:B------:R-:W-:Y:S02]  /*1c10*/  FSEL R8, R8, R9, P0 ;  /* 0x0000000908087208 */ /* 0x000fe40000000000 */
[----:B------:R-:W-:-:S04]  /*1c20*/  FSETP.GT.FTZ.AND P0, PT, R132, 8.50705917302346158658e+37, PT ;  /* 0x7e8000008400780b */ /* 0x000fc80003f14000 */
[----:B------:R-:W-:Y:S01]  /*1c30*/  FSEL R10, R132, 4.5, !P0 ;  /* 0x40900000840a7808 */ /* 0x000fe20004000000 */
[--C-:B0-----:R-:W-:Y:S01]  /*1c40*/  FFMA.FTZ R8, R11, R8, R12.reuse ;  /* 0x000000080b087223 */ /* 0x101fe2000001000c */
[----:B------:R-:W-:Y:S01]  /*1c50*/  FADD.FTZ R12, R25, -R12 ;  /* 0x8000000c190c7221 */ /* 0x000fe20000010000 */
[----:B------:R-:W-:Y:S01]  /*1c60*/  IADD3 R25, PT, PT, R4, UR38, RZ ;  /* 0x0000002604197c10 */ /* 0x000fe2000fffe0ff */
[----:B------:R0:W1:Y:S01]  /*1c70*/  MUFU.RCP R13, R10 ;  /* 0x0000000a000d7308 */ /* 0x0000620000001000 */
[----:B------:R-:W-:Y:S01]  /*1c80*/  FADD.FTZ R11, -R8, R49 ;  /* 0x00000031080b7221 */ /* 0x000fe20000010100 */
[----:B------:R-:W-:Y:S01]  /*1c90*/  FFMA.FTZ R2, R7, R12, R2 ;  /* 0x0000000c07027223 */ /* 0x000fe20000010002 */
[----:B------:R-:W-:Y:S01]  /*1ca0*/  FADD.FTZ R7, R47, -R8 ;  /* 0x800000082f077221 */ /* 0x000fe20000010000 */
[----:B------:R-:W-:Y:S02]  /*1cb0*/  IMAD R25, R40, UR12, R25 ;  /* 0x0000000c28197c24 */ /* 0x000fe4000f8e0219 */
[----:B------:R-:W-:Y:S01]  /*1cc0*/  FMUL.FTZ R12, R11, 0.25 ;  /* 0x3e8000000b0c7820 */ /* 0x000fe20000410000 */
[----:B------:R-:W-:Y:S01]  /*1cd0*/  @P0 LOP3.LUT R42, R42, 0x10000000, RZ, 0xfc, !PT ;  /* 0x100000002a2a0812 */ /* 0x000fe200078efcff */
[----:B------:R-:W-:Y:S01]  /*1ce0*/  FFMA.FTZ R2, R9, R7, R2 ;  /* 0x0000000709027223 */ /* 0x000fe20000010002 */
[----:B------:R-:W-:-:S02]  /*1cf0*/  IADD3 R9, PT, PT, R4, UR36, RZ ;  /* 0x0000002404097c10 */ /* 0x000fc4000fffe0ff */
[----:B------:R-:W-:Y:S02]  /*1d00*/  FSEL R12, R12, R11, P0 ;  /* 0x0000000b0c0c7208 */ /* 0x000fe40000000000 */
[----:B0-----:R-:W-:Y:S02]  /*1d10*/  IADD3 R10, PT, PT, R45, 0x16, RZ ;  /* 0x000000162d0a7810 */ /* 0x001fe40007ffe0ff */
        /* <DEDUP_REMOVED lines=14> */
[----:B------:R-:W-:Y:S01]  /*1e00*/  TLD.LZ RZ, R16, R19, UR6, 1D, 0x1 ;  /* 0x00ff06ff13107f66 */ /* 0x000fe200081e01ff */
[----:B------:R-:W-:Y:S01]  /*1e10*/  TLD.LZ RZ, R18, R19, UR4, 1D, 0x1 ;  /* 0x00ff04ff13127f66 */ /* 0x000fe200081e01ff */
[----:B------:R-:W5:Y:S01]  /*1e20*/  TLD.LZ RZ, R20, R21, UR6, 1D, 0x1 ;  /* 0x00ff06ff15147f66 */ /* 0x000f6200081e01ff */
[----:B------:R-:W-:Y:S01]  /*1e30*/  TLD.LZ RZ, R43, R21, UR4, 1D, 0x1 ;  /* 0x00ff04ff152b7f66 */ /* 0x000fe200081e01ff */
[----:B------:R-:W-:Y:S01]  /*1e40*/  TLD.LZ RZ, R44, R23, UR6, 1D, 0x1 ;  /* 0x00ff06ff172c7f66 */ /* 0x000fe200081e01ff */
[----:B------:R-:W-:Y:S01]  /*1e50*/  TLD.LZ RZ, R45, R23, UR4, 1D, 0x1 ;  /* 0x00ff04ff172d7f66 */ /* 0x000fe200081e01ff */
[----:B------:R-:W-:Y:S01]  /*1e60*/  TLD.LZ RZ, R46, R9, UR6, 1D, 0x1 ;  /* 0x00ff06ff092e7f66 */ /* 0x000fe200081e01ff */
[----:B------:R-:W-:Y:S01]  /*1e70*/  TLD.LZ RZ, R47, R9, UR4, 1D, 0x1 ;  /* 0x00ff04ff092f7f66 */ /* 0x000fe200081e01ff */
[----:B------:R-:W-:Y:S01]  /*1e80*/  TLD.LZ RZ, R15, R10, UR6, 1D, 0x1 ;  /* 0x00ff06ff0a0f7f66 */ /* 0x000fe200081e01ff */
[----:B------:R0:W-:Y:S01]  /*1e90*/  TLD.LZ RZ, R48, R10, UR4, 1D, 0x1 ;  /* 0x00ff04ff0a307f66 */ /* 0x0001e200081e01ff */
[----:B------:R-:W-:Y:S01]  /*1ea0*/  TLD.LZ RZ, R17, R51, UR6, 1D, 0x1 ;  /* 0x00ff06ff33117f66 */ /* 0x000fe200081e01ff */
[----:B------:R-:W-:Y:S01]  /*1eb0*/  TLD.LZ RZ, R50, R51, UR4, 1D, 0x1 ;  /* 0x00ff04ff33327f66 */ /* 0x000fe200081e01ff */
[----:B------:R-:W5:Y:S01]  /*1ec0*/  TLD.LZ RZ, R52, R11, UR6, 1D, 0x1 ;  /* 0x00ff06ff0b347f66 */ /* 0x000f6200081e01ff */
[----:B------:R1:W-:Y:S01]  /*1ed0*/  TLD.LZ RZ, R53, R11, UR4, 1D, 0x1 ;  /* 0x00ff04ff0b357f66 */ /* 0x0003e200081e01ff */
[----:B------:R-:W5:Y:S01]  /*1ee0*/  TLD.LZ RZ, R54, R22, UR6, 1D, 0x1 ;  /* 0x00ff06ff16367f66 */ /* 0x000f6200081e01ff */
[----:B------:R-:W-:Y:S01]  /*1ef0*/  TLD.LZ RZ, R55, R22, UR4, 1D, 0x1 ;  /* 0x00ff04ff16377f66 */ /* 0x000fe200081e01ff */
[----:B------:R-:W5:Y:S01]  /*1f00*/  TLD.LZ RZ, R56, R24, UR6, 1D, 0x1 ;  /* 0x00ff06ff18387f66 */ /* 0x000f6200081e01ff */
[----:B------:R2:W-:Y:S01]  /*1f10*/  TLD.LZ RZ, R57, R24, UR4, 1D, 0x1 ;  /* 0x00ff04ff18397f66 */ /* 0x0005e200081e01ff */
[----:B------:R-:W5:Y:S01]  /*1f20*/  TLD.LZ RZ, R59, R58, UR6, 1D, 0x1 ;  /* 0x00ff06ff3a3b7f66 */ /* 0x000f6200081e01ff */
[----:B------:R-:W5:Y:S01]  /*1f30*/  TLD.LZ RZ, R60, R58, UR4, 1D, 0x1 ;  /* 0x00ff04ff3a3c7f66 */ /* 0x000f6200081e01ff */
[----:B------:R-:W3:Y:S01]  /*1f40*/  LDCU.128 UR16, c[0x3][0x2a0] ;  /* 0x00c05400ff1077ac */ /* 0x000ee20008000c00 */
[----:B------:R-:W-:Y:S01]  /*1f50*/  HFMA2 R25, -RZ, RZ, 2.796875, 0 ;  /* 0x41980000ff197431 */ /* 0x000fe200000001ff */
[----:B------:R-:W-:Y:S01]  /*1f60*/  LOP3.LUT R42, R42, 0xf7ffffff, RZ, 0xc0, !PT ;  /* 0xf7ffffff2a2a7812 */ /* 0x000fe200078ec0ff */
[----:B------:R-:W-:Y:S01]  /*1f70*/  FADD.FTZ R6, R6, R49 ;  /* 0x0000003106067221 */ /* 0x000fe20000010000 */
[----:B------:R-:W4:Y:S01]  /*1f80*/  LDCU.128 UR44, c[0x3][0x2c0] ;  /* 0x00c05800ff2c77ac */ /* 0x000f220008000c00 */
[----:B------:R-:W-:Y:S01]  /*1f90*/  MOV R131, 0x41f00000 ;  /* 0x41f0000000837802 */ /* 0x000fe20000000f00 */
[----:B------:R-:W3:Y:S01]  /*1fa0*/  LDCU.128 UR36, c[0x3][0x530] ;  /* 0x00c0a600ff2477ac */ /* 0x000ee20008000c00 */
[C---:B------:R-:W-:Y:S01]  /*1fb0*/  FSETP.GT.FTZ.AND P0, PT, R25.reuse, 8.50705917302346158658e+37, PT ;  /* 0x7e8000001900780b */ /* 0x040fe20003f14000 */
[----:B------:R-:W4:Y:S03]  /*1fc0*/  LDCU.128 UR48, c[0x3][0x1590] ;  /* 0x00c2b200ff3077ac */ /* 0x000f260008000c00 */
[----:B0-----:R-:W-:Y:S01]  /*1fd0*/  FSEL R10, R25, 4.75, !P0 ;  /* 0x40980000190a7808 */ /* 0x001fe20004000000 */
[----:B------:R-:W-:Y:S01]  /*1fe0*/  HFMA2 R23, -RZ, RZ, 2.828125, 0 ;  /* 0x41a80000ff177431 */ /* 0x000fe200000001ff */
[----:B------:R-:W-:Y:S01]  /*1ff0*/  UIADD3 UR8, UPT, UPT, UR10, 0x16, UR14 ;  /* 0x000000160a087890 */ /* 0x000fe2000fffe00e */
[----:B------:R-:W-:Y:S01]  /*2000*/  HFMA2 R21, -RZ, RZ, 2.859375, 0 ;  /* 0x41b80000ff157431 */ /* 0x000fe200000001ff */
[----:B-1----:R-:W0:Y:S01]  /*2010*/  MUFU.RCP R11, R10 ;  /* 0x0000000a000b7308 */ /* 0x002e220000001000 */
[----:B--2---:R-:W-:Y:S01]  /*2020*/  MOV R24, 0x41a00000 ;  /* 0x41a0000000187802 */ /* 0x004fe20000000f00 */
[----:B------:R-:W-:Y:S01]  /*2030*/  HFMA2 R19, -RZ, RZ, 2.890625, 0 ;  /* 0x41c80000ff137431 */ /* 0x000fe200000001ff */
[----:B------:R-:W-:Y:S01]  /*2040*/  MOV R22, 0x41b00000 ;  /* 0x41b0000000167802 */ /* 0x000fe20000000f00 */
[----:B------:R-:W-:Y:S01]  /*2050*/  UIADD3 UR9, UPT, UPT, UR10, 0x16, UR15 ;  /* 0x000000160a097890 */ /* 0x000fe2000fffe00f */
[----:B------:R-:W-:Y:S01]  /*2060*/  @P0 LOP3.LUT R42, R42, 0x8000000, RZ, 0xfc, !PT ;  /* 0x080000002a2a0812 */ /* 0x000fe200078efcff */
[----:B------:R-:W1:Y:S03]  /*2070*/  LDCU.128 UR12, c[0x3][0x550] ;  /* 0x00c0aa00ff0c77ac */ /* 0x000e660008000c00 */
[----:B------:R-:W-:Y:S01]  /*2080*/  LOP3.LUT R42, R42, 0xfbffffff, RZ, 0xc0, !PT ;  /* 0xfbffffff2a2a7812 */ /* 0x000fe200078ec0ff */
[----:B---3--:R-:W-:Y:S01]  /*2090*/  UIADD3 UR11, UPT, UPT, UR10, 0x16, UR36 ;  /* 0x000000160a0b7890 */ /* 0x008fe2000fffe024 */
[----:B----4-:R-:W-:Y:S01]  /*20a0*/  IADD3 R49, PT, PT, R4, UR51, RZ ;  /* 0x0000003304317c10 */ /* 0x010fe2000fffe0ff */
[----:B------:R-:W-:-:S02]  /*20b0*/  UIADD3 UR20, UPT, UPT, UR10, 0x16, UR37 ;  /* 0x000000160a147890 */ /* 0x000fc4000fffe025 */
[----:B------:R-:W-:Y:S02]  /*20c0*/  UIADD3 UR21, UPT, UPT, UR10, 0x16, UR38 ;  /* 0x000000160a157890 */ /* 0x000fe4000fffe026 */
[----:B------:R-:W-:Y:S01]  /*20d0*/  UIADD3 UR25, UPT, UPT, UR10, 0x16, UR39 ;  /* 0x000000160a197890 */ /* 0x000fe2000fffe027 */
[----:B------:R-:W2:Y:S01]  /*20e0*/  LDCU.128 UR36, c[0x3][0x15b0] ;  /* 0x00c2b600ff2477ac */ /* 0x000ea20008000c00 */
[----:B------:R-:W-:Y:S01]  /*20f0*/  IMAD R49, R40, UR20, R49 ;  /* 0x0000001428317c24 */ /* 0x000fe2000f8e0231 */
[----:B------:R-:W3:Y:S04]  /*2100*/  LDCU.128 UR40, c[0x3][0x15a0] ;  /* 0x00c2b400ff2877ac */ /* 0x000ee80008000c00 */
[----:B------:R-:W-:Y:S01]  /*2110*/  IADD3 R49, PT, PT, R49, 0x16, RZ ;  /* 0x0000001631317810 */ /* 0x000fe20007ffe0ff */
[----:B-1----:R-:W-:-:S02]  /*2120*/  UIADD3 UR13, UPT, UPT, UR10, 0x16, UR13 ;  /* 0x000000160a0d7890 */ /* 0x002fc4000fffe00d */
[----:B------:R-:W-:Y:S01]  /*2130*/  UIADD3 UR12, UPT, UPT, UR10, 0x16, UR12 ;  /* 0x000000160a0c7890 */ /* 0x000fe2000fffe00c */
[C---:B--2---:R-:W-:Y:S02]  /*2140*/  IADD3 R65, PT, PT, R4.reuse, UR39, RZ ;  /* 0x0000002704417c10 */ /* 0x044fe4000fffe0ff */
[C---:B---3--:R-:W-:Y:S02]  /*2150*/  IADD3 R51, PT, PT, R4.reuse, UR40, RZ ;  /* 0x0000002804337c10 */ /* 0x048fe4000fffe0ff */
[C---:B------:R-:W-:Y:S02]  /*2160*/  IADD3 R61, PT, PT, R4.reuse, UR42, RZ ;  /* 0x0000002a043d7c10 */ /* 0x040fe4000fffe0ff */
[----:B------:R-:W-:Y:S01]  /*2170*/  IADD3 R63, PT, PT, R4, UR43, RZ ;  /* 0x0000002b043f7c10 */ /* 0x000fe2000fffe0ff */
[----:B------:R-:W-:Y:S01]  /*2180*/  IMAD R51, R40, UR21, R51 ;  /* 0x0000001528337c24 */ /* 0x000fe2000f8e0233 */
[----:B------:R-:W-:-:S04]  /*2190*/  DEPBAR.LE SB5, 0x7 ;  /* 0x0000d1c00000791a */ /* 0x000fc80000000000 */
[----:B------:R-:W-:Y:S01]  /*21a0*/  FMUL.FTZ R7, R7, UR16 ;  /* 0x0000001007077c20 */ /* 0x000fe20008410000 */
[----:B------:R-:W-:-:S03]  /*21b0*/  FMUL.FTZ R13, R13, UR17 ;  /* 0x000000110d0d7c20 */ /* 0x000fc60008410000 */
[----:B------:R-:W-:Y:S01]  /*21c0*/  FFMA.FTZ R7, R8, UR34, R7 ;  /* 0x0000002208077c23 */ /* 0x000fe20008010007 */
[----:B------:R-:W-:-:S04]  /*21d0*/  DEPBAR.LE SB5, 0x6 ;  /* 0x0000d1800000791a */ /* 0x000fc80000000000 */
[----:B------:R-:W-:Y:S01]  /*21e0*/  FFMA.FTZ R13, R14, UR35, R13 ;  /* 0x000000230e0d7c23 */ /* 0x000fe2000801000d */
[----:B------:R-:W1:Y:S01]  /*21f0*/  LDCU.128 UR32, c[0x3][0x50] ;  /* 0x00c00a00ff2077ac */ /* 0x000e620008000c00 */
[--C-:B------:R-:W-:Y:S01]  /*2200*/  FADD.FTZ R9, -R12, R7.reuse ;  /* 0x000000070c097221 */ /* 0x100fe20000010100 */
[----:B------:R-:W-:Y:S01]  /*2210*/  FADD.FTZ R6, R6, R7 ;  /* 0x0000000706067221 */ /* 0x000fe20000010000 */
[----:B------:R-:W-:-:S04]  /*2220*/  DEPBAR.LE SB5, 0x5 ;  /* 0x0000d1400000791a */ /* 0x000fc80000000000 */
[----:B------:R-:W-:Y:S01]  /*2230*/  FMUL.FTZ R20, R20, UR19 ;  /* 0x0000001314147c20 */ /* 0x000fe20008410000 */
[----:B------:R-:W-:Y:S01]  /*2240*/  FMUL.FTZ R8, R9, 0.25 ;  /* 0x3e80000009087820 */ /* 0x000fe20000410000 */
[----:B------:R-:W-:Y:S01]  /*2250*/  FADD.FTZ R6, R6, R13 ;  /* 0x0000000d06067221 */ /* 0x000fe20000010000 */
[----:B------:R-:W-:-:S04]  /*2260*/  DEPBAR.LE SB5, 0x3 ;  /* 0x0000d0c00000791a */ /* 0x000fc80000000000 */
[----:B------:R-:W-:Y:S01]  /*2270*/  FMUL.FTZ R52, R52, UR44 ;  /* 0x0000002c34347c20 */ /* 0x000fe20008410000 */
[----:B------:R-:W-:Y:S01]  /*2280*/  FSEL R8, R8, R9, P0 ;  /* 0x0000000908087208 */ /* 0x000fe20000000000 */
[----:B------:R-:W-:Y:S01]  /*2290*/  FMUL.FTZ R54, R54, UR45 ;  /* 0x0000002d36367c20 */ /* 0x000fe20008410000 */
[----:B------:R-:W-:Y:S01]  /*22a0*/  FSETP.GT.FTZ.AND P0, PT, R24, 8.50705917302346158658e+37, PT ;  /* 0x7e8000001800780b */ /* 0x000fe20003f14000 */
[----:B------:R-:W-:-:S04]  /*22b0*/  DEPBAR.LE SB5, 0x2 ;  /* 0x0000d0800000791a */ /* 0x000fc80000000000 */
[----:B------:R-:W-:Y:S01]  /*22c0*/  FMUL.FTZ R56, R56, UR46 ;  /* 0x0000002e38387c20 */ /* 0x000fe20008410000 */
[----:B0-----:R-:W-:Y:S01]  /*22d0*/  FFMA.FTZ R8, R11, R8, R12 ;  /* 0x000000080b087223 */ /* 0x001fe2000001000c */
[----:B-1----:R-:W-:-:S03]  /*22e0*/  FFMA.FTZ R43, R43, UR33, R20 ;  /* 0x000000212b2b7c23 */ /* 0x002fc60008010014 */
[----:B------:R-:W-:Y:S01]  /*22f0*/  FADD.FTZ R11, R7, -R8 ;  /* 0x80000008070b7221 */ /* 0x000fe20000010000 */
[----:B------:R-:W-:Y:S01]  /*2300*/  FADD.FTZ R7, -R8, R13 ;  /* 0x0000000d08077221 */ /* 0x000fe20000010100 */
[----:B------:R-:W-:Y:S02]  /*2310*/  MOV R20, 0x41c00000 ;  /* 0x41c0000000147802 */ /* 0x000fe40000000f00 */
[----:B------:R-:W-:Y:S01]  /*2320*/  FFMA.FTZ R2, R9, R11, R2 ;  /* 0x0000000b09027223 */ /* 0x000fe20000010002 */
[----:B------:R-:W-:Y:S01]  /*2330*/  FSEL R9, R24, 5, !P0 ;  /* 0x40a0000018097808 */ /* 0x000fe20004000000 */
[----:B------:R-:W-:Y:S01]  /*2340*/  FMUL.FTZ R10, R7, 0.25 ;  /* 0x3e800000070a7820 */ /* 0x000fe20000410000 */
[----:B------:R-:W-:-:S04]  /*2350*/  @P0 LOP3.LUT R42, R42, 0x4000000, RZ, 0xfc, !PT ;  /* 0x040000002a2a0812 */ /* 0x000fc800078efcff */
[----:B------:R-:W0:Y:S01]  /*2360*/  MUFU.RCP R9, R9 ;  /* 0x0000000900097308 */ /* 0x000e220000001000 */
[----:B------:R-:W-:Y:S02]  /*2370*/  FSEL R10, R10, R7, P0 ;  /* 0x000000070a0a7208 */ /* 0x000fe40000000000 */
[----:B------:R-:W-:Y:S02]  /*2380*/  FSETP.GT.FTZ.AND P0, PT, R23, 8.50705917302346158658e+37, PT ;  /* 0x7e8000001700780b */ /* 0x000fe40003f14000 */
[----:B------:R-:W-:-:S11]  /*2390*/  LOP3.LUT R42, R42, 0xfdffffff, RZ, 0xc0, !PT ;  /* 0xfdffffff2a2a7812 */ /* 0x000fd600078ec0ff */
[----:B------:R-:W-:Y:S01]  /*23a0*/  @P0 LOP3.LUT R42, R42, 0x2000000, RZ, 0xfc, !PT ;  /* 0x020000002a2a0812 */ /* 0x000fe200078efcff */
[----:B0-----:R-:W-:-:S03]  /*23b0*/  FFMA.FTZ R10, R9, R10, R8 ;  /* 0x0000000a090a7223 */ /* 0x001fc60000010008 */
[----:B------:R-:W-:Y:S01]  /*23c0*/  LOP3.LUT R42, R42, 0xfeffffff, RZ, 0xc0, !PT ;  /* 0xfeffffff2a2a7812 */ /* 0x000fe200078ec0ff */
[----:B------:R-:W-:-:S04]  /*23d0*/  FADD.FTZ R8, R13, -R10 ;  /* 0x8000000a0d087221 */ /* 0x000fc80000010000 */
[----:B------:R-:W-:Y:S01]  /*23e0*/  FFMA.FTZ R2, R7, R8, R2 ;  /* 0x0000000807027223 */ /* 0x000fe20000010002 */
[----:B------:R-:W-:Y:S01]  /*23f0*/  FMUL.FTZ R7, R16, UR18 ;  /* 0x0000001210077c20 */ /* 0x000fe20008410000 */
[----:B------:R-:W-:Y:S01]  /*2400*/  FSEL R8, R23, 5.25, !P0 ;  /* 0x40a8000017087808 */ /* 0x000fe20004000000 */
[----:B------:R-:W0:Y:S01]  /*2410*/  LDCU.128 UR16, c[0x3][0x2b0] ;  /* 0x00c05600ff1077ac */ /* 0x000e220008000c00 */
[----:B------:R-:W-:Y:S01]  /*2420*/  MOV R16, 0x41e00000 ;  /* 0x41e0000000107802 */ /* 0x000fe20000000f00 */
[----:B------:R-:W-:Y:S01]  /*2430*/  FFMA.FTZ R7, R18, UR32, R7 ;  /* 0x0000002012077c23 */ /* 0x000fe20008010007 */
[----:B------:R-:W1:Y:S01]  /*2440*/  MUFU.RCP R11, R8 ;  /* 0x00000008000b7308 */ /* 0x000e620000001000 */
[----:B------:R-:W-:Y:S02]  /*2450*/  MOV R18, 0x41d00000 ;  /* 0x41d0000000127802 */ /* 0x000fe40000000f00 */
[--C-:B------:R-:W-:Y:S01]  /*2460*/  FADD.FTZ R9, -R10, R7.reuse ;  /* 0x000000070a097221 */ /* 0x100fe20000010100 */
[----:B------:R-:W-:-:S03]  /*2470*/  FADD.FTZ R6, R6, R7 ;  /* 0x0000000706067221 */ /* 0x000fc60000010000 */
[----:B------:R-:W-:Y:S01]  /*2480*/  FMUL.FTZ R12, R9, 0.25 ;  /* 0x3e800000090c7820 */ /* 0x000fe20000410000 */
[----:B------:R-:W-:-:S04]  /*2490*/  FADD.FTZ R6, R6, R43 ;  /* 0x0000002b06067221 */ /* 0x000fc80000010000 */
[----:B------:R-:W-:Y:S02]  /*24a0*/  FSEL R12, R12, R9, P0 ;  /* 0x000000090c0c7208 */ /* 0x000fe40000000000 */
[----:B------:R-:W-:Y:S01]  /*24b0*/  FSETP.GT.FTZ.AND P0, PT, R22, 8.50705917302346158658e+37, PT ;  /* 0x7e8000001600780b */ /* 0x000fe20003f14000 */
[----:B0-----:R-:W-:Y:S01]  /*24c0*/  FMUL.FTZ R44, R44, UR16 ;  /* 0x000000102c2c7c20 */ /* 0x001fe20008410000 */
[----:B------:R-:W-:Y:S01]  /*24d0*/  FMUL.FTZ R46, R46, UR17 ;  /* 0x000000112e2e7c20 */ /* 0x000fe20008410000 */
[----:B-1----:R-:W-:Y:S01]  /*24e0*/  FFMA.FTZ R12, R11, R12, R10 ;  /* 0x0000000c0b0c7223 */ /* 0x002fe2000001000a */
[----:B------:R-:W-:Y:S01]  /*24f0*/  FSEL R8, R22, 5.5, !P0 ;  /* 0x40b0000016087808 */ /* 0x000fe20004000000 */
[----:B------:R-:W-:Y:S01]  /*2500*/  FFMA.FTZ R45, R45, UR34, R44 ;  /* 0x000000222d2d7c23 */ /* 0x000fe2000801002c */
[----:B------:R-:W-:Y:S01]  /*2510*/  FFMA.FTZ R47, R47, UR35, R46 ;  /* 0x000000232f2f7c23 */ /* 0x000fe2000801002e */
[----:B------:R-:W-:Y:S01]  /*2520*/  FADD.FTZ R10, R7, -R12 ;  /* 0x8000000c070a7221 */ /* 0x000fe20000010000 */
[----:B------:R-:W-:Y:S01]  /*2530*/  FADD.FTZ R7, -R12, R43 ;  /* 0x0000002b0c077221 */ /* 0x000fe20000010100 */
[----:B------:R-:W0:Y:S01]  /*2540*/  LDCU.128 UR32, c[0x3][0x60] ;  /* 0x00c00c00ff2077ac */ /* 0x000e220008000c00 */
[----:B------:R-:W-:Y:S01]  /*2550*/  FMUL.FTZ R15, R15, UR18 ;  /* 0x000000120f0f7c20 */ /* 0x000fe20008410000 */
[----:B------:R-:W-:Y:S01]  /*2560*/  FFMA.FTZ R2, R9, R10, R2 ;  /* 0x0000000a09027223 */ /* 0x000fe20000010002 */
[----:B------:R-:W-:Y:S01]  /*2570*/  FMUL.FTZ R10, R7, 0.25 ;  /* 0x3e800000070a7820 */ /* 0x000fe20000410000 */
[----:B------:R1:W2:Y:S01]  /*2580*/  MUFU.RCP R9, R8 ;  /* 0x0000000800097308 */ /* 0x0002a20000001000 */
[----:B------:R-:W-:Y:S01]  /*2590*/  @P0 LOP3.LUT R42, R42, 0x1000000, RZ, 0xfc, !PT ;  /* 0x010000002a2a0812 */ /* 0x000fe200078efcff */
[----:B------:R-:W-:Y:S01]  /*25a0*/  FMUL.FTZ R17, R17, UR19 ;  /* 0x0000001311117c20 */ /* 0x000fe20008410000 */
[----:B------:R-:W-:Y:S01]  /*25b0*/  FADD.FTZ R6, R6, R45 ;  /* 0x0000002d06067221 */ /* 0x000fe20000010000 */
[----:B------:R-:W-:Y:S01]  /*25c0*/  FSEL R10, R10, R7, P0 ;  /* 0x000000070a0a7208 */ /* 0x000fe20000000000 */
[----:B------:R-:W-:-:S04]  /*25d0*/  DEPBAR.LE SB5, 0x1 ;  /* 0x0000d0400000791a */ /* 0x000fc80000000000 */
[----:B------:R-:W-:Y:S01]  /*25e0*/  FMUL.FTZ R59, R59, UR47 ;  /* 0x0000002f3b3b7c20 */ /* 0x000fe20008410000 */
[C---:B------:R-:W-:Y:S01]  /*25f0*/  FSETP.GT.FTZ.AND P0, PT, R21.reuse, 8.50705917302346158658e+37, PT ;  /* 0x7e8000001500780b */ /* 0x040fe20003f14000 */
[----:B------:R-:W-:Y:S01]  /*2600*/  FADD.FTZ R6, R6, R47 ;  /* 0x0000002f06067221 */ /* 0x000fe20000010000 */
[----:B------:R-:W-:Y:S01]  /*2610*/  LOP3.LUT R42, R42, 0xff7fffff, RZ, 0xc0, !PT ;  /* 0xff7fffff2a2a7812 */ /* 0x000fe200078ec0ff */
[----:B------:R-:W3:Y:S01]  /*2620*/  LDCU.128 UR16, c[0x3][0x540] ;  /* 0x00c0a800ff1077ac */ /* 0x000ee20008000c00 */
[----:B-1----:R-:W-:Y:S01]  /*2630*/  FSEL R8, R21, 5.75, !P0 ;  /* 0x40b8000015087808 */ /* 0x002fe20004000000 */
[----:B0-----:R-:W-:Y:S01]  /*2640*/  FFMA.FTZ R15, R48, UR32, R15 ;  /* 0x00000020300f7c23 */ /* 0x001fe2000801000f */
[----:B------:R-:W-:Y:S01]  /*2650*/  FFMA.FTZ R53, R53, UR34, R52 ;  /* 0x0000002235357c23 */ /* 0x000fe20008010034 */
[----:B------:R-:W-:Y:S01]  /*2660*/  FFMA.FTZ R55, R55, UR35, R54 ;  /* 0x0000002337377c23 */ /* 0x000fe20008010036 */
[----:B--2---:R-:W-:Y:S01]  /*2670*/  FFMA.FTZ R10, R9, R10, R12 ;  /* 0x0000000a090a7223 */ /* 0x004fe2000001000c */
[----:B------:R-:W-:-:S04]  /*2680*/  FADD.FTZ R6, R6, R15 ;  /* 0x0000000f06067221 */ /* 0x000fc80000010000 */
[----:B------:R-:W-:Y:S01]  /*2690*/  @P0 LOP3.LUT R42, R42, 0x800000, RZ, 0xfc, !PT ;  /* 0x008000002a2a0812 */ /* 0x000fe200078efcff */
[----:B------:R-:W-:Y:S01]  /*26a0*/  FADD.FTZ R9, R43, -R10 ;  /* 0x8000000a2b097221 */ /* 0x000fe20000010000 */
[----:B------:R-:W-:Y:S02]  /*26b0*/  IADD3 R43, PT, PT, R4, UR48, RZ ;  /* 0x00000030042b7c10 */ /* 0x000fe4000fffe0ff */
[----:B------:R-:W-:Y:S01]  /*26c0*/  LOP3.LUT R42, R42, 0xffbfffff, RZ, 0xc0, !PT ;  /* 0xffbfffff2a2a7812 */ /* 0x000fe200078ec0ff */
[----:B------:R-:W-:Y:S01]  /*26d0*/  FFMA.FTZ R2, R7, R9, R2 ;  /* 0x0000000907027223 */ /* 0x000fe20000010002 */
[----:B------:R-:W-:Y:S01]  /*26e0*/  FADD.FTZ R7, -R10, R45 ;  /* 0x0000002d0a077221 */ /* 0x000fe20000010100 */
[----:B------:R0:W1:Y:S01]  /*26f0*/  MUFU.RCP R9, R8 ;  /* 0x0000000800097308 */ /* 0x0000620000001000 */
[----:B---3--:R-:W-:Y:S01]  /*2700*/  UIADD3 UR18, UPT, UPT, UR10, 0x16, UR18 ;  /* 0x000000160a127890 */ /* 0x008fe2000fffe012 */
[----:B------:R-:W-:Y:S02]  /*2710*/  IMAD R43, R40, UR8, R43 ;  /* 0x00000008282b7c24 */ /* 0x000fe4000f8e022b */
[----:B------:R-:W-:Y:S01]  /*2720*/  FMUL.FTZ R12, R7, 0.25 ;  /* 0x3e800000070c7820 */ /* 0x000fe20000410000 */
[----:B------:R-:W-:-:S02]  /*2730*/  UIADD3 UR19, UPT, UPT, UR10, 0x16, UR19 ;  /* 0x000000160a137890 */ /* 0x000fc4000fffe013 */
[----:B------:R-:W-:Y:S01]  /*2740*/  UIADD3 UR16, UPT, UPT, UR10, 0x16, UR16 ;  /* 0x000000160a107890 */ /* 0x000fe2000fffe010 */
[----:B------:R-:W-:Y:S01]  /*2750*/  IADD3 R43, PT, PT, R43, 0x16, RZ ;  /* 0x000000162b2b7810 */ /* 0x000fe20007ffe0ff */
[----:B------:R-:W-:Y:S01]  /*2760*/  UIADD3 UR17, UPT, UPT, UR10, 0x16, UR17 ;  /* 0x000000160a117890 */ /* 0x000fe2000fffe011 */
[----:B------:R-:W-:Y:S02]  /*2770*/  FSEL R12, R12, R7, P0 ;  /* 0x000000070c0c7208 */ /* 0x000fe40000000000 */
[----:B------:R-:W-:Y:S01]  /*2780*/  FSETP.GT.FTZ.AND P0, PT, R20, 8.50705917302346158658e+37, PT ;  /* 0x7e8000001400780b */ /* 0x000fe20003f14000 */
[C---:B------:R-:W-:Y:S02]  /*2790*/  IMAD R61, R40.reuse, UR16, R61 ;  /* 0x00000010283d7c24 */ /* 0x040fe4000f8e023d */
[----:B------:R-:W-:Y:S01]  /*27a0*/  IMAD R63, R40, UR17, R63 ;  /* 0x00000011283f7c24 */ /* 0x000fe2000f8e023f */
[----:B0-----:R-:W-:Y:S01]  /*27b0*/  FSEL R8, R20, 6, !P0 ;  /* 0x40c0000014087808 */ /* 0x001fe20004000000 */
[----:B-1----:R-:W-:Y:S01]  /*27c0*/  FFMA.FTZ R12, R9, R12, R10 ;  /* 0x0000000c090c7223 */ /* 0x002fe2000001000a */
[----:B------:R-:W-:-:S02]  /*27d0*/  IADD3 R61, PT, PT, R61, 0x16, RZ ;  /* 0x000000163d3d7810 */ /* 0x000fc40007ffe0ff */
[----:B------:R-:W-:Y:S01]  /*27e0*/  IADD3 R63, PT, PT, R63, 0x16, RZ ;  /* 0x000000163f3f7810 */ /* 0x000fe20007ffe0ff */
[----:B------:R-:W-:Y:S01]  /*27f0*/  FADD.FTZ R9, R45, -R12 ;  /* 0x8000000c2d097221 */ /* 0x000fe20000010000 */
[----:B------:R-:W-:-:S03]  /*2800*/  IADD3 R45, PT, PT, R4, UR49, RZ ;  /* 0x00000031042d7c10 */ /* 0x000fc6000fffe0ff */
[----:B------:R-:W-:Y:S01]  /*2810*/  @P0 LOP3.LUT R42, R42, 0x400000, RZ, 0xfc, !PT ;  /* 0x004000002a2a0812 */ /* 0x000fe200078efcff */
[----:B------:R-:W-:Y:S01]  /*2820*/  FFMA.FTZ R2, R7, R9, R2 ;  /* 0x0000000907027223 */ /* 0x000fe20000010002 */
[----:B------:R-:W-:Y:S01]  /*2830*/  FADD.FTZ R7, -R12, R47 ;  /* 0x0000002f0c077221 */ /* 0x000fe20000010100 */
[----:B------:R0:W1:Y:S01]  /*2840*/  MUFU.RCP R9, R8 ;  /* 0x0000000800097308 */ /* 0x0000620000001000 */
[----:B------:R-:W-:Y:S01]  /*2850*/  LOP3.LUT R42, R42, 0xffdfffff, RZ, 0xc0, !PT ;  /* 0xffdfffff2a2a7812 */ /* 0x000fe200078ec0ff */
[----:B------:R-:W-:Y:S02]  /*2860*/  IMAD R45, R40, UR9, R45 ;  /* 0x00000009282d7c24 */ /* 0x000fe4000f8e022d */
[----:B------:R-:W-:-:S03]  /*2870*/  FMUL.FTZ R10, R7, 0.25 ;  /* 0x3e800000070a7820 */ /* 0x000fc60000410000 */
[----:B------:R-:W-:Y:S02]  /*2880*/  IADD3 R45, PT, PT, R45, 0x16, RZ ;  /* 0x000000162d2d7810 */ /* 0x000fe40007ffe0ff */
[----:B------:R-:W-:Y:S02]  /*2890*/  FSEL R10, R10, R7, P0 ;  /* 0x000000070a0a7208 */ /* 0x000fe40000000000 */
[----:B------:R-:W-:-:S04]  /*28a0*/  FSETP.GT.FTZ.AND P0, PT, R19, 8.50705917302346158658e+37, PT ;  /* 0x7e8000001300780b */ /* 0x000fc80003f14000 */
[----:B0-----:R-:W-:Y:S01]  /*28b0*/  FSEL R8, R19, 6.25, !P0 ;  /* 0x40c8000013087808 */ /* 0x001fe20004000000 */
[----:B-1----:R-:W-:-:S04]  /*28c0*/  FFMA.FTZ R10, R9, R10, R12 ;  /* 0x0000000a090a7223 */ /* 0x002fc8000001000c */
        /* <DEDUP_REMOVED lines=12> */
[----:B0-----:R-:W-:Y:S01]  /*2990*/  FSEL R8, R18, 6.5, !P0 ;  /* 0x40d0000012087808 */ /* 0x001fe20004000000 */
[----:B-1----:R-:W-:-:S03]  /*29a0*/  FFMA.FTZ R12, R9, R12, R10 ;  /* 0x0000000c090c7223 */ /* 0x002fc6000001000a */
[----:B------:R-:W0:Y:S01]  /*29b0*/  MUFU.RCP R11, R8 ;  /* 0x00000008000b7308 */ /* 0x000e220000001000 */
[----:B------:R-:W-:Y:S01]  /*29c0*/  FADD.FTZ R9, R15, -R12 ;  /* 0x8000000c0f097221 */ /* 0x000fe20000010000 */
[----:B------:R-:W-:-:S03]  /*29d0*/  HFMA2 R15, -RZ, RZ, 2.953125, 0 ;  /* 0x41e80000ff0f7431 */ /* 0x000fc600000001ff */
[----:B------:R-:W-:Y:S01]  /*29e0*/  @P0 LOP3.LUT R42, R42, 0x100000, RZ, 0xfc, !PT ;  /* 0x001000002a2a0812 */ /* 0x000fe200078efcff */
[----:B------:R-:W-:Y:S01]  /*29f0*/  FFMA.FTZ R2, R7, R9, R2 ;  /* 0x0000000907027223 */ /* 0x000fe20000010002 */
[----:B------:R-:W-:Y:S01]  /*2a00*/  FFMA.FTZ R7, R50, UR33, R17 ;  /* 0x0000002132077c23 */ /* 0x000fe20008010011 */
[----:B------:R-:W-:Y:S01]  /*2a10*/  HFMA2 R17, -RZ, RZ, 2.921875, 0 ;  /* 0x41d80000ff117431 */ /* 0x000fe200000001ff */
[----:B------:R-:W-:Y:S01]  /*2a20*/  LOP3.LUT R42, R42, 0xfff7ffff, RZ, 0xc0, !PT ;  /* 0xfff7ffff2a2a7812 */ /* 0x000fe200078ec0ff */
[----:B------:R-:W1:Y:S01]  /*2a30*/  LDCU.128 UR32, c[0x3][0x70] ;  /* 0x00c00e00ff2077ac */ /* 0x000e620008000c00 */
[--C-:B------:R-:W-:Y:S01]  /*2a40*/  FADD.FTZ R9, -R12, R7.reuse ;  /* 0x000000070c097221 */ /* 0x100fe20000010100 */
[----:B------:R-:W-:-:S03]  /*2a50*/  FADD.FTZ R6, R6, R7 ;  /* 0x0000000706067221 */ /* 0x000fc60000010000 */
[----:B------:R-:W-:Y:S01]  /*2a60*/  FMUL.FTZ R10, R9, 0.25 ;  /* 0x3e800000090a7820 */ /* 0x000fe20000410000 */
[----:B------:R-:W-:-:S04]  /*2a70*/  FADD.FTZ R6, R6, R53 ;  /* 0x0000003506067221 */ /* 0x000fc80000010000 */
[----:B------:R-:W-:Y:S01]  /*2a80*/  FSEL R10, R10, R9, P0 ;  /* 0x000000090a0a7208 */ /* 0x000fe20000000000 */
[----:B------:R-:W-:Y:S01]  /*2a90*/  FADD.FTZ R6, R6, R55 ;  /* 0x0000003706067221 */ /* 0x000fe20000010000 */
[----:B------:R-:W-:-:S03]  /*2aa0*/  FSETP.GT.FTZ.AND P0, PT, R17, 8.50705917302346158658e+37, PT ;  /* 0x7e8000001100780b */ /* 0x000fc60003f14000 */
[----:B0-----:R-:W-:Y:S01]  /*2ab0*/  FFMA.FTZ R10, R11, R10, R12 ;  /* 0x0000000a0b0a7223 */ /* 0x001fe2000001000c */
[----:B------:R-:W-:Y:S01]  /*2ac0*/  FSEL R8, R17, 6.75, !P0 ;  /* 0x40d8000011087808 */ /* 0x000fe20004000000 */
[----:B-1----:R-:W-:Y:S02]  /*2ad0*/  FFMA.FTZ R57, R57, UR32, R56 ;  /* 0x0000002039397c23 */ /* 0x002fe40008010038 */
[----:B------:R-:W-:Y:S01]  /*2ae0*/  FADD.FTZ R11, R7, -R10 ;  /* 0x8000000a070b7221 */ /* 0x000fe20000010000 */
[----:B------:R-:W-:Y:S01]  /*2af0*/  FADD.FTZ R7, -R10, R53 ;  /* 0x000000350a077221 */ /* 0x000fe20000010100 */
[----:B-----5:R-:W-:Y:S01]  /*2b00*/  FFMA.FTZ R59, R60, UR33, R59 ;  /* 0x000000213c3b7c23 */ /* 0x020fe2000801003b */
[----:B------:R-:W-:Y:S01]  /*2b10*/  FADD.FTZ R6, R6, R57 ;  /* 0x0000003906067221 */ /* 0x000fe20000010000 */
[----:B------:R-:W-:Y:S01]  /*2b20*/  FFMA.FTZ R2, R9, R11, R2 ;  /* 0x0000000b09027223 */ /* 0x000fe20000010002 */
[----:B------:R-:W-:Y:S01]  /*2b30*/  FMUL.FTZ R12, R7, 0.25 ;  /* 0x3e800000070c7820 */ /* 0x000fe20000410000 */
[----:B------:R0:W1:Y:S01]  /*2b40*/  MUFU.RCP R9, R8 ;  /* 0x0000000800097308 */ /* 0x0000620000001000 */
[----:B------:R-:W-:-:S03]  /*2b50*/  @P0 LOP3.LUT R42, R42, 0x80000, RZ, 0xfc, !PT ;  /* 0x000800002a2a0812 */ /* 0x000fc600078efcff */
[----:B------:R-:W-:Y:S02]  /*2b60*/  FSEL R12, R12, R7, P0 ;  /* 0x000000070c0c7208 */ /* 0x000fe40000000000 */
[----:B------:R-:W-:Y:S02]  /*2b70*/  FSETP.GT.FTZ.AND P0, PT, R16, 8.50705917302346158658e+37, PT ;  /* 0x7e8000001000780b */ /* 0x000fe40003f14000 */
[----:B------:R-:W-:Y:S02]  /*2b80*/  LOP3.LUT R42, R42, 0xfffbffff, RZ, 0xc0, !PT ;  /* 0xfffbffff2a2a7812 */ /* 0x000fe400078ec0ff */
[----:B0-----:R-:W-:Y:S01]  /*2b90*/  FSEL R8, R16, 7, !P0 ;  /* 0x40e0000010087808 */ /* 0x001fe20004000000 */
[----:B-1----:R-:W-:-:S08]  /*2ba0*/  FFMA.FTZ R12, R9, R12, R10 ;  /* 0x0000000c090c7223 */ /* 0x002fd0000001000a */
[----:B------:R-:W-:Y:S01]  /*2bb0*/  @P0 LOP3.LUT R42, R42, 0x40000, RZ, 0xfc, !PT ;  /* 0x000400002a2a0812 */ /* 0x000fe200078efcff */
[----:B------:R-:W-:Y:S01]  /*2bc0*/  FADD.FTZ R9, R53, -R12 ;  /* 0x8000000c35097221 */ /* 0x000fe20000010000 */
[----:B------:R-:W-:Y:S02]  /*2bd0*/  IADD3 R53, PT, PT, R4, UR41, RZ ;  /* 0x0000002904357c10 */ /* 0x000fe4000fffe0ff */
[----:B------:R-:W-:Y:S01]  /*2be0*/  LOP3.LUT R42, R42, 0xfffdffff, RZ, 0xc0, !PT ;  /* 0xfffdffff2a2a7812 */ /* 0x000fe200078ec0ff */
[----:B------:R-:W-:Y:S01]  /*2bf0*/  FFMA.FTZ R2, R7, R9, R2 ;  /* 0x0000000907027223 */ /* 0x000fe20000010002 */
[----:B------:R-:W-:Y:S01]  /*2c00*/  FADD.FTZ R7, -R12, R55 ;  /* 0x000000370c077221 */ /* 0x000fe20000010100 */
[----:B------:R-:W0:Y:S01]  /*2c10*/  MUFU.RCP R9, R8 ;  /* 0x0000000800097308 */ /* 0x000e220000001000 */
[----:B------:R-:W-:Y:S02]  /*2c20*/  IMAD R53, R40, UR25, R53 ;  /* 0x0000001928357c24 */ /* 0x000fe4000f8e0235 */
[----:B------:R-:W-:-:S05]  /*2c30*/  FMUL.FTZ R10, R7, 0.25 ;  /* 0x3e800000070a7820 */ /* 0x000fca0000410000 */
        /* <DEDUP_REMOVED lines=23> */
[----:B------:R-:W-:Y:S01]  /*2db0*/  IADD3 R9, PT, PT, R4, UR36, RZ ;  /* 0x0000002404097c10 */ /* 0x000fe2000fffe0ff */
[----:B0-----:R-:W-:Y:S01]  /*2dc0*/  IMAD R12, R40, UR13, R65 ;  /* 0x0000000d280c7c24 */ /* 0x001fe2000f8e0241 */
[----:B------:R-:W-:-:S02]  /*2dd0*/  FSEL R10, R10, R11, P0 ;  /* 0x0000000b0a0a7208 */ /* 0x000fc40000000000 */
[----:B------:R-:W-:Y:S02]  /*2de0*/  IADD3 R67, PT, PT, R55, 0x16, RZ ;  /* 0x0000001637437810 */ /* 0x000fe40007ffe0ff */
        /* <DEDUP_REMOVED lines=11> */
[----:B------:R-:W5:Y:S01]  /*2ea0*/  TLD.LZ RZ, R8, R43, UR4, 1D, 0x1 ;  /* 0x00ff04ff2b087f66 */ /* 0x000f6200081e01ff */
[----:B------:R-:W-:Y:S01]  /*2eb0*/  TLD.LZ RZ, R12, R45, UR6, 1D, 0x1 ;  /* 0x00ff06ff2d0c7f66 */ /* 0x000fe200081e01ff */
[----:B------:R-:W-:Y:S01]  /*2ec0*/  TLD.LZ RZ, R44, R45, UR4, 1D, 0x1 ;  /* 0x00ff04ff2d2c7f66 */ /* 0x000fe200081e01ff */
[----:B------:R-:W-:Y:S01]  /*2ed0*/  TLD.LZ RZ, R46, R47, UR6, 1D, 0x1 ;  /* 0x00ff06ff2f2e7f66 */ /* 0x000fe200081e01ff */
[----:B------:R-:W-:Y:S01]  /*2ee0*/  TLD.LZ RZ, R48, R47, UR4, 1D, 0x1 ;  /* 0x00ff04ff2f307f66 */ /* 0x000fe200081e01ff */
[----:B------:R-:W5:Y:S01]  /*2ef0*/  TLD.LZ RZ, R50, R49, UR6, 1D, 0x1 ;  /* 0x00ff06ff31327f66 */ /* 0x000f6200081e01ff */
[----:B------:R-:W5:Y:S01]  /*2f00*/  TLD.LZ RZ, R51, R49, UR4, 1D, 0x1 ;  /* 0x00ff04ff31337f66 */ /* 0x000f6200081e01ff */
[----:B------:R-:W5:Y:S01]  /*2f10*/  TLD.LZ RZ, R52, R9, UR6, 1D, 0x1 ;  /* 0x00ff06ff09347f66 */ /* 0x000f6200081e01ff */
[----:B------:R-:W-:Y:S02]  /*2f20*/  IADD3 R11, PT, PT, R53, 0x16, RZ ;  /* 0x00000016350b7810 */ /* 0x000fe40007ffe0ff */
[----:B------:R-:W-:Y:S02]  /*2f30*/  TLD.LZ RZ, R53, R9, UR4, 1D, 0x1 ;  /* 0x00ff04ff09357f66 */ /* 0x000fe400081e01ff */
[----:B------:R-:W5:Y:S01]  /*2f40*/  TLD.LZ RZ, R54, R11, UR6, 1D, 0x1 ;  /* 0x00ff06ff0b367f66 */ /* 0x000f6200081e01ff */
[----:B------:R0:W-:Y:S01]  /*2f50*/  TLD.LZ RZ, R55, R11, UR4, 1D, 0x1 ;  /* 0x00ff04ff0b377f66 */ /* 0x0001e200081e01ff */
[----:B------:R-:W5:Y:S01]  /*2f60*/  TLD.LZ RZ, R56, R61, UR6, 1D, 0x1 ;  /* 0x00ff06ff3d387f66 */ /* 0x000f6200081e01ff */
[----:B------:R-:W5:Y:S01]  /*2f70*/  TLD.LZ RZ, R57, R61, UR4, 1D, 0x1 ;  /* 0x00ff04ff3d397f66 */ /* 0x000f6200081e01ff */
[----:B------:R-:W-:Y:S01]  /*2f80*/  TLD.LZ RZ, R58, R63, UR6, 1D, 0x1 ;  /* 0x00ff06ff3f3a7f66 */ /* 0x000fe200081e01ff */
[----:B------:R-:W-:Y:S01]  /*2f90*/  TLD.LZ RZ, R60, R63, UR4, 1D, 0x1 ;  /* 0x00ff04ff3f3c7f66 */ /* 0x000fe200081e01ff */
[----:B------:R-:W-:Y:S01]  /*2fa0*/  TLD.LZ RZ, R62, R13, UR6, 1D, 0x1 ;  /* 0x00ff06ff0d3e7f66 */ /* 0x000fe200081e01ff */
        /* <DEDUP_REMOVED lines=8> */
[----:B------:R-:W-:Y:S01]  /*3030*/  HFMA2 R14, -RZ, RZ, 2.984375, 0 ;  /* 0x41f80000ff0e7431 */ /* 0x000fe200000001ff */
[----:B------:R-:W-:Y:S01]  /*3040*/  LOP3.LUT R42, R42, 0xffff7fff, RZ, 0xc0, !PT ;  /* 0xffff7fff2a2a7812 */ /* 0x000fe200078ec0ff */
[----:B------:R-:W-:Y:S01]  /*3050*/  FADD.FTZ R6, R6, R59 ;  /* 0x0000003b06067221 */ /* 0x000fe20000010000 */
[----:B------:R-:W4:Y:S01]  /*3060*/  LDCU.128 UR36, c[0x3][0x90] ;  /* 0x00c01200ff2477ac */ /* 0x000f220008000c00 */
[----:B------:R-:W-:Y:S01]  /*3070*/  MOV R130, 0x42200000 ;  /* 0x4220000000827802 */ /* 0x000fe20000000f00 */
[----:B------:R-:W-:Y:S01]  /*3080*/  HFMA2 R129, -RZ, RZ, 3.0703125, 0 ;  /* 0x42240000ff817431 */ /* 0x000fe200000001ff */
[----:B------:R-:W-:Y:S01]  /*3090*/  MOV R145, 0x42280000 ;  /* 0x4228000000917802 */ /* 0x000fe20000000f00 */
[----:B------:R-:W-:-:S02]  /*30a0*/  UIADD3 UR8, UPT, UPT, UR10, 0x16, UR14 ;  /* 0x000000160a087890 */ /* 0x000fc4000fffe00e */
[----:B------:R-:W-:Y:S01]  /*30b0*/  UIADD3 UR9, UPT, UPT, UR10, 0x16, UR15 ;  /* 0x000000160a097890 */ /* 0x000fe2000fffe00f */
[C---:B------:R-:W-:Y:S01]  /*30c0*/  FSETP.GT.FTZ.AND P0, PT, R14.reuse, 8.50705917302346158658e+37, PT ;  /* 0x7e8000000e00780b */ /* 0x040fe20003f14000 */
[----:B------:R-:W4:Y:S03]  /*30d0*/  LDCU.128 UR44, c[0x3][0x15c0] ;  /* 0x00c2b800ff2c77ac */ /* 0x000f260008000c00 */
[----:B0-----:R-:W-:Y:S01]  /*30e0*/  FSEL R11, R14, 7.75, !P0 ;  /* 0x40f800000e0b7808 */ /* 0x001fe20004000000 */
[----:B------:R-:W0:Y:S01]  /*30f0*/  LDCU.128 UR12, c[0x3][0x570] ;  /* 0x00c0ae00ff0c77ac */ /* 0x000e220008000c00 */
[----:B------:R-:W3:Y:S04]  /*3100*/  LDCU.128 UR40, c[0x3][0x15d0] ;  /* 0x00c2ba00ff2877ac */ /* 0x000ee80008000c00 */
[----:B------:R-:W4:Y:S01]  /*3110*/  MUFU.RCP R11, R11 ;  /* 0x0000000b000b7308 */ /* 0x000f220000001000 */
[----:B-1----:R-:W-:Y:S01]  /*3120*/  MOV R13, 0x42000000 ;  /* 0x42000000000d7802 */ /* 0x002fe20000000f00 */
[----:B------:R-:W1:Y:S01]  /*3130*/  LDC R63, c[0x0][0x380] ;  /* 0x0000e000ff3f7b82 */ /* 0x000e620000000800 */
[----:B------:R-:W-:-:S04]  /*3140*/  @P0 LOP3.LUT R42, R42, 0x8000, RZ, 0xfc, !PT ;  /* 0x000080002a2a0812 */ /* 0x000fc800078efcff */
[----:B------:R-:W-:-:S03]  /*3150*/  LOP3.LUT R42, R42, 0xffffbfff, RZ, 0xc0, !PT ;  /* 0xffffbfff2a2a7812 */ /* 0x000fc600078ec0ff */
[----:B--2---:R-:W2:Y:S01]  /*3160*/  LDC R67, c[0x0][0x380] ;  /* 0x0000e000ff437b82 */ /* 0x004ea20000000800 */
[----:B0-----:R-:W-:Y:S02]  /*3170*/  UIADD3 UR12, UPT, UPT, UR10, 0x16, UR12 ;  /* 0x000000160a0c7890 */ /* 0x001fe4000fffe00c */
[----:B------:R-:W-:Y:S01]  /*3180*/  UIADD3 UR20, UPT, UPT, UR10, 0x16, UR14 ;  /* 0x000000160a147890 */ /* 0x000fe2000fffe00e */
[----:B---3--:R-:W-:Y:S01]  /*3190*/  IADD3 R59, PT, PT, R4, UR43, RZ ;  /* 0x0000002b043b7c10 */ /* 0x008fe2000fffe0ff */
[----:B------:R-:W-:-:S03]  /*31a0*/  UIADD3 UR21, UPT, UPT, UR10, 0x16, UR15 ;  /* 0x000000160a157890 */ /* 0x000fc6000fffe00f */
[----:B------:R-:W0:Y:S08]  /*31b0*/  LDC R61, c[0x0][0x380] ;  /* 0x0000e000ff3d7b82 */ /* 0x000e300000000800 */
[----:B------:R-:W3:Y:S01]  /*31c0*/  LDC R65, c[0x0][0x380] ;  /* 0x0000e000ff417b82 */ /* 0x000ee20000000800 */
[----:B------:R-:W-:-:S04]  /*31d0*/  DEPBAR.LE SB5, 0x9 ;  /* 0x0000d2400000791a */ /* 0x000fc80000000000 */
[----:B------:R-:W-:-:S04]  /*31e0*/  FMUL.FTZ R7, R7, UR16 ;  /* 0x0000001007077c20 */ /* 0x000fc80008410000 */
[----:B------:R-:W-:Y:S01]  /*31f0*/  FFMA.FTZ R7, R8, UR34, R7 ;  /* 0x0000002208077c23 */ /* 0x000fe20008010007 */
[----:B------:R-:W-:-:S03]  /*3200*/  FMUL.FTZ R50, R50, UR19 ;  /* 0x0000001332327c20 */ /* 0x000fc60008410000 */
[--C-:B------:R-:W-:Y:S01]  /*3210*/  FADD.FTZ R9, -R10, R7.reuse ;  /* 0x000000070a097221 */ /* 0x100fe20000010100 */
[----:B------:R-:W-:-:S03]  /*3220*/  FADD.FTZ R6, R6, R7 ;  /* 0x0000000706067221 */ /* 0x000fc60000010000 */
[----:B------:R-:W-:-:S05]  /*3230*/  FMUL.FTZ R8, R9, 0.25 ;  /* 0x3e80000009087820 */ /* 0x000fca0000410000 */
[----:B------:R-:W-:Y:S02]  /*3240*/  FSEL R8, R8, R9, P0 ;  /* 0x0000000908087208 */ /* 0x000fe40000000000 */
[----:B------:R-:W-:-:S03]  /*3250*/  FSETP.GT.FTZ.AND P0, PT, R13, 8.50705917302346158658e+37, PT ;  /* 0x7e8000000d00780b */ /* 0x000fc60003f14000 */
[----:B----4-:R-:W-:-:S04]  /*3260*/  FFMA.FTZ R8, R11, R8, R10 ;  /* 0x000000080b087223 */ /* 0x010fc8000001000a */
[----:B------:R-:W-:Y:S01]  /*3270*/  FADD.FTZ R10, R7, -R8 ;  /* 0x80000008070a7221 */ /* 0x000fe20000010000 */
[----:B------:R-:W-:-:S03]  /*3280*/  FMUL.FTZ R7, R12, UR17 ;  /* 0x000000110c077c20 */ /* 0x000fc60008410000 */
[----:B------:R-:W-:Y:S01]  /*3290*/  FFMA.FTZ R2, R9, R10, R2 ;  /* 0x0000000a09027223 */ /* 0x000fe20000010002 */
[----:B------:R-:W-:Y:S01]  /*32a0*/  FSEL R10, R13, 8, !P0 ;  /* 0x410000000d0a7808 */ /* 0x000fe20004000000 */
[----:B------:R-:W-:Y:S01]  /*32b0*/  FFMA.FTZ R7, R44, UR35, R7 ;  /* 0x000000232c077c23 */ /* 0x000fe20008010007 */
[----:B------:R-:W4:Y:S01]  /*32c0*/  LDCU.128 UR32, c[0x3][0x80] ;  /* 0x00c01000ff2077ac */ /* 0x000f220008000c00 */
[----:B------:R-:W-:Y:S01]  /*32d0*/  @P0 LOP3.LUT R42, R42, 0x4000, RZ, 0xfc, !PT ;  /* 0x000040002a2a0812 */ /* 0x000fe200078efcff */
[----:B------:R-:W1:Y:S01]  /*32e0*/  MUFU.RCP R11, R10 ;  /* 0x0000000a000b7308 */ /* 0x000e620000001000 */
[--C-:B------:R-:W-:Y:S01]  /*32f0*/  FADD.FTZ R9, -R8, R7.reuse ;  /* 0x0000000708097221 */ /* 0x100fe20000010100 */
[----:B------:R-:W-:Y:S01]  /*3300*/  FADD.FTZ R6, R6, R7 ;  /* 0x0000000706067221 */ /* 0x000fe20000010000 */
[----:B------:R-:W-:Y:S02]  /*3310*/  LOP3.LUT R42, R42, 0xffffdfff, RZ, 0xc0, !PT ;  /* 0xffffdfff2a2a7812 */ /* 0x000fe400078ec0ff */
[----:B------:R-:W-:-:S05]  /*3320*/  FMUL.FTZ R12, R9, 0.25 ;  /* 0x3e800000090c7820 */ /* 0x000fca0000410000 */
[----:B------:R-:W-:Y:S01]  /*3330*/  FSEL R12, R12, R9, P0 ;  /* 0x000000090c0c7208 */ /* 0x000fe20000000000 */
[----:B------:R-:W-:-:S04]  /*3340*/  DEPBAR.LE SB5, 0x8 ;  /* 0x0000d2000000791a */ /* 0x000fc80000000000 */
[----:B----4-:R-:W-:Y:S01]  /*3350*/  FFMA.FTZ R51, R51, UR33, R50 ;  /* 0x0000002133337c23 */ /* 0x010fe20008010032 */
[----:B-1----:R-:W-:Y:S01]  /*3360*/  FFMA.FTZ R8, R11, R12, R8 ;  /* 0x0000000c0b087223 */ /* 0x002fe20000010008 */
[----:B------:R-:W-:-:S03]  /*3370*/  HFMA2 R12, -RZ, RZ, 3.0078125, 0 ;  /* 0x42040000ff0c7431 */ /* 0x000fc600000001ff */
[----:B------:R-:W-:Y:S01]  /*3380*/  FADD.FTZ R11, R7, -R8 ;  /* 0x80000008070b7221 */ /* 0x000fe20000010000 */
[----:B------:R-:W-:Y:S01]  /*3390*/  FMUL.FTZ R7, R46, UR18 ;  /* 0x000000122e077c20 */ /* 0x000fe20008410000 */
[----:B------:R-:W1:Y:S02]  /*33a0*/  LDCU.128 UR16, c[0x3][0x2e0] ;  /* 0x00c05c00ff1077ac */ /* 0x000e640008000c00 */
[----:B------:R-:W-:Y:S01]  /*33b0*/  FFMA.FTZ R2, R9, R11, R2 ;  /* 0x0000000b09027223 */ /* 0x000fe20000010002 */
[----:B------:R-:W-:Y:S01]  /*33c0*/  FFMA.FTZ R7, R48, UR32, R7 ;  /* 0x0000002030077c23 */ /* 0x000fe20008010007 */
[----:B------:R-:W-:-:S03]  /*33d0*/  FSETP.GT.FTZ.AND P0, PT, R12, 8.50705917302346158658e+37, PT ;  /* 0x7e8000000c00780b */ /* 0x000fc60003f14000 */
[--C-:B------:R-:W-:Y:S01]  /*33e0*/  FADD.FTZ R9, -R8, R7.reuse ;  /* 0x0000000708097221 */ /* 0x100fe20000010100 */
[----:B------:R-:W-:Y:S01]  /*33f0*/  FADD.FTZ R6, R6, R7 ;  /* 0x0000000706067221 */ /* 0x000fe20000010000 */
[----:B------:R-:W-:Y:S02]  /*3400*/  FSEL R10, R12, 8.25, !P0 ;  /* 0x410400000c0a7808 */ /* 0x000fe40004000000 */
[----:B------:R-:W-:Y:S01]  /*3410*/  FMUL.FTZ R44, R9, 0.25 ;  /* 0x3e800000092c7820 */ /* 0x000fe20000410000 */
[----:B------:R-:W-:Y:S01]  /*3420*/  FADD.FTZ R6, R6, R51 ;  /* 0x0000003306067221 */ /* 0x000fe20000010000 */
[----:B------:R-:W4:Y:S03]  /*3430*/  MUFU.RCP R11, R10 ;  /* 0x0000000a000b7308 */ /* 0x000f260000001000 */
[----:B------:R-:W-:Y:S02]  /*3440*/  FSEL R44, R44, R9, P0 ;  /* 0x000000092c2c7208 */ /* 0x000fe40000000000 */
[----:B------:R-:W-:Y:S01]  /*3450*/  @P0 LOP3.LUT R42, R42, 0x2000, RZ, 0xfc, !PT ;  /* 0x000020002a2a0812 */ /* 0x000fe200078efcff */
[----:B------:R-:W-:-:S04]  /*3460*/  DEPBAR.LE SB5, 0x5 ;  /* 0x0000d1400000791a */ /* 0x000fc80000000000 */
[----:B-1----:R-:W-:Y:S01]  /*3470*/  FMUL.FTZ R52, R52, UR16 ;  /* 0x0000001034347c20 */ /* 0x002fe20008410000 */
[----:B------:R-:W-:Y:S01]  /*3480*/  FMUL.FTZ R54, R54, UR17 ;  /* 0x0000001136367c20 */ /* 0x000fe20008410000 */
[----:B------:R-:W-:Y:S01]  /*3490*/  FMUL.FTZ R56, R56, UR18 ;  /* 0x0000001238387c20 */ /* 0x000fe20008410000 */
[----:B------:R-:W-:Y:S01]  /*34a0*/  LOP3.LUT R42, R42, 0xffffefff, RZ, 0xc0, !PT ;  /* 0xffffefff2a2a7812 */ /* 0x000fe200078ec0ff */
[----:B------:R-:W-:Y:S01]  /*34b0*/  FFMA.FTZ R53, R53, UR34, R52 ;  /* 0x0000002235357c23 */ /* 0x000fe20008010034 */
[----:B------:R-:W-:Y:S01]  /*34c0*/  FFMA.FTZ R55, R55, UR35, R54 ;  /* 0x0000002337377c23 */ /* 0x000fe20008010036 */
[----:B------:R-:W-:-:S04]  /*34d0*/  DEPBAR.LE SB5, 0x4 ;  /* 0x0000d1000000791a */ /* 0x000fc80000000000 */
[----:B------:R-:W-:Y:S01]  /*34e0*/  FFMA.FTZ R57, R57, UR36, R56 ;  /* 0x0000002439397c23 */ /* 0x000fe20008010038 */
[----:B------:R-:W1:Y:S01]  /*34f0*/  LDCU.128 UR32, c[0x3][0x2f0] ;  /* 0x00c05e00ff2077ac */ /* 0x000e620008000c00 */
[----:B------:R-:W-:Y:S01]  /*3500*/  FADD.FTZ R6, R6, R53 ;  /* 0x0000003506067221 */ /* 0x000fe20000010000 */
[----:B------:R-:W-:Y:S01]  /*3510*/  IADD3 R56, PT, PT, R4, UR41, RZ ;  /* 0x0000002904387c10 */ /* 0x000fe2000fffe0ff */
[----:B----4-:R-:W-:Y:S01]  /*3520*/  FFMA.FTZ R44, R11, R44, R8 ;  /* 0x0000002c0b2c7223 */ /* 0x010fe20000010008 */
[----:B------:R-:W-:Y:S01]  /*3530*/  MOV R11, 0x42080000 ;  /* 0x42080000000b7802 */ /* 0x000fe20000000f00 */
[----:B------:R-:W-:Y:S01]  /*3540*/  FADD.FTZ R6, R6, R55 ;  /* 0x0000003706067221 */ /* 0x000fe20000010000 */
[----:B------:R-:W-:Y:S01]  /*3550*/  IADD3 R54, PT, PT, R4, UR47, RZ ;  /* 0x0000002f04367c10 */ /* 0x000fe2000fffe0ff */
[----:B------:R-:W-:Y:S01]  /*3560*/  FADD.FTZ R8, R7, -R44 ;  /* 0x8000002c07087221 */ /* 0x000fe20000010000 */
[----:B------:R-:W-:Y:S01]  /*3570*/  FSETP.GT.FTZ.AND P0, PT, R11, 8.50705917302346158658e+37, PT ;  /* 0x7e8000000b00780b */ /* 0x000fe20003f14000 */
[----:B------:R-:W-:Y:S01]  /*3580*/  FADD.FTZ R7, -R44, R51 ;  /* 0x000000332c077221 */ /* 0x000fe20000010100 */
[----:B------:R-:W-:Y:S01]  /*3590*/  IADD3 R52, PT, PT, R4, UR46, RZ ;  /* 0x0000002e04347c10 */ /* 0x000fe2000fffe0ff */
[----:B------:R-:W-:Y:S01]  /*35a0*/  FFMA.FTZ R2, R9, R8, R2 ;  /* 0x0000000809027223 */ /* 0x000fe20000010002 */
[----:B------:R-:W-:Y:S01]  /*35b0*/  FSEL R8, R11, 8.5, !P0 ;  /* 0x410800000b087808 */ /* 0x000fe20004000000 */
[----:B------:R-:W-:-:S03]  /*35c0*/  FMUL.FTZ R10, R7, 0.25 ;  /* 0x3e800000070a7820 */ /* 0x000fc60000410000 */
[----:B------:R-:W4:Y:S01]  /*35d0*/  MUFU.RCP R9, R8 ;  /* 0x0000000800097308 */ /* 0x000f220000001000 */
[----:B------:R-:W-:-:S04]  /*35e0*/  DEPBAR.LE SB5, 0x2 ;  /* 0x0000d0800000791a */ /* 0x000fc80000000000 */
[----:B-1----:R-:W-:Y:S01]  /*35f0*/  FMUL.FTZ R49, R49, UR33 ;  /* 0x0000002131317c20 */ /* 0x002fe20008410000 */
[----:B------:R-:W-:Y:S01]  /*3600*/  FSEL R10, R10, R7, P0 ;  /* 0x000000070a0a7208 */ /* 0x000fe20000000000 */
[----:B------:R-:W-:Y:S01]  /*3610*/  FMUL.FTZ R68, R68, UR34 ;  /* 0x0000002244447c20 */ /* 0x000fe20008410000 */
[----:B------:R-:W-:Y:S01]  /*3620*/  @P0 LOP3.LUT R42, R42, 0x1000, RZ, 0xfc, !PT ;  /* 0x000010002a2a0812 */ /* 0x000fe200078efcff */
[----:B------:R-:W-:Y:S02]  /*3630*/  FFMA.FTZ R49, R66, UR39, R49 ;  /* 0x0000002742317c23 */ /* 0x000fe40008010031 */
[----:B------:R-:W1:Y:S01]  /*3640*/  LDC R66, c[0x0][0x380] ;  /* 0x0000e000ff427b82 */ /* 0x000e620000000800 */
[----:B------:R-:W-:Y:S01]  /*3650*/  LOP3.LUT R42, R42, 0xfffff7ff, RZ, 0xc0, !PT ;  /* 0xfffff7ff2a2a7812 */ /* 0x000fe200078ec0ff */
[----:B----4-:R-:W-:Y:S01]  /*3660*/  FFMA.FTZ R44, R9, R10, R44 ;  /* 0x0000000a092c7223 */ /* 0x010fe2000001002c */
[----:B------:R-:W-:-:S03]  /*3670*/  HFMA2 R10, -RZ, RZ, 3.0234375, 0 ;  /* 0x420c0000ff0a7431 */ /* 0x000fc600000001ff */
[----:B------:R-:W-:Y:S01]  /*3680*/  FADD.FTZ R9, R51, -R44 ;  /* 0x8000002c33097221 */ /* 0x000fe20000010000 */
[----:B------:R-:W-:-:S03]  /*3690*/  IADD3 R51, PT, PT, R4, UR44, RZ ;  /* 0x0000002c04337c10 */ /* 0x000fc6000fffe0ff */
[----:B------:R-:W-:Y:S01]  /*36a0*/  FFMA.FTZ R2, R7, R9, R2 ;  /* 0x0000000907027223 */ /* 0x000fe20000010002 */
[----:B------:R-:W-:Y:S01]  /*36b0*/  FADD.FTZ R7, -R44, R53 ;  /* 0x000000352c077221 */ /* 0x000fe20000010100 */
[----:B------:R-:W-:Y:S01]  /*36c0*/  IMAD R50, R40, UR8, R51 ;  /* 0x0000000828327c24 */ /* 0x000fe2000f8e0233 */
[C---:B------:R-:W-:Y:S01]  /*36d0*/  FSETP.GT.FTZ.AND P0, PT, R10.reuse, 8.50705917302346158658e+37, PT ;  /* 0x7e8000000a00780b */ /* 0x040fe20003f14000 */
[----:B------:R-:W4:Y:S01]  /*36e0*/  LDC R51, c[0x0][0x380] ;  /* 0x0000e000ff337b82 */ /* 0x000f220000000800 */
[----:B------:R-:W-:Y:S02]  /*36f0*/  FMUL.FTZ R46, R7, 0.25 ;  /* 0x3e800000072e7820 */ /* 0x000fe40000410000 */
[----:B------:R-:W-:Y:S01]  /*3700*/  FSEL R8, R10, 8.75, !P0 ;  /* 0x410c00000a087808 */ /* 0x000fe20004000000 */
[----:B------:R-:W-:-:S04]  /*3710*/  DEPBAR.LE SB5, 0x1 ;  /* 0x0000d0400000791a */ /* 0x000fc80000000000 */
[----:B------:R-:W-:Y:S01]  /*3720*/  FMUL.FTZ R71, R71, UR35 ;  /* 0x0000002347477c20 */ /* 0x000fe20008410000 */
[----:B------:R-:W-:Y:S01]  /*3730*/  IADD3 R50, PT, PT, R50, 0x16, RZ ;  /* 0x0000001632327810 */ /* 0x000fe20007ffe0ff */
[----:B------:R-:W2:Y:S01]  /*3740*/  MUFU.RCP R9, R8 ;  /* 0x0000000800097308 */ /* 0x000ea20000001000 */
[----:B------:R-:W-:Y:S02]  /*3750*/  FSEL R46, R46, R7, P0 ;  /* 0x000000072e2e7208 */ /* 0x000fe40000000000 */
[----:B------:R-:W-:-:S04]  /*3760*/  @P0 LOP3.LUT R42, R42, 0x800, RZ, 0xfc, !PT ;  /* 0x000008002a2a0812 */ /* 0x000fc800078efcff */
[----:B------:R-:W-:Y:S01]  /*3770*/  LOP3.LUT R42, R42, 0xfffffbff, RZ, 0xc0, !PT ;  /* 0xfffffbff2a2a7812 */ /* 0x000fe200078ec0ff */
[----:B--2---:R-:W-:Y:S01]  /*3780*/  FFMA.FTZ R46, R9, R46, R44 ;  /* 0x0000002e092e7223 */ /* 0x004fe2000001002c */
[----:B------:R-:W-:-:S03]  /*3790*/  MOV R9, 0x42100000 ;  /* 0x4210000000097802 */ /* 0x000fc60000000f00 */
[----:B------:R-:W-:Y:S01]  /*37a0*/  FADD.FTZ R43, R53, -R46 ;  /* 0x8000002e352b7221 */ /* 0x000fe20000010000 */
[----:B------:R-:W-:Y:S02]  /*37b0*/  FSETP.GT.FTZ.AND P0, PT, R9, 8.50705917302346158658e+37, PT ;  /* 0x7e8000000900780b */ /* 0x000fe40003f14000 */
[----:B------:R-:W-:Y:S01]  /*37c0*/  IADD3 R53, PT, PT, R4, UR45, RZ ;  /* 0x0000002d04357c10 */ /* 0x000fe2000fffe0ff */
[----:B------:R-:W-:Y:S01]  /*37d0*/  FFMA.FTZ R2, R7, R43, R2 ;  /* 0x0000002b07027223 */ /* 0x000fe20000010002 */
[----:B------:R-:W-:Y:S01]  /*37e0*/  FSEL R43, R9, 9, !P0 ;  /* 0x41100000092b7808 */ /* 0x000fe20004000000 */
[----:B------:R-:W-:Y:S02]  /*37f0*/  FADD.FTZ R7, -R46, R55 ;  /* 0x000000372e077221 */ /* 0x000fe40000010100 */
[----:B------:R-:W-:Y:S02]  /*3800*/  IMAD R53, R40, UR9, R53 ;  /* 0x0000000928357c24 */ /* 0x000fe4000f8e0235 */
[----:B------:R-:W-:Y:S01]  /*3810*/  FMUL.FTZ R8, R7, 0.25 ;  /* 0x3e80000007087820 */ /* 0x000fe20000410000 */
[----:B------:R-:W2:Y:S02]  /*3820*/  MUFU.RCP R43, R43 ;  /* 0x0000002b002b7308 */ /* 0x000ea40000001000 */
[----:B------:R-:W-:-:S02]  /*3830*/  IADD3 R53, PT, PT, R53, 0x16, RZ ;  /* 0x0000001635357810 */ /* 0x000fc40007ffe0ff */
[----:B------:R-:W-:Y:S02]  /*3840*/  FSEL R8, R8, R7, P0 ;  /* 0x0000000708087208 */ /* 0x000fe40000000000 */
[----:B------:R-:W-:-:S04]  /*3850*/  @P0 LOP3.LUT R42, R42, 0x400, RZ, 0xfc, !PT ;  /* 0x000004002a2a0812 */ /* 0x000fc800078efcff */
[----:B------:R-:W-:Y:S01]  /*3860*/  LOP3.LUT R42, R42, 0xfffffdff, RZ, 0xc0, !PT ;  /* 0xfffffdff2a2a7812 */ /* 0x000fe200078ec0ff */
[----:B--2---:R-:W-:Y:S01]  /*3870*/  FFMA.FTZ R46, R43, R8, R46 ;  /* 0x000000082b2e7223 */ /* 0x004fe2000001002e */
[----:B------:R-:W-:-:S03]  /*3880*/  HFMA2 R8, -RZ, RZ, 3.0390625, 0 ;  /* 0x42140000ff087431 */ /* 0x000fc600000001ff */
[----:B------:R-:W-:Y:S01]  /*3890*/  FADD.FTZ R44, R55, -R46 ;  /* 0x8000002e372c7221 */ /* 0x000fe20000010000 */
[----:B------:R-:W-:Y:S01]  /*38a0*/  FADD.FTZ R43, -R46, R57 ;  /* 0x000000392e2b7221 */ /* 0x000fe20000010100 */
[----:B------:R-:W-:Y:S02]  /*38b0*/  IADD3 R55, PT, PT, R4, UR40, RZ ;  /* 0x0000002804377c10 */ /* 0x000fe4000fffe0ff */
[----:B------:R-:W-:Y:S01]  /*38c0*/  FFMA.FTZ R2, R7, R44, R2 ;  /* 0x0000002c07027223 */ /* 0x000fe20000010002 */
[----:B------:R-:W-:Y:S01]  /*38d0*/  FMUL.FTZ R48, R43, 0.25 ;  /* 0x3e8000002b307820 */ /* 0x000fe20000410000 */
[----:B------:R-:W-:-:S04]  /*38e0*/  FSETP.GT.FTZ.AND P0, PT, R8, 8.50705917302346158658e+37, PT ;  /* 0x7e8000000800780b */ /* 0x000fc80003f14000 */
[----:B------:R-:W-:Y:S02]  /*38f0*/  FSEL R44, R8, 9.25, !P0 ;  /* 0x41140000082c7808 */ /* 0x000fe40004000000 */
[----:B------:R-:W-:Y:S02]  /*3900*/  FSEL R48, R48, R43, P0 ;  /* 0x0000002b30307208 */ /* 0x000fe40000000000 */
[----:B------:R-:W2:Y:S05]  /*3910*/  MUFU.RCP R7, R44 ;  /* 0x0000002c00077308 */ /* 0x000eaa0000001000 */
[----:B------:R-:W-:-:S04]  /*3920*/  @P0 LOP3.LUT R42, R42, 0x200, RZ, 0xfc, !PT ;  /* 0x000002002a2a0812 */ /* 0x000fc800078efcff */
[----:B------:R-:W-:Y:S01]  /*3930*/  LOP3.LUT R42, R42, 0xfffffeff, RZ, 0xc0, !PT ;  /* 0xfffffeff2a2a7812 */ /* 0x000fe200078ec0ff */
[----:B--2---:R-:W-:Y:S01]  /*3940*/  FFMA.FTZ R48, R7, R48, R46 ;  /* 0x0000003007307223 */ /* 0x004fe2000001002e */
[----:B------:R-:W-:-:S03]  /*3950*/  MOV R7, 0x42180000 ;  /* 0x4218000000077802 */ /* 0x000fc60000000f00 */
[----:B------:R-:W-:Y:S01]  /*3960*/  FADD.FTZ R45, R57, -R48 ;  /* 0x80000030392d7221 */ /* 0x000fe20000010000 */
[----:B------:R-:W-:Y:S01]  /*3970*/  FSETP.GT.FTZ.AND P0, PT, R7, 8.50705917302346158658e+37, PT ;  /* 0x7e8000000700780b */ /* 0x000fe20003f14000 */
[----:B------:R-:W-:Y:S02]  /*3980*/  FADD.FTZ R57, R6, R57 ;  /* 0x0000003906397221 */ /* 0x000fe40000010000 */
[----:B------:R-:W-:Y:S01]  /*3990*/  FFMA.FTZ R2, R43, R45, R2 ;  /* 0x0000002d2b027223 */ /* 0x000fe20000010002 */
[----:B------:R-:W-:Y:S01]  /*39a0*/  FMUL.FTZ R43, R58, UR19 ;  /* 0x000000133a2b7c20 */ /* 0x000fe20008410000 */
[----:B------:R-:W-:Y:S01]  /*39b0*/  FSEL R44, R7, 9.5, !P0 ;  /* 0x41180000072c7808 */ /* 0x000fe20004000000 */
[----:B------:R-:W2:Y:S01]  /*39c0*/  LDCU.128 UR16, c[0x3][0x560] ;  /* 0x00c0ac00ff1077ac */ /* 0x000ea20008000c00 */
[----:B------:R-:W-:Y:S01]  /*39d0*/  IADD3 R58, PT, PT, R4, UR42, RZ ;  /* 0x0000002a043a7c10 */ /* 0x000fe2000fffe0ff */
[----:B------:R-:W-:Y:S01]  /*39e0*/  FFMA.FTZ R43, R60, UR37, R43 ;  /* 0x000000253c2b7c23 */ /* 0x000fe2000801002b */
[----:B------:R-:W0:Y:S01]  /*39f0*/  MUFU.RCP R47, R44 ;  /* 0x0000002c002f7308 */ /* 0x000e220000001000 */
[----:B------:R-:W3:Y:S01]  /*3a00*/  LDC R60, c[0x0][0x380] ;  /* 0x0000e000ff3c7b82 */ /* 0x000ee20000000800 */
[----:B------:R-:W1:Y:S01]  /*3a10*/  LDCU.128 UR40, c[0x3][0x15e0] ;  /* 0x00c2bc00ff2877ac */ /* 0x000e620008000c00 */
[--C-:B------:R-:W-:Y:S01]  /*3a20*/  FADD.FTZ R45, -R48, R43.reuse ;  /* 0x0000002b302d7221 */ /* 0x100fe20000010100 */
[----:B------:R-:W-:Y:S01]  /*3a30*/  @P0 LOP3.LUT R42, R42, 0x100, RZ, 0xfc, !PT ;  /* 0x000001002a2a0812 */ /* 0x000fe200078efcff */
[----:B------:R-:W-:Y:S01]  /*3a40*/  FADD.FTZ R57, R57, R43 ;  /* 0x0000002b39397221 */ /* 0x000fe20000010000 */
[----:B------:R-:W-:-:S02]  /*3a50*/  IMAD R58, R67, UR12, R58 ;  /* 0x0000000c433a7c24 */ /* 0x000fc4000f8e023a */
[----:B------:R-:W-:Y:S01]  /*3a60*/  FMUL.FTZ R6, R45, 0.25 ;  /* 0x3e8000002d067820 */ /* 0x000fe20000410000 */
[----:B------:R-:W-:-:S04]  /*3a70*/  LOP3.LUT R42, R42, 0xffffff7f, RZ, 0xc0, !PT ;  /* 0xffffff7f2a2a7812 */ /* 0x000fc800078ec0ff */
[----:B------:R-:W-:Y:S01]  /*3a80*/  FSEL R6, R6, R45, P0 ;  /* 0x0000002d06067208 */ /* 0x000fe20000000000 */
[----:B--2---:R-:W-:-:S04]  /*3a90*/  UIADD3 UR11, UPT, UPT, UR10, 0x16, UR16 ;  /* 0x000000160a0b7890 */ /* 0x004fc8000fffe010 */
[----:B0-----:R-:W-:Y:S01]  /*3aa0*/  FFMA.FTZ R48, R47, R6, R48 ;  /* 0x000000062f307223 */ /* 0x001fe20000010030 */
[----:B------:R-:W-:Y:S01]  /*3ab0*/  HFMA2 R6, -RZ, RZ, 3.0546875, 0 ;  /* 0x421c0000ff067431 */ /* 0x000fe200000001ff */
[----:B------:R-:W-:Y:S02]  /*3ac0*/  UIADD3 UR16, UPT, UPT, UR10, 0x16, UR17 ;  /* 0x000000160a107890 */ /* 0x000fe4000fffe011 */
[----:B------:R-:W-:Y:S01]  /*3ad0*/  FADD.FTZ R46, R43, -R48 ;  /* 0x800000302b2e7221 */ /* 0x000fe20000010000 */
[----:B------:R-:W-:Y:S01]  /*3ae0*/  FMUL.FTZ R43, R62, UR32 ;  /* 0x000000203e2b7c20 */ /* 0x000fe20008410000 */
[----:B------:R-:W-:Y:S01]  /*3af0*/  UIADD3 UR17, UPT, UPT, UR10, 0x16, UR18 ;  /* 0x000000160a117890 */ /* 0x000fe2000fffe012 */
[----:B------:R-:W-:Y:S02]  /*3b00*/  IMAD R52, R61, UR11, R52 ;  /* 0x0000000b3d347c24 */ /* 0x000fe4000f8e0234 */
[----:B------:R-:W-:Y:S01]  /*3b10*/  FFMA.FTZ R2, R45, R46, R2 ;  /* 0x0000002e2d027223 */ /* 0x000fe20000010002 */
[----:B------:R-:W-:Y:S01]  /*3b20*/  FFMA.FTZ R43, R64, UR38, R43 ;  /* 0x00000026402b7c23 */ /* 0x000fe2000801002b */
[----:B------:R-:W0:Y:S01]  /*3b30*/  LDCU.128 UR36, c[0x3][0xa0] ;  /* 0x00c01400ff2477ac */ /* 0x000e220008000c00 */
[----:B------:R-:W-:Y:S01]  /*3b40*/  FSETP.GT.FTZ.AND P0, PT, R6, 8.50705917302346158658e+37, PT ;  /* 0x7e8000000600780b */ /* 0x000fe20003f14000 */
[----:B------:R-:W-:-:S02]  /*3b50*/  IMAD R54, R63, UR16, R54 ;  /* 0x000000103f367c24 */ /* 0x000fc4000f8e0236 */
[--C-:B------:R-:W-:Y:S01]  /*3b60*/  FADD.FTZ R45, -R48, R43.reuse ;  /* 0x0000002b302d7221 */ /* 0x100fe20000010100 */
[----:B------:R-:W-:Y:S01]  /*3b70*/  FADD.FTZ R57, R57, R43 ;  /* 0x0000002b39397221 */ /* 0x000fe20000010000 */
[----:B------:R-:W-:Y:S01]  /*3b80*/  FSEL R44, R6, 9.75, !P0 ;  /* 0x411c0000062c7808 */ /* 0x000fe20004000000 */
[----:B------:R-:W-:Y:S01]  /*3b90*/  UIADD3 UR18, UPT, UPT, UR10, 0x16, UR19 ;  /* 0x000000160a127890 */ /* 0x000fe2000fffe013 */
[----:B------:R-:W-:Y:S01]  /*3ba0*/  FMUL.FTZ R46, R45, 0.25 ;  /* 0x3e8000002d2e7820 */ /* 0x000fe20000410000 */
[----:B------:R-:W-:Y:S01]  /*3bb0*/  UIADD3 UR19, UPT, UPT, UR10, 0x16, UR13 ;  /* 0x000000160a137890 */ /* 0x000fe2000fffe00d */
[----:B------:R2:W4:Y:S01]  /*3bc0*/  MUFU.RCP R47, R44 ;  /* 0x0000002c002f7308 */ /* 0x0005220000001000 */
[----:B------:R-:W4:Y:S01]  /*3bd0*/  LDCU.128 UR12, c[0x3][0x580] ;  /* 0x00c0b000ff0c77ac */ /* 0x000f220008000c00 */
[----:B-1----:R-:W-:Y:S01]  /*3be0*/  IADD3 R63, PT, PT, R4, UR43, RZ ;  /* 0x0000002b043f7c10 */ /* 0x002fe2000fffe0ff */
[----:B------:R-:W-:Y:S01]  /*3bf0*/  FADD.FTZ R57, R57, R49 ;  /* 0x0000003139397221 */ /* 0x000fe20000010000 */
[----:B------:R-:W-:Y:S01]  /*3c00*/  FSEL R46, R46, R45, P0 ;  /* 0x0000002d2e2e7208 */ /* 0x000fe20000000000 */
[----:B---3--:R-:W-:Y:S01]  /*3c10*/  IMAD R59, R60, UR19, R59 ;  /* 0x000000133c3b7c24 */ /* 0x008fe2000f8e023b */
[----:B------:R-:W-:Y:S01]  /*3c20*/  @P0 LOP3.LUT R42, R42, 0x80, RZ, 0xfc, !PT ;  /* 0x000000802a2a0812 */ /* 0x000fe200078efcff */
[----:B------:R-:W-:Y:S01]  /*3c30*/  IMAD R56, R65, UR18, R56 ;  /* 0x0000001241387c24 */ /* 0x000fe2000f8e0238 */
[----:B------:R-:W-:Y:S01]  /*3c40*/  FSETP.GT.FTZ.AND P0, PT, R130, 8.50705917302346158658e+37, PT ;  /* 0x7e8000008200780b */ /* 0x000fe20003f14000 */
[----:B0-----:R-:W-:Y:S01]  /*3c50*/  FFMA.FTZ R68, R69, UR36, R68 ;  /* 0x0000002445447c23 */ /* 0x001fe20008010044 */
[----:B------:R-:W-:Y:S01]  /*3c60*/  LOP3.LUT R42, R42, 0xffffffbf, RZ, 0xc0, !PT ;  /* 0xffffffbf2a2a7812 */ /* 0x000fe200078ec0ff */
[----:B-----5:R-:W-:Y:S01]  /*3c70*/  FFMA.FTZ R72, R72, UR37, R71 ;  /* 0x0000002548487c23 */ /* 0x020fe20008010047 */
[----:B--2---:R-:W-:Y:S01]  /*3c80*/  FSEL R44, R130, 10, !P0 ;  /* 0x41200000822c7808 */ /* 0x004fe20004000000 */
[----:B------:R-:W0:Y:S01]  /*3c90*/  LDC R65, c[0x0][0x380] ;  /* 0x0000e000ff417b82 */ /* 0x000e220000000800 */
[----:B------:R-:W-:Y:S01]  /*3ca0*/  IADD3 R52, PT, PT, R52, 0x16, RZ ;  /* 0x0000001634347810 */ /* 0x000fe20007ffe0ff */
[----:B------:R-:W-:Y:S01]  /*3cb0*/  FADD.FTZ R57, R57, R68 ;  /* 0x0000004439397221 */ /* 0x000fe20000010000 */
[C---:B------:R-:W-:Y:S01]  /*3cc0*/  IADD3 R62, PT, PT, R4.reuse, UR42, RZ ;  /* 0x0000002a043e7c10 */ /* 0x040fe2000fffe0ff */
[----:B----4-:R-:W-:Y:S01]  /*3cd0*/  FFMA.FTZ R46, R47, R46, R48 ;  /* 0x0000002e2f2e7223 */ /* 0x010fe20000010030 */
[----:B------:R-:W-:Y:S01]  /*3ce0*/  IADD3 R61, PT, PT, R4, UR41, RZ ;  /* 0x00000029043d7c10 */ /* 0x000fe2000fffe0ff */
[----:B------:R-:W-:-:S02]  /*3cf0*/  UIADD3 UR13, UPT, UPT, UR10, 0x16, UR13 ;  /* 0x000000160a0d7890 */ /* 0x000fc4000fffe00d */
[----:B------:R-:W-:Y:S01]  /*3d00*/  FADD.FTZ R43, R43, -R46 ;  /* 0x8000002e2b2b7221 */ /* 0x000fe20000010000 */
[----:B------:R-:W-:Y:S01]  /*3d10*/  @P0 LOP3.LUT R42, R42, 0x40, RZ, 0xfc, !PT ;  /* 0x000000402a2a0812 */ /* 0x000fe200078efcff */
[----:B------:R-:W-:Y:S01]  /*3d20*/  UIADD3 UR12, UPT, UPT, UR10, 0x16, UR12 ;  /* 0x000000160a0c7890 */ /* 0x000fe2000fffe00c */
[----:B------:R-:W1:Y:S01]  /*3d30*/  LDC R64, c[0x0][0x380] ;  /* 0x0000e000ff407b82 */ /* 0x000e620000000800 */
[----:B------:R-:W-:Y:S01]  /*3d40*/  FFMA.FTZ R2, R45, R43, R2 ;  /* 0x0000002b2d027223 */ /* 0x000fe20000010002 */
[----:B------:R-:W-:Y:S01]  /*3d50*/  FADD.FTZ R43, -R46, R49 ;  /* 0x000000312e2b7221 */ /* 0x000fe20000010100 */
[----:B------:R2:W3:Y:S01]  /*3d60*/  MUFU.RCP R45, R44 ;  /* 0x0000002c002d7308 */ /* 0x0004e20000001000 */
[----:B------:R-:W-:Y:S02]  /*3d70*/  LOP3.LUT R42, R42, 0xffffffdf, RZ, 0xc0, !PT ;  /* 0xffffffdf2a2a7812 */ /* 0x000fe400078ec0ff */
[----:B------:R-:W-:-:S05]  /*3d80*/  FMUL.FTZ R48, R43, 0.25 ;  /* 0x3e8000002b307820 */ /* 0x000fca0000410000 */
[----:B------:R-:W-:Y:S02]  /*3d90*/  FSEL R48, R48, R43, P0 ;  /* 0x0000002b30307208 */ /* 0x000fe40000000000 */
[----:B------:R-:W-:Y:S01]  /*3da0*/  FSETP.GT.FTZ.AND P0, PT, R129, 8.50705917302346158658e+37, PT ;  /* 0x7e8000008100780b */ /* 0x000fe20003f14000 */
[----:B0-----:R-:W-:Y:S01]  /*3db0*/  IMAD R62, R65, UR12, R62 ;  /* 0x0000000c413e7c24 */ /* 0x001fe2000f8e023e */
[----:B------:R-:W-:Y:S02]  /*3dc0*/  IADD3 R65, PT, PT, R59, 0x16, RZ ;  /* 0x000000163b417810 */ /* 0x000fe40007ffe0ff */
[----:B--2---:R-:W-:Y:S02]  /*3dd0*/  FSEL R44, R129, 10.25, !P0 ;  /* 0x41240000812c7808 */ /* 0x004fe40004000000 */
[----:B------:R-:W-:Y:S01]  /*3de0*/  IADD3 R69, PT, PT, R62, 0x16, RZ ;  /* 0x000000163e457810 */ /* 0x000fe20007ffe0ff */
[----:B---3--:R-:W-:Y:S01]  /*3df0*/  FFMA.FTZ R48, R45, R48, R46 ;  /* 0x000000302d307223 */ /* 0x008fe2000001002e */
[----:B------:R-:W0:Y:S01]  /*3e00*/  MUFU.RCP R47, R44 ;  /* 0x0000002c002f7308 */ /* 0x000e220000001000 */
[----:B------:R-:W2:Y:S02]  /*3e10*/  LDC R46, c[0x0][0x380] ;  /* 0x0000e000ff2e7b82 */ /* 0x000ea40000000800 */
[----:B------:R-:W-:Y:S01]  /*3e20*/  FADD.FTZ R45, -R48, R68 ;  /* 0x00000044302d7221 */ /* 0x000fe20000010100 */
[----:B-1----:R-:W-:Y:S01]  /*3e30*/  IMAD R61, R64, UR21, R61 ;  /* 0x00000015403d7c24 */ /* 0x002fe2000f8e023d */
[----:B------:R-:W-:-:S02]  /*3e40*/  @P0 LOP3.LUT R42, R42, 0x20, RZ, 0xfc, !PT ;  /* 0x000000202a2a0812 */ /* 0x000fc400078efcff */
[----:B------:R-:W-:Y:S02]  /*3e50*/  FMUL.FTZ R40, R45, 0.25 ;  /* 0x3e8000002d287820 */ /* 0x000fe40000410000 */
[----:B------:R-:W-:-:S03]  /*3e60*/  LOP3.LUT R42, R42, 0xffffffef, RZ, 0xc0, !PT ;  /* 0xffffffef2a2a7812 */ /* 0x000fc600078ec0ff */
[----:B------:R-:W-:Y:S02]  /*3e70*/  FSEL R40, R40, R45, P0 ;  /* 0x0000002d28287208 */ /* 0x000fe40000000000 */
[----:B------:R-:W-:-:S03]  /*3e80*/  FSETP.GT.FTZ.AND P0, PT, R145, 8.50705917302346158658e+37, PT ;  /* 0x7e8000009100780b */ /* 0x000fc60003f14000 */
[--C-:B0-----:R-:W-:Y:S01]  /*3e90*/  FFMA.FTZ R47, R47, R40, R48.reuse ;  /* 0x000000282f2f7223 */ /* 0x101fe20000010030 */
[----:B------:R-:W-:Y:S01]  /*3ea0*/  FSEL R40, R145, 10.5, !P0 ;  /* 0x4128000091287808 */ /* 0x000fe20004000000 */
[----:B------:R-:W-:-:S03]  /*3eb0*/  FADD.FTZ R48, R49, -R48 ;  /* 0x8000003031307221 */ /* 0x000fc60000010000 */
[----:B------:R0:W1:Y:S01]  /*3ec0*/  MUFU.RCP R44, R40 ;  /* 0x00000028002c7308 */ /* 0x0000620000001000 */
[----:B------:R-:W-:Y:S01]  /*3ed0*/  FFMA.FTZ R2, R43, R48, R2 ;  /* 0x000000302b027223 */ /* 0x000fe20000010002 */
[----:B------:R-:W-:Y:S01]  /*3ee0*/  IMAD R43, R66, UR13, R63 ;  /* 0x0000000d422b7c24 */ /* 0x000fe2000f8e023f */
[----:B------:R-:W-:Y:S01]  /*3ef0*/  IADD3 R63, PT, PT, R58, 0x16, RZ ;  /* 0x000000163a3f7810 */ /* 0x000fe20007ffe0ff */
[----:B--2---:R-:W-:Y:S01]  /*3f00*/  IMAD R55, R46, UR17, R55 ;  /* 0x000000112e377c24 */ /* 0x004fe2000f8e0237 */
[----:B------:R-:W-:Y:S02]  /*3f10*/  IADD3 R46, PT, PT, R4, UR40, RZ ;  /* 0x00000028042e7c10 */ /* 0x000fe4000fffe0ff */
[----:B------:R-:W-:Y:S01]  /*3f20*/  IADD3 R70, PT, PT, R43, 0x16, RZ ;  /* 0x000000162b467810 */ /* 0x000fe20007ffe0ff */
[----:B0-----:R-:W-:Y:S02]  /*3f30*/  FADD.FTZ R40, R68, -R47 ;  /* 0x8000002f44287221 */ /* 0x001fe40000010000 */
[----:B------:R-:W-:-:S02]  /*3f40*/  IMAD R60, R51, UR20, R46 ;  /* 0x00000014333c7c24 */ /* 0x000fc4000f8e022e */
[----:B------:R-:W-:Y:S01]  /*3f50*/  FADD.FTZ R51, -R47, R72 ;  /* 0x000000482f337221 */ /* 0x000fe20000010100 */
[----:B------:R-:W5:Y:S01]  /*3f60*/  TLD.LZ RZ, R43, R50, UR6, 1D, 0x1 ;  /* 0x00ff06ff322b7f66 */ /* 0x000f6200081e01ff */
[----:B------:R-:W-:Y:S01]  /*3f70*/  FFMA.FTZ R2, R45, R40, R2 ;  /* 0x000000282d027223 */ /* 0x000fe20000010002 */
[----:B------:R-:W-:Y:S01]  /*3f80*/  IADD3 R40, PT, PT, R54, 0x16, RZ ;  /* 0x0000001636287810 */ /* 0x000fe20007ffe0ff */
[----:B------:R-:W-:Y:S01]  /*3f90*/  FMUL.FTZ R46, R51, 0.25 ;  /* 0x3e800000332e7820 */ /* 0x000fe20000410000 */
[----:B------:R-:W-:Y:S02]  /*3fa0*/  IADD3 R45, PT, PT, R55, 0x16, RZ ;  /* 0x00000016372d7810 */ /* 0x000fe40007ffe0ff */
[----:B------:R-:W-:Y:S02]  /*3fb0*/  IADD3 R67, PT, PT, R60, 0x16, RZ ;  /* 0x000000163c437810 */ /* 0x000fe40007ffe0ff */
[----:B------:R-:W-:Y:S02]  /*3fc0*/  FSEL R46, R46, R51, P0 ;  /* 0x000000332e2e7208 */ /* 0x000fe40000000000 */
[----:B------:R-:W-:-:S02]  /*3fd0*/  IADD3 R68, PT, PT, R61, 0x16, RZ ;  /* 0x000000163d447810 */ /* 0x000fc40007ffe0ff */
[----:B------:R-:W-:Y:S01]  /*3fe0*/  @P0 LOP3.LUT R42, R42, 0x10, RZ, 0xfc, !PT ;  /* 0x000000102a2a0812 */ /* 0x000fe200078efcff */
[----:B-1----:R-:W-:Y:S01]  /*3ff0*/  FFMA.FTZ R47, R44, R46, R47 ;  /* 0x0000002e2c2f7223 */ /* 0x002fe2000001002f */
[----:B------:R-:W-:Y:S01]  /*4000*/  IADD3 R46, PT, PT, R56, 0x16, RZ ;  /* 0x00000016382e7810 */ /* 0x000fe20007ffe0ff */
[----:B------:R-:W5:Y:S01]  /*4010*/  TLD.LZ RZ, R44, R50, UR4, 1D, 0x1 ;  /* 0x00ff04ff322c7f66 */ /* 0x000f6200081e01ff */
[----:B------:R-:W5:Y:S01]  /*4020*/  TLD.LZ RZ, R48, R53, UR6, 1D, 0x1 ;  /* 0x00ff06ff35307f66 */ /* 0x000f6200081e01ff */
[----:B------:R-:W-:Y:S01]  /*4030*/  TLD.LZ RZ, R49, R53, UR4, 1D, 0x1 ;  /* 0x00ff04ff35317f66 */ /* 0x000fe200081e01ff */
[----:B------:R-:W5:Y:S01]  /*4040*/  TLD.LZ RZ, R54, R52, UR6, 1D, 0x1 ;  /* 0x00ff06ff34367f66 */ /* 0x000f6200081e01ff */
[----:B------:R-:W5:Y:S01]  /*4050*/  TLD.LZ RZ, R55, R52, UR4, 1D, 0x1 ;  /* 0x00ff04ff34377f66 */ /* 0x000f6200081e01ff */
[----:B------:R-:W5:Y:S01]  /*4060*/  TLD.LZ RZ, R56, R40, UR6, 1D, 0x1 ;  /* 0x00ff06ff28387f66 */ /* 0x000f6200081e01ff */
[----:B------:R0:W5:Y:S01]  /*4070*/  TLD.LZ RZ, R58, R40, UR4, 1D, 0x1 ;  /* 0x00ff04ff283a7f66 */ /* 0x00016200081e01ff */
[----:B------:R-:W5:Y:S01]  /*4080*/  TLD.LZ RZ, R59, R45, UR6, 1D, 0x1 ;  /* 0x00ff06ff2d3b7f66 */ /* 0x000f6200081e01ff */
[----:B------:R-:W-:Y:S01]  /*4090*/  TLD.LZ RZ, R60, R45, UR4, 1D, 0x1 ;  /* 0x00ff04ff2d3c7f66 */ /* 0x000fe200081e01ff */
[----:B------:R-:W5:Y:S01]  /*40a0*/  TLD.LZ RZ, R61, R46, UR6, 1D, 0x1 ;  /* 0x00ff06ff2e3d7f66 */ /* 0x000f6200081e01ff */
[----:B------:R-:W5:Y:S01]  /*40b0*/  TLD.LZ RZ, R62, R46, UR4, 1D, 0x1 ;  /* 0x00ff04ff2e3e7f66 */ /* 0x000f6200081e01ff */
[----:B------:R-:W-:Y:S01]  /*40c0*/  TLD.LZ RZ, R50, R63, UR6, 1D, 0x1 ;  /* 0x00ff06ff3f327f66 */ /* 0x000fe200081e01ff */
[----:B------:R-:W-:Y:S01]  /*40d0*/  TLD.LZ RZ, R64, R63, UR4, 1D, 0x1 ;  /* 0x00ff04ff3f407f66 */ /* 0x000fe200081e01ff */
[----:B------:R-:W5:Y:S01]  /*40e0*/  TLD.LZ RZ, R53, R65, UR6, 1D, 0x1 ;  /* 0x00ff06ff41357f66 */ /* 0x000f6200081e01ff */
[----:B------:R-:W5:Y:S01]  /*40f0*/  TLD.LZ RZ, R66, R65, UR4, 1D, 0x1 ;  /* 0x00ff04ff41427f66 */ /* 0x000f6200081e01ff */
[----:B------:R-:W-:Y:S01]  /*4100*/  TLD.LZ RZ, R52, R67, UR6, 1D, 0x1 ;  /* 0x00ff06ff43347f66 */ /* 0x000fe200081e01ff */
[----:B------:R-:W-:Y:S01]  /*4110*/  TLD.LZ RZ, R76, R67, UR4, 1D, 0x1 ;  /* 0x00ff04ff434c7f66 */ /* 0x000fe200081e01ff */
[----:B------:R-:W5:Y:S01]  /*4120*/  TLD.LZ RZ, R77, R68, UR6, 1D, 0x1 ;  /* 0x00ff06ff444d7f66 */ /* 0x000f6200081e01ff */
[----:B------:R-:W-:Y:S01]  /*4130*/  TLD.LZ RZ, R78, R68, UR4, 1D, 0x1 ;  /* 0x00ff04ff444e7f66 */ /* 0x000fe200081e01ff */
[----:B------:R-:W5:Y:S01]  /*4140*/  TLD.LZ RZ, R79, R69, UR6, 1D, 0x1 ;  /* 0x00ff06ff454f7f66 */ /* 0x000f6200081e01ff */
[----:B------:R-:W-:Y:S01]  /*4150*/  TLD.LZ RZ, R80, R69, UR4, 1D, 0x1 ;  /* 0x00ff04ff45507f66 */ /* 0x000fe200081e01ff */
[----:B------:R-:W5:Y:S01]  /*4160*/  TLD.LZ RZ, R81, R70, UR6, 1D, 0x1 ;  /* 0x00ff06ff46517f66 */ /* 0x000f6200081e01ff */
[----:B------:R1:W5:Y:S01]  /*4170*/  TLD.LZ RZ, R82, R70, UR4, 1D, 0x1 ;  /* 0x00ff04ff46527f66 */ /* 0x00036200081e01ff */
[----:B------:R-:W2:Y:S01]  /*4180*/  LDCU.128 UR16, c[0x3][0x300] ;  /* 0x00c06000ff1077ac */ /* 0x000ea20008000c00 */
[----:B------:R-:W-:-:S02]  /*4190*/  HFMA2 R75, -RZ, RZ, 3.0859375, 0 ;  /* 0x422c0000ff4b7431 */ /* 0x000fc400000001ff */
[----:B0-----:R-:W-:Y:S01]  /*41a0*/  FADD.FTZ R40, R72, -R47 ;  /* 0x8000002f48287221 */ /* 0x001fe20000010000 */
[----:B------:R-:W-:Y:S01]  /*41b0*/  LOP3.LUT R42, R42, 0xfffffff7, RZ, 0xc0, !PT ;  /* 0xfffffff72a2a7812 */ /* 0x000fe200078ec0ff */
[----:B------:R-:W-:Y:S01]  /*41c0*/  FADD.FTZ R57, R57, R72 ;  /* 0x0000004839397221 */ /* 0x000fe20000010000 */
[----:B------:R-:W-:Y:S01]  /*41d0*/  MOV R74, 0x42300000 ;  /* 0x42300000004a7802 */ /* 0x000fe20000000f00 */
[----:B------:R-:W-:Y:S01]  /*41e0*/  FFMA.FTZ R2, R51, R40, R2 ;  /* 0x0000002833027223 */ /* 0x000fe20000010002 */
[----:B------:R-:W-:Y:S01]  /*41f0*/  HFMA2 R73, -RZ, RZ, 3.1015625, 0 ;  /* 0x42340000ff497431 */ /* 0x000fe200000001ff */
[----:B------:R-:W0:Y:S01]  /*4200*/  LDCU.128 UR32, c[0x3][0xb0] ;  /* 0x00c01600ff2077ac */ /* 0x000e220008000c00 */
[----:B------:R-:W-:Y:S01]  /*4210*/  MOV R72, 0x42380000 ;  /* 0x4238000000487802 */ /* 0x000fe20000000f00 */
[----:B------:R-:W-:Y:S01]  /*4220*/  HFMA2 R71, -RZ, RZ, 3.1171875, 0 ;  /* 0x423c0000ff477431 */ /* 0x000fe200000001ff */
[----:B------:R-:W-:Y:S01]  /*4230*/  FSETP.GT.FTZ.AND P0, PT, R75, 8.50705917302346158658e+37, PT ;  /* 0x7e8000004b00780b */ /* 0x000fe20003f14000 */
[----:B------:R-:W3:Y:S01]  /*4240*/  LDCU.128 UR44, c[0x3][0x15f0] ;  /* 0x00c2be00ff2c77ac */ /* 0x000ee20008000c00 */
[----:B------:R-:W-:Y:S01]  /*4250*/  LOP3.LUT R41, R41, 0x7fffffff, RZ, 0xc0, !PT ;  /* 0x7fffffff29297812 */ /* 0x000fe200078ec0ff */
[----:B------:R-:W-:Y:S01]  /*4260*/  HFMA2 R143, -RZ, RZ, 3.1640625, 0 ;  /* 0x42540000ff8f7431 */ /* 0x000fe200000001ff */
[----:B------:R-:W-:Y:S01]  /*4270*/  FSEL R40, R75, 10.75, !P0 ;  /* 0x412c00004b287808 */ /* 0x000fe20004000000 */
[----:B------:R-:W-:Y:S01]  /*4280*/  UIADD3 UR8, UPT, UPT, UR10, 0x16, UR14 ;  /* 0x000000160a087890 */ /* 0x000fe2000fffe00e */
[----:B------:R-:W-:Y:S01]  /*4290*/  MOV R144, 0x42500000 ;  /* 0x4250000000907802 */ /* 0x000fe20000000f00 */
[----:B------:R-:W-:Y:S01]  /*42a0*/  UIADD3 UR9, UPT, UPT, UR10, 0x16, UR15 ;  /* 0x000000160a097890 */ /* 0x000fe2000fffe00f */
[----:B-1----:R-:W-:Y:S01]  /*42b0*/  MOV R70, 0x42400000 ;  /* 0x4240000000467802 */ /* 0x002fe20000000f00 */
[----:B------:R-:W-:Y:S01]  /*42c0*/  HFMA2 R69, -RZ, RZ, 3.1328125, 0 ;  /* 0x42440000ff457431 */ /* 0x000fe200000001ff */
[----:B------:R-:W1:Y:S01]  /*42d0*/  MUFU.RCP R40, R40 ;  /* 0x0000002800287308 */ /* 0x000e620000001000 */
[----:B------:R-:W-:Y:S01]  /*42e0*/  MOV R68, 0x42480000 ;  /* 0x4248000000447802 */ /* 0x000fe20000000f00 */
[----:B------:R-:W-:Y:S01]  /*42f0*/  HFMA2 R67, -RZ, RZ, 3.1484375, 0 ;  /* 0x424c0000ff437431 */ /* 0x000fe200000001ff */
[----:B------:R-:W-:Y:S01]  /*4300*/  @P0 LOP3.LUT R42, R42, 0x8, RZ, 0xfc, !PT ;  /* 0x000000082a2a0812 */ /* 0x000fe200078efcff */
[----:B------:R-:W4:Y:S01]  /*4310*/  LDCU.128 UR12, c[0x3][0x5a0] ;  /* 0x00c0b400ff0c77ac */ /* 0x000f220008000c00 */
[----:B------:R-:W1:Y:S01]  /*4320*/  LDC R63, c[0x0][0x380] ;  /* 0x0000e000ff3f7b82 */ /* 0x000e620000000800 */
[----:B------:R-:W-:-:S02]  /*4330*/  MOV R142, 0x42580000 ;  /* 0x42580000008e7802 */ /* 0x000fc40000000f00 */
[----:B------:R-:W-:Y:S01]  /*4340*/  LOP3.LUT R42, R42, 0xfffffffb, RZ, 0xc0, !PT ;  /* 0xfffffffb2a2a7812 */ /* 0x000fe200078ec0ff */
[----:B------:R-:W0:Y:S01]  /*4350*/  LDCU.128 UR40, c[0x3][0x1600] ;  /* 0x00c2c000ff2877ac */ /* 0x000e220008000c00 */
[----:B---3--:R-:W-:-:S03]  /*4360*/  IADD3 R51, PT, PT, R4, UR47, RZ ;  /* 0x0000002f04337c10 */ /* 0x008fc6000fffe0ff */
[----:B------:R-:W3:Y:S01]  /*4370*/  LDC R65, c[0x0][0x380] ;  /* 0x0000e000ff417b82 */ /* 0x000ee20000000800 */
[----:B----4-:R-:W-:Y:S02]  /*4380*/  UIADD3 UR12, UPT, UPT, UR10, 0x16, UR12 ;  /* 0x000000160a0c7890 */ /* 0x010fe4000fffe00c */
[----:B------:R-:W-:Y:S02]  /*4390*/  UIADD3 UR20, UPT, UPT, UR10, 0x16, UR14 ;  /* 0x000000160a147890 */ /* 0x000fe4000fffe00e */
[----:B------:R-:W-:Y:S01]  /*43a0*/  UIADD3 UR21, UPT, UPT, UR10, 0x16, UR15 ;  /* 0x000000160a157890 */ /* 0x000fe2000fffe00f */
[----:B------:R-:W-:-:S04]  /*43b0*/  DEPBAR.LE SB5, 0xd ;  /* 0x0000d3400000791a */ /* 0x000fc80000000000 */
[----:B--2---:R-:W-:-:S04]  /*43c0*/  FMUL.FTZ R43, R43, UR16 ;  /* 0x000000102b2b7c20 */ /* 0x004fc80008410000 */
[----:B------:R-:W-:Y:S01]  /*43d0*/  FFMA.FTZ R44, R44, UR38, R43 ;  /* 0x000000262c2c7c23 */ /* 0x000fe2000801002b */
[----:B------:R-:W-:Y:S01]  /*43e0*/  FMUL.FTZ R48, R48, UR17 ;  /* 0x0000001130307c20 */ /* 0x000fe20008410000 */
[----:B------:R-:W-:-:S04]  /*43f0*/  DEPBAR.LE SB5, 0xc ;  /* 0x0000d3000000791a */ /* 0x000fc80000000000 */
[----:B------:R-:W-:Y:S01]  /*4400*/  FMUL.FTZ R54, R54, UR18 ;  /* 0x0000001236367c20 */ /* 0x000fe20008410000 */
[----:B------:R-:W-:Y:S01]  /*4410*/  FADD.FTZ R43, -R47, R44 ;  /* 0x0000002c2f2b7221 */ /* 0x000fe20000010100 */
[----:B------:R-:W-:Y:S01]  /*4420*/  FFMA.FTZ R48, R49, UR39, R48 ;  /* 0x0000002731307c23 */ /* 0x000fe20008010030 */
[----:B------:R-:W-:Y:S01]  /*4430*/  FADD.FTZ R57, R57, R44 ;  /* 0x0000002c39397221 */ /* 0x000fe20000010000 */
[----:B------:R-:W-:-:S04]  /*4440*/  DEPBAR.LE SB5, 0xb ;  /* 0x0000d2c00000791a */ /* 0x000fc80000000000 */
[----:B0-----:R-:W-:Y:S01]  /*4450*/  FFMA.FTZ R54, R55, UR32, R54 ;  /* 0x0000002037367c23 */ /* 0x001fe20008010036 */
[----:B------:R-:W-:Y:S01]  /*4460*/  FMUL.FTZ R46, R43, 0.25 ;  /* 0x3e8000002b2e7820 */ /* 0x000fe20000410000 */
[----:B------:R-:W0:Y:S01]  /*4470*/  LDCU.128 UR36, c[0x3][0xc0] ;  /* 0x00c01800ff2477ac */ /* 0x000e220008000c00 */
[----:B------:R-:W-:Y:S01]  /*4480*/  FADD.FTZ R57, R57, R48 ;  /* 0x0000003039397221 */ /* 0x000fe20000010000 */
[----:B------:R-:W-:Y:S02]  /*4490*/  IADD3 R55, PT, PT, R4, UR42, RZ ;  /* 0x0000002a04377c10 */ /* 0x000fe4000fffe0ff */
[----:B------:R-:W-:Y:S01]  /*44a0*/  FSEL R46, R46, R43, P0 ;  /* 0x0000002b2e2e7208 */ /* 0x000fe20000000000 */
[----:B------:R-:W-:Y:S01]  /*44b0*/  FADD.FTZ R57, R57, R54 ;  /* 0x0000003639397221 */ /* 0x000fe20000010000 */
[----:B------:R-:W-:Y:S02]  /*44c0*/  FSETP.GT.FTZ.AND P0, PT, R74, 8.50705917302346158658e+37, PT ;  /* 0x7e8000004a00780b */ /* 0x000fe40003f14000 */
[----:B------:R-:W-:Y:S01]  /*44d0*/  IADD3 R49, PT, PT, R4, UR46, RZ ;  /* 0x0000002e04317c10 */ /* 0x000fe2000fffe0ff */
[----:B-1----:R-:W-:Y:S01]  /*44e0*/  FFMA.FTZ R47, R40, R46, R47 ;  /* 0x0000002e282f7223 */ /* 0x002fe2000001002f */
[----:B------:R-:W-:-:S03]  /*44f0*/  FSEL R40, R74, 11, !P0 ;  /* 0x413000004a287808 */ /* 0x000fc60004000000 */
[----:B------:R-:W-:-:S03]  /*4500*/  FADD.FTZ R45, R44, -R47 ;  /* 0x8000002f2c2d7221 */ /* 0x000fc60000010000 */
[----:B------:R-:W1:Y:S01]  /*4510*/  MUFU.RCP R40, R40 ;  /* 0x0000002800287308 */ /* 0x000e620000001000 */
[----:B------:R-:W-:Y:S01]  /*4520*/  FFMA.FTZ R2, R43, R45, R2 ;  /* 0x0000002d2b027223 */ /* 0x000fe20000010002 */
[----:B------:R-:W-:Y:S01]  /*4530*/  FADD.FTZ R43, -R47, R48 ;  /* 0x000000302f2b7221 */ /* 0x000fe20000010100 */
[----:B------:R-:W-:Y:S01]  /*4540*/  @P0 LOP3.LUT R42, R42, 0x4, RZ, 0xfc, !PT ;  /* 0x000000042a2a0812 */ /* 0x000fe200078efcff */
[----:B------:R-:W2:Y:S02]  /*4550*/  LDC R45, c[0x0][0x380] ;  /* 0x0000e000ff2d7b82 */ /* 0x000ea40000000800 */
[----:B------:R-:W-:Y:S01]  /*4560*/  FMUL.FTZ R44, R43, 0.25 ;  /* 0x3e8000002b2c7820 */ /* 0x000fe20000410000 */
[----:B------:R-:W-:-:S04]  /*4570*/  LOP3.LUT R42, R42, 0xfffffffd, RZ, 0xc0, !PT ;  /* 0xfffffffd2a2a7812 */ /* 0x000fc800078ec0ff */
[----:B------:R-:W-:Y:S02]  /*4580*/  FSEL R44, R44, R43, P0 ;  /* 0x0000002b2c2c7208 */ /* 0x000fe40000000000 */
[----:B------:R-:W-:-:S03]  /*4590*/  FSETP.GT.FTZ.AND P0, PT, R73, 8.50705917302346158658e+37, PT ;  /* 0x7e8000004900780b */ /* 0x000fc60003f14000 */
[----:B-1----:R-:W-:Y:S01]  /*45a0*/  FFMA.FTZ R47, R40, R44, R47 ;  /* 0x0000002c282f7223 */ /* 0x002fe2000001002f */
[----:B------:R-:W-:-:S03]  /*45b0*/  FSEL R40, R73, 11.25, !P0 ;  /* 0x4134000049287808 */ /* 0x000fc60004000000 */
[----:B------:R-:W-:Y:S01]  /*45c0*/  FADD.FTZ R44, R48, -R47 ;  /* 0x8000002f302c7221 */ /* 0x000fe20000010000 */
[----:B------:R-:W-:Y:S02]  /*45d0*/  IADD3 R48, PT, PT, R4, UR45, RZ ;  /* 0x0000002d04307c10 */ /* 0x000fe4000fffe0ff */
[----:B------:R-:W1:Y:S01]  /*45e0*/  MUFU.RCP R40, R40 ;  /* 0x0000002800287308 */ /* 0x000e620000001000 */
[----:B------:R-:W-:Y:S01]  /*45f0*/  FFMA.FTZ R2, R43, R44, R2 ;  /* 0x0000002c2b027223 */ /* 0x000fe20000010002 */
[----:B------:R-:W-:Y:S01]  /*4600*/  FADD.FTZ R43, -R47, R54 ;  /* 0x000000362f2b7221 */ /* 0x000fe20000010100 */
[----:B------:R-:W-:-:S03]  /*4610*/  @P0 LOP3.LUT R42, R42, 0x2, RZ, 0xfc, !PT ;  /* 0x000000022a2a0812 */ /* 0x000fc600078efcff */
[----:B------:R-:W-:Y:S01]  /*4620*/  FMUL.FTZ R44, R43, 0.25 ;  /* 0x3e8000002b2c7820 */ /* 0x000fe20000410000 */
[----:B------:R-:W-:-:S04]  /*4630*/  LOP3.LUT R42, R42, 0xfffffffe, RZ, 0xc0, !PT ;  /* 0xfffffffe2a2a7812 */ /* 0x000fc800078ec0ff */
[----:B------:R-:W-:Y:S02]  /*4640*/  FSEL R44, R44, R43, P0 ;  /* 0x0000002b2c2c7208 */ /* 0x000fe40000000000 */
[----:B------:R-:W-:-:S03]  /*4650*/  FSETP.GT.FTZ.AND P0, PT, R72, 8.50705917302346158658e+37, PT ;  /* 0x7e8000004800780b */ /* 0x000fc60003f14000 */
[----:B-1----:R-:W-:Y:S01]  /*4660*/  FFMA.FTZ R47, R40, R44, R47 ;  /* 0x0000002c282f7223 */ /* 0x002fe2000001002f */
[----:B------:R-:W-:-:S03]  /*4670*/  FSEL R40, R72, 11.5, !P0 ;  /* 0x4138000048287808 */ /* 0x000fc60004000000 */
[----:B------:R-:W-:Y:S01]  /*4680*/  FADD.FTZ R44, R54, -R47 ;  /* 0x8000002f362c7221 */ /* 0x000fe20000010000 */
[----:B------:R-:W-:Y:S02]  /*4690*/  IADD3 R54, PT, PT, R4, UR41, RZ ;  /* 0x0000002904367c10 */ /* 0x000fe4000fffe0ff */
[----:B------:R-:W1:Y:S01]  /*46a0*/  MUFU.RCP R40, R40 ;  /* 0x0000002800287308 */ /* 0x000e620000001000 */
[----:B------:R-:W-:Y:S01]  /*46b0*/  FFMA.FTZ R2, R43, R44, R2 ;  /* 0x0000002c2b027223 */ /* 0x000fe20000010002 */
[----:B------:R-:W-:-:S04]  /*46c0*/  DEPBAR.LE SB5, 0xa ;  /* 0x0000d2800000791a */ /* 0x000fc80000000000 */
[----:B------:R-:W-:Y:S01]  /*46d0*/  FMUL.FTZ R43, R56, UR19 ;  /* 0x00000013382b7c20 */ /* 0x000fe20008410000 */
[----:B------:R-:W4:Y:S01]  /*46e0*/  LDCU.128 UR16, c[0x3][0x310] ;  /* 0x00c06200ff1077ac */ /* 0x000f220008000c00 */
[----:B------:R-:W-:Y:S01]  /*46f0*/  @P0 LOP3.LUT R42, R42, 0x1, RZ, 0xfc, !PT ;  /* 0x000000012a2a0812 */ /* 0x000fe200078efcff */
[----:B------:R-:W-:-:S04]  /*4700*/  DEPBAR.LE SB5, 0x9 ;  /* 0x0000d2400000791a */ /* 0x000fc80000000000 */
[----:B------:R-:W-:Y:S01]  /*4710*/  FFMA.FTZ R58, R58, UR33, R43 ;  /* 0x000000213a3a7c23 */ /* 0x000fe2000801002b */
[C---:B------:R-:W-:Y:S02]  /*4720*/  IADD3 R44, PT, PT, R4.reuse, UR44, RZ ;  /* 0x0000002c042c7c10 */ /* 0x040fe4000fffe0ff */
[----:B------:R-:W-:Y:S01]  /*4730*/  IADD3 R56, PT, PT, R4, UR43, RZ ;  /* 0x0000002b04387c10 */ /* 0x000fe2000fffe0ff */
[--C-:B------:R-:W-:Y:S01]  /*4740*/  FADD.FTZ R43, -R47, R58.reuse ;  /* 0x0000003a2f2b7221 */ /* 0x100fe20000010100 */
[----:B------:R-:W-:Y:S01]  /*4750*/  FADD.FTZ R57, R57, R58 ;  /* 0x0000003a39397221 */ /* 0x000fe20000010000 */
[----:B--2---:R-:W-:Y:S02]  /*4760*/  IMAD R46, R45, UR8, R44 ;  /* 0x000000082d2e7c24 */ /* 0x004fe4000f8e022c */
[----:B------:R-:W-:-:S03]  /*4770*/  FMUL.FTZ R42, R43, 0.25 ;  /* 0x3e8000002b2a7820 */ /* 0x000fc60000410000 */
[----:B------:R-:W-:Y:S02]  /*4780*/  IADD3 R46, PT, PT, R46, 0x16, RZ ;  /* 0x000000162e2e7810 */ /* 0x000fe40007ffe0ff */
[----:B------:R-:W-:Y:S02]  /*4790*/  FSEL R42, R42, R43, P0 ;  /* 0x0000002b2a2a7208 */ /* 0x000fe40000000000 */
[----:B------:R-:W-:Y:S01]  /*47a0*/  FSETP.GT.FTZ.AND P0, PT, R71, 8.50705917302346158658e+37, PT ;  /* 0x7e8000004700780b */ /* 0x000fe20003f14000 */
[----:B------:R-:W-:-:S04]  /*47b0*/  DEPBAR.LE SB5, 0x7 ;  /* 0x0000d1c00000791a */ /* 0x000fc80000000000 */
[----:B----4-:R-:W-:Y:S01]  /*47c0*/  FMUL.FTZ R59, R59, UR16 ;  /* 0x000000103b3b7c20 */ /* 0x010fe20008410000 */
[----:B------:R-:W-:Y:S01]  /*47d0*/  FMUL.FTZ R61, R61, UR17 ;  /* 0x000000113d3d7c20 */ /* 0x000fe20008410000 */
[----:B-1----:R-:W-:Y:S01]  /*47e0*/  FFMA.FTZ R47, R40, R42, R47 ;  /* 0x0000002a282f7223 */ /* 0x002fe2000001002f */
[----:B------:R-:W-:Y:S01]  /*47f0*/  FSEL R40, R71, 11.75, !P0 ;  /* 0x413c000047287808 */ /* 0x000fe20004000000 */
[----:B------:R-:W-:Y:S01]  /*4800*/  FFMA.FTZ R60, R60, UR34, R59 ;  /* 0x000000223c3c7c23 */ /* 0x000fe2000801003b */
[----:B------:R-:W-:-:S04]  /*4810*/  DEPBAR.LE SB5, 0x5 ;  /* 0x0000d1400000791a */ /* 0x000fc80000000000 */
[----:B------:R-:W-:Y:S01]  /*4820*/  FFMA.FTZ R62, R62, UR35, R61 ;  /* 0x000000233e3e7c23 */ /* 0x000fe2000801003d */
[----:B------:R-:W-:Y:S01]  /*4830*/  FADD.FTZ R42, R58, -R47 ;  /* 0x8000002f3a2a7221 */ /* 0x000fe20000010000 */
[----:B------:R-:W-:Y:S01]  /*4840*/  FMUL.FTZ R53, R53, UR19 ;  /* 0x0000001335357c20 */ /* 0x000fe20008410000 */
[----:B------:R-:W1:Y:S01]  /*4850*/  LDCU.128 UR32, c[0x3][0x320] ;  /* 0x00c06400ff2077ac */ /* 0x000e620008000c00 */
[----:B------:R-:W2:Y:S01]  /*4860*/  MUFU.RCP R40, R40 ;  /* 0x0000002800287308 */ /* 0x000ea20000001000 */
[----:B------:R-:W-:Y:S01]  /*4870*/  FFMA.FTZ R2, R43, R42, R2 ;  /* 0x0000002a2b027223 */ /* 0x000fe20000010002 */
[----:B------:R-:W-:Y:S01]  /*4880*/  FADD.FTZ R43, -R47, R60 ;  /* 0x0000003c2f2b7221 */ /* 0x000fe20000010100 */
[----:B------:R-:W-:Y:S01]  /*4890*/  @P0 LOP3.LUT R41, R41, 0x80000000, RZ, 0xfc, !PT ;  /* 0x8000000029290812 */ /* 0x000fe200078efcff */
[----:B------:R-:W-:-:S04]  /*48a0*/  DEPBAR.LE SB5, 0x4 ;  /* 0x0000d1000000791a */ /* 0x000fc80000000000 */
[----:B0-----:R-:W-:Y:S01]  /*48b0*/  FFMA.FTZ R66, R66, UR37, R53 ;  /* 0x0000002542427c23 */ /* 0x001fe20008010035 */
[----:B------:R-:W-:Y:S01]  /*48c0*/  FADD.FTZ R57, R57, R60 ;  /* 0x0000003c39397221 */ /* 0x000fe20000010000 */
[----:B------:R-:W-:Y:S01]  /*48d0*/  FMUL.FTZ R42, R43, 0.25 ;  /* 0x3e8000002b2a7820 */ /* 0x000fe20000410000 */
[----:B------:R-:W-:Y:S01]  /*48e0*/  LOP3.LUT R41, R41, 0xbfffffff, RZ, 0xc0, !PT ;  /* 0xbfffffff29297812 */ /* 0x000fe200078ec0ff */
[----:B------:R-:W0:Y:S01]  /*48f0*/  LDC R58, c[0x0][0x380] ;  /* 0x0000e000ff3a7b82 */ /* 0x000e220000000800 */
[----:B------:R-:W-:Y:S01]  /*4900*/  IADD3 R53, PT, PT, R4, UR40, RZ ;  /* 0x0000002804357c10 */ /* 0x000fe2000fffe0ff */
[----:B------:R-:W-:Y:S01]  /*4910*/  FADD.FTZ R57, R57, R62 ;  /* 0x0000003e39397221 */ /* 0x000fe20000010000 */
[----:B------:R-:W-:Y:S01]  /*4920*/  FSEL R42, R42, R43, P0 ;  /* 0x0000002b2a2a7208 */ /* 0x000fe20000000000 */
[----:B------:R-:W4:Y:S01]  /*4930*/  LDCU.128 UR40, c[0x3][0x1610] ;  /* 0x00c2c200ff2877ac */ /* 0x000f220008000c00 */
[----:B------:R-:W-:-:S03]  /*4940*/  FSETP.GT.FTZ.AND P0, PT, R70, 8.50705917302346158658e+37, PT ;  /* 0x7e8000004600780b */ /* 0x000fc60003f14000 */
[----:B------:R-:W3:Y:S01]  /*4950*/  LDC R61, c[0x0][0x380] ;  /* 0x0000e000ff3d7b82 */ /* 0x000ee20000000800 */
[----:B--2---:R-:W-:Y:S01]  /*4960*/  FFMA.FTZ R47, R40, R42, R47 ;  /* 0x0000002a282f7223 */ /* 0x004fe2000001002f */
[----:B------:R-:W-:Y:S01]  /*4970*/  FSEL R40, R70, 12, !P0 ;  /* 0x4140000046287808 */ /* 0x000fe20004000000 */
[----:B------:R-:W-:-:S04]  /*4980*/  DEPBAR.LE SB5, 0x2 ;  /* 0x0000d0800000791a */ /* 0x000fc80000000000 */
[----:B-1----:R-:W-:Y:S01]  /*4990*/  FMUL.FTZ R77, R77, UR33 ;  /* 0x000000214d4d7c20 */ /* 0x002fe20008410000 */
[----:B------:R-:W-:Y:S01]  /*49a0*/  FMUL.FTZ R79, R79, UR34 ;  /* 0x000000224f4f7c20 */ /* 0x000fe20008410000 */
[----:B------:R-:W-:Y:S01]  /*49b0*/  FADD.FTZ R42, R60, -R47 ;  /* 0x8000002f3c2a7221 */ /* 0x000fe20000010000 */
[----:B------:R-:W-:-:S04]  /*49c0*/  DEPBAR.LE SB5, 0x1 ;  /* 0x0000d0400000791a */ /* 0x000fc80000000000 */
[----:B------:R-:W-:Y:S01]  /*49d0*/  FMUL.FTZ R81, R81, UR35 ;  /* 0x0000002351517c20 */ /* 0x000fe20008410000 */
[----:B------:R-:W-:Y:S01]  /*49e0*/  FFMA.FTZ R78, R78, UR39, R77 ;  /* 0x000000274e4e7c23 */ /* 0x000fe2000801004d */
[----:B------:R-:W1:Y:S01]  /*49f0*/  MUFU.RCP R40, R40 ;  /* 0x0000002800287308 */ /* 0x000e620000001000 */
[----:B------:R-:W-:Y:S01]  /*4a00*/  FFMA.FTZ R2, R43, R42, R2 ;  /* 0x0000002a2b027223 */ /* 0x000fe20000010002 */
[----:B------:R-:W-:Y:S01]  /*4a10*/  FADD.FTZ R43, -R47, R62 ;  /* 0x0000003e2f2b7221 */ /* 0x000fe20000010100 */
[----:B------:R-:W-:Y:S01]  /*4a20*/  @P0 LOP3.LUT R41, R41, 0x40000000, RZ, 0xfc, !PT ;  /* 0x4000000029290812 */ /* 0x000fe200078efcff */
[----:B------:R-:W2:Y:S02]  /*4a30*/  LDC R60, c[0x0][0x380] ;  /* 0x0000e000ff3c7b82 */ /* 0x000ea40000000800 */
[----:B------:R-:W-:Y:S01]  /*4a40*/  FMUL.FTZ R42, R43, 0.25 ;  /* 0x3e8000002b2a7820 */ /* 0x000fe20000410000 */
[----:B------:R-:W-:Y:S02]  /*4a50*/  LOP3.LUT R41, R41, 0xdfffffff, RZ, 0xc0, !PT ;  /* 0xdfffffff29297812 */ /* 0x000fe400078ec0ff */
[----:B----4-:R-:W-:-:S02]  /*4a60*/  IADD3 R44, PT, PT, R4, UR40, RZ ;  /* 0x00000028042c7c10 */ /* 0x010fc4000fffe0ff */
[----:B------:R-:W-:Y:S01]  /*4a70*/  FSEL R42, R42, R43, P0 ;  /* 0x0000002b2a2a7208 */ /* 0x000fe20000000000 */
[----:B------:R-:W4:Y:S01]  /*4a80*/  LDC R59, c[0x0][0x380] ;  /* 0x0000e000ff3b7b82 */ /* 0x000f220000000800 */
[----:B------:R-:W-:-:S03]  /*4a90*/  FSETP.GT.FTZ.AND P0, PT, R69, 8.50705917302346158658e+37, PT ;  /* 0x7e8000004500780b */ /* 0x000fc60003f14000 */
[----:B-1----:R-:W-:Y:S01]  /*4aa0*/  FFMA.FTZ R47, R40, R42, R47 ;  /* 0x0000002a282f7223 */ /* 0x002fe2000001002f */
[----:B------:R-:W-:-:S03]  /*4ab0*/  FSEL R40, R69, 12.25, !P0 ;  /* 0x4144000045287808 */ /* 0x000fc60004000000 */
[----:B------:R-:W-:Y:S01]  /*4ac0*/  FADD.FTZ R42, R62, -R47 ;  /* 0x8000002f3e2a7221 */ /* 0x000fe20000010000 */
[----:B------:R-:W-:Y:S02]  /*4ad0*/  IADD3 R62, PT, PT, R4, UR43, RZ ;  /* 0x0000002b043e7c10 */ /* 0x000fe4000fffe0ff */
[----:B------:R-:W1:Y:S01]  /*4ae0*/  MUFU.RCP R40, R40 ;  /* 0x0000002800287308 */ /* 0x000e620000001000 */
[----:B------:R-:W-:Y:S01]  /*4af0*/  FFMA.FTZ R2, R43, R42, R2 ;  /* 0x0000002a2b027223 */ /* 0x000fe20000010002 */
[----:B------:R-:W-:Y:S01]  /*4b00*/  FMUL.FTZ R43, R50, UR18 ;  /* 0x00000012322b7c20 */ /* 0x000fe20008410000 */
[----:B------:R-:W-:Y:S01]  /*4b10*/  @P0 LOP3.LUT R41, R41, 0x20000000, RZ, 0xfc, !PT ;  /* 0x2000000029290812 */ /* 0x000fe200078efcff */
[----:B------:R-:W0:Y:S01]  /*4b20*/  LDCU.128 UR16, c[0x3][0x590] ;  /* 0x00c0b200ff1077ac */ /* 0x000e220008000c00 */
[----:B------:R-:W3:Y:S01]  /*4b30*/  LDC R50, c[0x0][0x380] ;  /* 0x0000e000ff327b82 */ /* 0x000ee20000000800 */
[----:B------:R-:W-:Y:S01]  /*4b40*/  FFMA.FTZ R64, R64, UR36, R43 ;  /* 0x0000002440407c23 */ /* 0x000fe2000801002b */
[----:B------:R-:W-:Y:S01]  /*4b50*/  LOP3.LUT R41, R41, 0xefffffff, RZ, 0xc0, !PT ;  /* 0xefffffff29297812 */ /* 0x000fe200078ec0ff */
[----:B--2---:R-:W-:-:S02]  /*4b60*/  IMAD R55, R60, UR12, R55 ;  /* 0x0000000c3c377c24 */ /* 0x004fc4000f8e0237 */
[--C-:B------:R-:W-:Y:S01]  /*4b70*/  FADD.FTZ R43, -R47, R64.reuse ;  /* 0x000000402f2b7221 */ /* 0x100fe20000010100 */
[----:B------:R-:W-:Y:S01]  /*4b80*/  FADD.FTZ R57, R57, R64 ;  /* 0x0000004039397221 */ /* 0x000fe20000010000 */
[----:B----4-:R-:W-:Y:S01]  /*4b90*/  IMAD R48, R59, UR9, R48 ;  /* 0x000000093b307c24 */ /* 0x010fe2000f8e0230 */
[----:B------:R-:W-:Y:S01]  /*4ba0*/  IADD3 R59, PT, PT, R4, UR41, RZ ;  /* 0x00000029043b7c10 */ /* 0x000fe2000fffe0ff */
[----:B------:R-:W-:Y:S01]  /*4bb0*/  FMUL.FTZ R42, R43, 0.25 ;  /* 0x3e8000002b2a7820 */ /* 0x000fe20000410000 */
[----:B------:R-:W-:Y:S02]  /*4bc0*/  FADD.FTZ R57, R57, R66 ;  /* 0x0000004239397221 */ /* 0x000fe40000010000 */
[----:B------:R-:W-:Y:S02]  /*4bd0*/  IADD3 R48, PT, PT, R48, 0x16, RZ ;  /* 0x0000001630307810 */ /* 0x000fe40007ffe0ff */
[----:B------:R-:W-:Y:S02]  /*4be0*/  FSEL R42, R42, R43, P0 ;  /* 0x0000002b2a2a7208 */ /* 0x000fe40000000000 */
[----:B------:R-:W-:Y:S01]  /*4bf0*/  FSETP.GT.FTZ.AND P0, PT, R68, 8.50705917302346158658e+37, PT ;  /* 0x7e8000004400780b */ /* 0x000fe20003f14000 */
[----:B0-----:R-:W-:-:S02]  /*4c00*/  UIADD3 UR11, UPT, UPT, UR10, 0x16, UR16 ;  /* 0x000000160a0b7890 */ /* 0x001fc4000fffe010 */
[----:B-1----:R-:W-:Y:S01]  /*4c10*/  FFMA.FTZ R47, R40, R42, R47 ;  /* 0x0000002a282f7223 */ /* 0x002fe2000001002f */
[----:B------:R-:W-:Y:S01]  /*4c20*/  FSEL R40, R68, 12.5, !P0 ;  /* 0x4148000044287808 */ /* 0x000fe20004000000 */
[----:B------:R-:W-:Y:S02]  /*4c30*/  UIADD3 UR16, UPT, UPT, UR10, 0x16, UR17 ;  /* 0x000000160a107890 */ /* 0x000fe4000fffe011 */
[----:B------:R-:W-:Y:S01]  /*4c40*/  FADD.FTZ R42, R64, -R47 ;  /* 0x8000002f402a7221 */ /* 0x000fe20000010000 */
[----:B------:R-:W-:Y:S01]  /*4c50*/  UIADD3 UR17, UPT, UPT, UR10, 0x16, UR18 ;  /* 0x000000160a117890 */ /* 0x000fe2000fffe012 */
[----:B---3--:R-:W-:Y:S01]  /*4c60*/  IMAD R50, R50, UR11, R49 ;  /* 0x0000000b32327c24 */ /* 0x008fe2000f8e0231 */
[----:B------:R-:W0:Y:S01]  /*4c70*/  MUFU.RCP R40, R40 ;  /* 0x0000002800287308 */ /* 0x000e220000001000 */
[----:B------:R-:W-:Y:S01]  /*4c80*/  FFMA.FTZ R2, R43, R42, R2 ;  /* 0x0000002a2b027223 */ /* 0x000fe20000010002 */
[----:B------:R-:W-:Y:S01]  /*4c90*/  FADD.FTZ R43, -R47, R66 ;  /* 0x000000422f2b7221 */ /* 0x000fe20000010100 */
[----:B------:R-:W-:Y:S01]  /*4ca0*/  @P0 LOP3.LUT R41, R41, 0x10000000, RZ, 0xfc, !PT ;  /* 0x1000000029290812 */ /* 0x000fe200078efcff */
[----:B------:R-:W-:Y:S01]  /*4cb0*/  UIADD3 UR18, UPT, UPT, UR10, 0x16, UR19 ;  /* 0x000000160a127890 */ /* 0x000fe2000fffe013 */
[----:B------:R-:W-:-:S02]  /*4cc0*/  IMAD R53, R58, UR17, R53 ;  /* 0x000000113a357c24 */ /* 0x000fc4000f8e0235 */
[----:B------:R-:W-:Y:S01]  /*4cd0*/  FMUL.FTZ R42, R43, 0.25 ;  /* 0x3e8000002b2a7820 */ /* 0x000fe20000410000 */
[----:B------:R-:W-:Y:S01]  /*4ce0*/  LOP3.LUT R41, R41, 0xf7ffffff, RZ, 0xc0, !PT ;  /* 0xf7ffffff29297812 */ /* 0x000fe200078ec0ff */
[----:B------:R-:W-:Y:S01]  /*4cf0*/  UIADD3 UR19, UPT, UPT, UR10, 0x16, UR13 ;  /* 0x000000160a137890 */ /* 0x000fe2000fffe00d */
[----:B------:R-:W-:Y:S01]  /*4d00*/  IMAD R58, R63, UR20, R44 ;  /* 0x000000143f3a7c24 */ /* 0x000fe2000f8e022c */
[----:B------:R-:W1:Y:S01]  /*4d10*/  LDCU.128 UR12, c[0x3][0x5b0] ;  /* 0x00c0b600ff0c77ac */ /* 0x000e620008000c00 */
[----:B------:R-:W-:Y:S01]  /*4d20*/  FSEL R42, R42, R43, P0 ;  /* 0x0000002b2a2a7208 */ /* 0x000fe20000000000 */
[----:B------:R-:W-:Y:S01]  /*4d30*/  IMAD R54, R61, UR18, R54 ;  /* 0x000000123d367c24 */ /* 0x000fe2000f8e0236 */
[C---:B------:R-:W-:Y:S01]  /*4d40*/  FSETP.GT.FTZ.AND P0, PT, R67.reuse, 8.50705917302346158658e+37, PT ;  /* 0x7e8000004300780b */ /* 0x040fe20003f14000 */
[----:B------:R-:W2:Y:S01]  /*4d50*/  LDC R64, c[0x0][0x380] ;  /* 0x0000e000ff407b82 */ /* 0x000ea20000000800 */
[----:B------:R-:W-:Y:S01]  /*4d60*/  IADD3 R61, PT, PT, R4, UR42, RZ ;  /* 0x0000002a043d7c10 */ /* 0x000fe2000fffe0ff */
[----:B0-----:R-:W-:Y:S01]  /*4d70*/  FFMA.FTZ R47, R40, R42, R47 ;  /* 0x0000002a282f7223 */ /* 0x001fe2000001002f */
[----:B------:R-:W-:-:S02]  /*4d80*/  FSEL R40, R67, 12.75, !P0 ;  /* 0x414c000043287808 */ /* 0x000fc40004000000 */
[----:B------:R-:W-:Y:S01]  /*4d90*/  IADD3 R50, PT, PT, R50, 0x16, RZ ;  /* 0x0000001632327810 */ /* 0x000fe20007ffe0ff */
[----:B------:R-:W-:Y:S01]  /*4da0*/  FADD.FTZ R42, R66, -R47 ;  /* 0x8000002f422a7221 */ /* 0x000fe20000010000 */
[----:B------:R-:W-:Y:S01]  /*4db0*/  IADD3 R63, PT, PT, R58, 0x16, RZ ;  /* 0x000000163a3f7810 */ /* 0x000fe20007ffe0ff */
[----:B------:R-:W0:Y:S01]  /*4dc0*/  LDC R66, c[0x0][0x380] ;  /* 0x0000e000ff427b82 */ /* 0x000e220000000800 */
[----:B------:R-:W3:Y:S01]  /*4dd0*/  MUFU.RCP R40, R40 ;  /* 0x0000002800287308 */ /* 0x000ee20000001000 */
[----:B------:R-:W-:Y:S01]  /*4de0*/  FFMA.FTZ R2, R43, R42, R2 ;  /* 0x0000002a2b027223 */ /* 0x000fe20000010002 */
[----:B------:R-:W-:Y:S01]  /*4df0*/  FMUL.FTZ R43, R52, UR32 ;  /* 0x00000020342b7c20 */ /* 0x000fe20008410000 */
[----:B------:R-:W-:Y:S01]  /*4e00*/  @P0 LOP3.LUT R41, R41, 0x8000000, RZ, 0xfc, !PT ;  /* 0x0800000029290812 */ /* 0x000fe200078efcff */
[----:B-1----:R-:W-:Y:S02]  /*4e10*/  UIADD3 UR12, UPT, UPT, UR10, 0x16, UR12 ;  /* 0x000000160a0c7890 */ /* 0x002fe4000fffe00c */
[----:B------:R-:W-:Y:S01]  /*4e20*/  FFMA.FTZ R76, R76, UR38, R43 ;  /* 0x000000264c4c7c23 */ /* 0x000fe2000801002b */
[----:B------:R-:W1:Y:S01]  /*4e30*/  LDC R52, c[0x0][0x380] ;  /* 0x0000e000ff347b82 */ /* 0x000e620000000800 */
[----:B------:R-:W4:Y:S01]  /*4e40*/  LDCU.128 UR36, c[0x3][0xd0] ;  /* 0x00c01a00ff2477ac */ /* 0x000f220008000c00 */
[----:B------:R-:W-:Y:S01]  /*4e50*/  LOP3.LUT R41, R41, 0xfbffffff, RZ, 0xc0, !PT ;  /* 0xfbffffff29297812 */ /* 0x000fe200078ec0ff */
[--C-:B------:R-:W-:Y:S01]  /*4e60*/  FADD.FTZ R43, -R47, R76.reuse ;  /* 0x0000004c2f2b7221 */ /* 0x100fe20000010100 */
[----:B------:R-:W-:Y:S01]  /*4e70*/  FADD.FTZ R57, R57, R76 ;  /* 0x0000004c39397221 */ /* 0x000fe20000010000 */
[----:B------:R-:W-:-:S02]  /*4e80*/  UIADD3 UR13, UPT, UPT, UR10, 0x16, UR13 ;  /* 0x000000160a0d7890 */ /* 0x000fc4000fffe00d */
[----:B------:R-:W-:Y:S01]  /*4e90*/  FMUL.FTZ R42, R43, 0.25 ;  /* 0x3e8000002b2a7820 */ /* 0x000fe20000410000 */
[----:B--2---:R-:W-:Y:S01]  /*4ea0*/  IMAD R60, R64, UR21, R59 ;  /* 0x00000015403c7c24 */ /* 0x004fe2000f8e023b */
[----:B------:R-:W-:Y:S01]  /*4eb0*/  IADD3 R59, PT, PT, R54, 0x16, RZ ;  /* 0x00000016363b7810 */ /* 0x000fe20007ffe0ff */
[----:B------:R-:W-:Y:S02]  /*4ec0*/  FADD.FTZ R57, R57, R78 ;  /* 0x0000004e39397221 */ /* 0x000fe40000010000 */
[----:B------:R-:W-:Y:S02]  /*4ed0*/  FSEL R42, R42, R43, P0 ;  /* 0x0000002b2a2a7208 */ /* 0x000fe40000000000 */
[----:B------:R-:W-:Y:S02]  /*4ee0*/  FSETP.GT.FTZ.AND P0, PT, R144, 8.50705917302346158658e+37, PT ;  /* 0x7e8000009000780b */ /* 0x000fe40003f14000 */
[----:B------:R-:W-:Y:S01]  /*4ef0*/  IADD3 R64, PT, PT, R60, 0x16, RZ ;  /* 0x000000163c407810 */ /* 0x000fe20007ffe0ff */
[----:B---3--:R-:W-:Y:S01]  /*4f00*/  FFMA.FTZ R47, R40, R42, R47 ;  /* 0x0000002a282f7223 */ /* 0x008fe2000001002f */
[----:B------:R-:W-:Y:S01]  /*4f10*/  FSEL R40, R144, 13, !P0 ;  /* 0x4150000090287808 */ /* 0x000fe20004000000 */
[----:B----4-:R-:W-:Y:S01]  /*4f20*/  FFMA.FTZ R80, R80, UR36, R79 ;  /* 0x0000002450507c23 */ /* 0x010fe2000801004f */
[----:B-----5:R-:W-:Y:S01]  /*4f30*/  FFMA.FTZ R82, R82, UR37, R81 ;  /* 0x0000002552527c23 */ /* 0x020fe20008010051 */
[----:B------:R-:W-:-:S02]  /*4f40*/  FADD.FTZ R42, R76, -R47 ;  /* 0x8000002f4c2a7221 */ /* 0x000fc40000010000 */
[----:B------:R-:W-:Y:S01]  /*4f50*/  FADD.FTZ R57, R57, R80 ;  /* 0x0000005039397221 */ /* 0x000fe20000010000 */
[----:B------:R-:W2:Y:S01]  /*4f60*/  MUFU.RCP R40, R40 ;  /* 0x0000002800287308 */ /* 0x000ea20000001000 */
[----:B------:R-:W-:Y:S01]  /*4f70*/  FFMA.FTZ R2, R43, R42, R2 ;  /* 0x0000002a2b027223 */ /* 0x000fe20000010002 */
[----:B------:R-:W-:Y:S01]  /*4f80*/  FADD.FTZ R43, -R47, R78 ;  /* 0x0000004e2f2b7221 */ /* 0x000fe20000010100 */
[----:B------:R-:W-:Y:S01]  /*4f90*/  @P0 LOP3.LUT R41, R41, 0x4000000, RZ, 0xfc, !PT ;  /* 0x0400000029290812 */ /* 0x000fe200078efcff */
[----:B-1----:R-:W-:Y:S02]  /*4fa0*/  IMAD R52, R52, UR16, R51 ;  /* 0x0000001034347c24 */ /* 0x002fe4000f8e0233 */
[----:B------:R-:W-:Y:S01]  /*4fb0*/  FMUL.FTZ R42, R43, 0.25 ;  /* 0x3e8000002b2a7820 */ /* 0x000fe20000410000 */
[----:B------:R-:W1:Y:S01]  /*4fc0*/  LDC R51, c[0x0][0x380] ;  /* 0x0000e000ff337b82 */ /* 0x000e620000000800 */
[----:B------:R-:W-:-:S03]  /*4fd0*/  LOP3.LUT R41, R41, 0xfdffffff, RZ, 0xc0, !PT ;  /* 0xfdffffff29297812 */ /* 0x000fc600078ec0ff */
[----:B------:R-:W-:Y:S02]  /*4fe0*/  FSEL R42, R42, R43, P0 ;  /* 0x0000002b2a2a7208 */ /* 0x000fe40000000000 */
[----:B------:R-:W-:-:S03]  /*4ff0*/  FSETP.GT.FTZ.AND P0, PT, R143, 8.50705917302346158658e+37, PT ;  /* 0x7e8000008f00780b */ /* 0x000fc60003f14000 */
[----:B--2---:R-:W-:Y:S01]  /*5000*/  FFMA.FTZ R47, R40, R42, R47 ;  /* 0x0000002a282f7223 */ /* 0x004fe2000001002f */
[----:B------:R-:W-:-:S03]  /*5010*/  FSEL R40, R143, 13.25, !P0 ;  /* 0x415400008f287808 */ /* 0x000fc60004000000 */
[----:B------:R-:W-:-:S03]  /*5020*/  FADD.FTZ R45, -R47, R80 ;  /* 0x000000502f2d7221 */ /* 0x000fc60000010100 */
[----:B------:R-:W2:Y:S01]  /*5030*/  MUFU.RCP R40, R40 ;  /* 0x0000002800287308 */ /* 0x000ea20000001000 */
[----:B------:R-:W-:Y:S02]  /*5040*/  FMUL.FTZ R42, R45, 0.25 ;  /* 0x3e8000002d2a7820 */ /* 0x000fe40000410000 */
[----:B------:R-:W-:-:S03]  /*5050*/  @P0 LOP3.LUT R41, R41, 0x2000000, RZ, 0xfc, !PT ;  /* 0x0200000029290812 */ /* 0x000fc600078efcff */
[----:B------:R-:W-:Y:S01]  /*5060*/  FSEL R42, R42, R45, P0 ;  /* 0x0000002d2a2a7208 */ /* 0x000fe20000000000 */
[----:B-1----:R-:W-:Y:S01]  /*5070*/  IMAD R56, R51, UR19, R56 ;  /* 0x0000001333387c24 */ /* 0x002fe2000f8e0238 */
[----:B------:R-:W-:Y:S02]  /*5080*/  FSETP.GT.FTZ.AND P0, PT, R142, 8.50705917302346158658e+37, PT ;  /* 0x7e8000008e00780b */ /* 0x000fe40003f14000 */
[----:B------:R-:W-:Y:S01]  /*5090*/  LOP3.LUT R41, R41, 0xfeffffff, RZ, 0xc0, !PT ;  /* 0xfeffffff29297812 */ /* 0x000fe200078ec0ff */
[--C-:B--2---:R-:W-:Y:S01]  /*50a0*/  FFMA.FTZ R49, R40, R42, R47.reuse ;  /* 0x0000002a28317223 */ /* 0x104fe2000001002f */
[----:B------:R-:W-:Y:S01]  /*50b0*/  FSEL R40, R142, 13.5, !P0 ;  /* 0x415800008e287808 */ /* 0x000fe20004000000 */
[----:B------:R-:W-:Y:S02]  /*50c0*/  FADD.FTZ R47, R78, -R47 ;  /* 0x8000002f4e2f7221 */ /* 0x000fe40000010000 */
[----:B------:R-:W-:Y:S01]  /*50d0*/  FADD.FTZ R51, -R49, R82 ;  /* 0x0000005231337221 */ /* 0x000fe20000010100 */
[----:B------:R1:W2:Y:S01]  /*50e0*/  MUFU.RCP R42, R40 ;  /* 0x00000028002a7308 */ /* 0x0002a20000001000 */
[----:B------:R-:W-:Y:S01]  /*50f0*/  FFMA.FTZ R2, R43, R47, R2 ;  /* 0x0000002f2b027223 */ /* 0x000fe20000010002 */
[----:B0-----:R-:W-:-:S02]  /*5100*/  IMAD R43, R66, UR12, R61 ;  /* 0x0000000c422b7c24 */ /* 0x001fc4000f8e023d */
[----:B------:R-:W-:Y:S01]  /*5110*/  FMUL.FTZ R44, R51, 0.25 ;  /* 0x3e800000332c7820 */ /* 0x000fe20000410000 */
[----:B------:R-:W-:Y:S01]  /*5120*/  IMAD R47, R65, UR13, R62 ;  /* 0x0000000d412f7c24 */ /* 0x000fe2000f8e023e */
[----:B------:R-:W-:Y:S02]  /*5130*/  IADD3 R61, PT, PT, R55, 0x16, RZ ;  /* 0x00000016373d7810 */ /* 0x000fe40007ffe0ff */
[----:B------:R-:W-:Y:S02]  /*5140*/  IADD3 R65, PT, PT, R43, 0x16, RZ ;  /* 0x000000162b417810 */ /* 0x000fe40007ffe0ff */
[----:B------:R-:W-:Y:S01]  /*5150*/  FSEL R44, R44, R51, P0 ;  /* 0x000000332c2c7208 */ /* 0x000fe20000000000 */
[--C-:B-1----:R-:W-:Y:S01]  /*5160*/  FADD.FTZ R40, R80, -R49.reuse ;  /* 0x8000003150287221 */ /* 0x102fe20000010000 */
[----:B------:R-:W-:Y:S02]  /*5170*/  IADD3 R85, PT, PT, R47, 0x16, RZ ;  /* 0x000000162f557810 */ /* 0x000fe40007ffe0ff */
[----:B------:R-:W-:Y:S01]  /*5180*/  IADD3 R62, PT, PT, R56, 0x16, RZ ;  /* 0x00000016383e7810 */ /* 0x000fe20007ffe0ff */
[----:B------:R-:W-:Y:S01]  /*5190*/  FFMA.FTZ R2, R45, R40, R2 ;  /* 0x000000282d027223 */ /* 0x000fe20000010002 */
[----:B------:R-:W-:Y:S01]  /*51a0*/  IADD3 R40, PT, PT, R52, 0x16, RZ ;  /* 0x0000001634287810 */ /* 0x000fe20007ffe0ff */
[----:B--2---:R-:W-:Y:S01]  /*51b0*/  FFMA.FTZ R49, R42, R44, R49 ;  /* 0x0000002c2a317223 */ /* 0x004fe20000010031 */
[----:B------:R-:W-:Y:S01]  /*51c0*/  IADD3 R44, PT, PT, R53, 0x16, RZ ;  /* 0x00000016352c7810 */ /* 0x000fe20007ffe0ff */
[----:B------:R-:W5:Y:S01]  /*51d0*/  TLD.LZ RZ, R42, R46, UR6, 1D, 0x1 ;  /* 0x00ff06ff2e2a7f66 */ /* 0x000f6200081e01ff */
[----:B------:R-:W5:Y:S01]  /*51e0*/  TLD.LZ RZ, R43, R46, UR4, 1D, 0x1 ;  /* 0x00ff04ff2e2b7f66 */ /* 0x000f6200081e01ff */
[----:B------:R-:W-:Y:S01]  /*51f0*/  TLD.LZ RZ, R45, R48, UR6, 1D, 0x1 ;  /* 0x00ff06ff302d7f66 */ /* 0x000fe200081e01ff */
[----:B------:R-:W-:Y:S01]  /*5200*/  TLD.LZ RZ, R47, R48, UR4, 1D, 0x1 ;  /* 0x00ff04ff302f7f66 */ /* 0x000fe200081e01ff */
[----:B------:R-:W5:Y:S01]  /*5210*/  TLD.LZ RZ, R52, R50, UR6, 1D, 0x1 ;  /* 0x00ff06ff32347f66 */ /* 0x000f6200081e01ff */
[----:B------:R-:W-:Y:S01]  /*5220*/  TLD.LZ RZ, R53, R50, UR4, 1D, 0x1 ;  /* 0x00ff04ff32357f66 */ /* 0x000fe200081e01ff */
[----:B------:R-:W5:Y:S01]  /*5230*/  TLD.LZ RZ, R54, R40, UR6, 1D, 0x1 ;  /* 0x00ff06ff28367f66 */ /* 0x000f6200081e01ff */
[----:B------:R0:W5:Y:S01]  /*5240*/  TLD.LZ RZ, R55, R40, UR4, 1D, 0x1 ;  /* 0x00ff04ff28377f66 */ /* 0x00016200081e01ff */
[----:B------:R-:W-:Y:S01]  /*5250*/  TLD.LZ RZ, R56, R44, UR6, 1D, 0x1 ;  /* 0x00ff06ff2c387f66 */ /* 0x000fe200081e01ff */
[----:B------:R-:W-:Y:S01]  /*5260*/  TLD.LZ RZ, R58, R44, UR4, 1D, 0x1 ;  /* 0x00ff04ff2c3a7f66 */ /* 0x000fe200081e01ff */
        /* <DEDUP_REMOVED lines=9> */
[----:B------:R1:W-:Y:S01]  /*5300*/  TLD.LZ RZ, R81, R64, UR4, 1D, 0x1 ;  /* 0x00ff04ff40517f66 */ /* 0x0003e200081e01ff */
[----:B------:R-:W5:Y:S01]  /*5310*/  TLD.LZ RZ, R83, R65, UR6, 1D, 0x1 ;  /* 0x00ff06ff41537f66 */ /* 0x000f6200081e01ff */
[----:B------:R2:W-:Y:S01]  /*5320*/  TLD.LZ RZ, R84, R65, UR4, 1D, 0x1 ;  /* 0x00ff04ff41547f66 */ /* 0x0005e200081e01ff */
[----:B------:R-:W5:Y:S01]  /*5330*/  TLD.LZ RZ, R86, R85, UR6, 1D, 0x1 ;  /* 0x00ff06ff55567f66 */ /* 0x000f6200081e01ff */
[----:B------:R-:W5:Y:S01]  /*5340*/  TLD.LZ RZ, R87, R85, UR4, 1D, 0x1 ;  /* 0x00ff04ff55577f66 */ /* 0x000f6200081e01ff */
[----:B------:R-:W3:Y:S01]  /*5350*/  LDCU.128 UR16, c[0x3][0x330] ;  /* 0x00c06600ff1077ac */ /* 0x000ee20008000c00 */
[----:B------:R-:W-:Y:S01]  /*5360*/  HFMA2 R66, -RZ, RZ, 3.1796875, 0 ;  /* 0x425c0000ff427431 */ /* 0x000fe200000001ff */
[----:B------:R-:W-:Y:S01]  /*5370*/  @P0 LOP3.LUT R41, R41, 0x1000000, RZ, 0xfc, !PT ;  /* 0x0100000029290812 */ /* 0x000fe200078efcff */
[----:B0-----:R-:W-:Y:S01]  /*5380*/  FADD.FTZ R40, R82, -R49 ;  /* 0x8000003152287221 */ /* 0x001fe20000010000 */
[----:B------:R-:W-:Y:S01]  /*5390*/  FADD.FTZ R57, R57, R82 ;  /* 0x0000005239397221 */ /* 0x000fe20000010000 */
[----:B------:R-:W0:Y:S01]  /*53a0*/  LDCU.128 UR32, c[0x3][0xe0] ;  /* 0x00c01c00ff2077ac */ /* 0x000e220008000c00 */
[----:B------:R-:W-:Y:S01]  /*53b0*/  LOP3.LUT R41, R41, 0xff7fffff, RZ, 0xc0, !PT ;  /* 0xff7fffff29297812 */ /* 0x000fe200078ec0ff */
[----:B------:R-:W-:Y:S01]  /*53c0*/  FFMA.FTZ R2, R51, R40, R2 ;  /* 0x0000002833027223 */ /* 0x000fe20000010002 */
[----:B-1----:R-:W-:Y:S01]  /*53d0*/  HFMA2 R64, -RZ, RZ, 3.1953125, 0 ;  /* 0x42640000ff407431 */ /* 0x002fe200000001ff */
[----:B------:R-:W-:Y:S01]  /*53e0*/  MOV R63, 0x42680000 ;  /* 0x42680000003f7802 */ /* 0x000fe20000000f00 */
[----:B------:R-:W-:Y:S01]  /*53f0*/  HFMA2 R62, -RZ, RZ, 3.2109375, 0 ;  /* 0x426c0000ff3e7431 */ /* 0x000fe200000001ff */
[C---:B------:R-:W-:Y:S01]  /*5400*/  FSETP.GT.FTZ.AND P0, PT, R66.reuse, 8.50705917302346158658e+37, PT ;  /* 0x7e8000004200780b */ /* 0x040fe20003f14000 */
[----:B------:R-:W1:Y:S01]  /*5410*/  LDCU.128 UR44, c[0x3][0x1620] ;  /* 0x00c2c400ff2c77ac */ /* 0x000e620008000c00 */
[----:B--2---:R-:W-:Y:S01]  /*5420*/  MOV R65, 0x42600000 ;  /* 0x4260000000417802 */ /* 0x004fe20000000f00 */
[----:B------:R-:W-:Y:S01]  /*5430*/  HFMA2 R140, -RZ, RZ, 3.25390625, 0 ;  /* 0x42820000ff8c7431 */ /* 0x000fe200000001ff */
[----:B------:R-:W-:Y:S01]  /*5440*/  FSEL R40, R66, 13.75, !P0 ;  /* 0x415c000042287808 */ /* 0x000fe20004000000 */
[----:B------:R-:W2:Y:S01]  /*5450*/  LDCU.128 UR40, c[0x3][0x1630] ;  /* 0x00c2c600ff2877ac */ /* 0x000ea20008000c00 */
[----:B------:R-:W-:Y:S01]  /*5460*/  MOV R61, 0x42700000 ;  /* 0x42700000003d7802 */ /* 0x000fe20000000f00 */
[----:B------:R-:W4:Y:S01]  /*5470*/  LDC R82, c[0x0][0x380] ;  /* 0x0000e000ff527b82 */ /* 0x000f220000000800 */
[----:B------:R-:W-:Y:S01]  /*5480*/  MOV R59, 0x42780000 ;  /* 0x42780000003b7802 */ /* 0x000fe20000000f00 */
[----:B------:R-:W-:Y:S01]  /*5490*/  UIADD3 UR8, UPT, UPT, UR10, 0x16, UR14 ;  /* 0x000000160a087890 */ /* 0x000fe2000fffe00e */
[----:B------:R-:W2:Y:S01]  /*54a0*/  MUFU.RCP R40, R40 ;  /* 0x0000002800287308 */ /* 0x000ea20000001000 */
[----:B------:R-:W-:Y:S01]  /*54b0*/  MOV R141, 0x42800000 ;  /* 0x42800000008d7802 */ /* 0x000fe20000000f00 */
[----:B------:R-:W-:Y:S01]  /*54c0*/  UIADD3 UR9, UPT, UPT, UR10, 0x16, UR15 ;  /* 0x000000160a097890 */ /* 0x000fe2000fffe00f */
[----:B------:R-:W-:Y:S01]  /*54d0*/  @P0 LOP3.LUT R41, R41, 0x800000, RZ, 0xfc, !PT ;  /* 0x0080000029290812 */ /* 0x000fe200078efcff */
[----:B------:R-:W3:Y:S01]  /*54e0*/  LDCU.128 UR12, c[0x3][0x5d0] ;  /* 0x00c0ba00ff0c77ac */ /* 0x000ee20008000c00 */
[----:B------:R-:W-:Y:S01]  /*54f0*/  MOV R139, 0x42840000 ;  /* 0x42840000008b7802 */ /* 0x000fe20000000f00 */
[----:B------:R-:W4:Y:S01]  /*5500*/  LDC R88, c[0x0][0x380] ;  /* 0x0000e000ff587b82 */ /* 0x000f220000000800 */
[----:B------:R-:W-:-:S02]  /*5510*/  LOP3.LUT R41, R41, 0xffbfffff, RZ, 0xc0, !PT ;  /* 0xffbfffff29297812 */ /* 0x000fc400078ec0ff */
[----:B-1----:R-:W-:Y:S01]  /*5520*/  IADD3 R51, PT, PT, R4, UR47, RZ ;  /* 0x0000002f04337c10 */ /* 0x002fe2000fffe0ff */
[----:B---3--:R-:W-:Y:S02]  /*5530*/  UIADD3 UR20, UPT, UPT, UR10, 0x16, UR14 ;  /* 0x000000160a147890 */ /* 0x008fe4000fffe00e */
[----:B------:R-:W-:Y:S02]  /*5540*/  UIADD3 UR21, UPT, UPT, UR10, 0x16, UR15 ;  /* 0x000000160a157890 */ /* 0x000fe4000fffe00f */
[----:B------:R-:W-:Y:S01]  /*5550*/  UIADD3 UR12, UPT, UPT, UR10, 0x16, UR12 ;  /* 0x000000160a0c7890 */ /* 0x000fe2000fffe00c */
[----:B------:R-:W-:-:S04]  /*5560*/  DEPBAR.LE SB5, 0x9 ;  /* 0x0000d2400000791a */ /* 0x000fc80000000000 */
[----:B------:R-:W-:-:S04]  /*5570*/  FMUL.FTZ R42, R42, UR16 ;  /* 0x000000102a2a7c20 */ /* 0x000fc80008410000 */
[----:B------:R-:W-:Y:S01]  /*5580*/  FFMA.FTZ R42, R43, UR38, R42 ;  /* 0x000000262b2a7c23 */ /* 0x000fe2000801002a */
[----:B------:R-:W-:Y:S01]  /*5590*/  FMUL.FTZ R52, R52, UR18 ;  /* 0x0000001234347c20 */ /* 0x000fe20008410000 */
[----:B------:R-:W-:-:S04]  /*55a0*/  DEPBAR.LE SB5, 0x8 ;  /* 0x0000d2000000791a */ /* 0x000fc80000000000 */
[----:B------:R-:W-:Y:S01]  /*55b0*/  FMUL.FTZ R54, R54, UR19 ;  /* 0x0000001336367c20 */ /* 0x000fe20008410000 */
[--C-:B------:R-:W-:Y:S01]  /*55c0*/  FADD.FTZ R43, -R49, R42.reuse ;  /* 0x0000002a312b7221 */ /* 0x100fe20000010100 */
[----:B------:R-:W-:Y:S01]  /*55d0*/  FADD.FTZ R57, R57, R42 ;  /* 0x0000002a39397221 */ /* 0x000fe20000010000 */
[----:B0-----:R-:W-:Y:S01]  /*55e0*/  FFMA.FTZ R52, R53, UR32, R52 ;  /* 0x0000002035347c23 */ /* 0x001fe20008010034 */
[----:B------:R-:W-:-:S04]  /*55f0*/  DEPBAR.LE SB5, 0x7 ;  /* 0x0000d1c00000791a */ /* 0x000fc80000000000 */
[----:B------:R-:W-:Y:S01]  /*5600*/  FFMA.FTZ R54, R55, UR33, R54 ;  /* 0x0000002137367c23 */ /* 0x000fe20008010036 */
[----:B------:R-:W-:Y:S01]  /*5610*/  FMUL.FTZ R44, R43, 0.25 ;  /* 0x3e8000002b2c7820 */ /* 0x000fe20000410000 */
[C---:B--2---:R-:W-:Y:S02]  /*5620*/  IADD3 R53, PT, PT, R4.reuse, UR40, RZ ;  /* 0x0000002804357c10 */ /* 0x044fe4000fffe0ff */
[----:B------:R-:W-:Y:S02]  /*5630*/  IADD3 R55, PT, PT, R4, UR42, RZ ;  /* 0x0000002a04377c10 */ /* 0x000fe4000fffe0ff */
[----:B------:R-:W-:Y:S02]  /*5640*/  FSEL R44, R44, R43, P0 ;  /* 0x0000002b2c2c7208 */ /* 0x000fe40000000000 */
[----:B------:R-:W-:-:S03]  /*5650*/  FSETP.GT.FTZ.AND P0, PT, R65, 8.50705917302346158658e+37, PT ;  /* 0x7e8000004100780b */ /* 0x000fc60003f14000 */
[----:B------:R-:W-:Y:S01]  /*5660*/  FFMA.FTZ R49, R40, R44, R49 ;  /* 0x0000002c28317223 */ /* 0x000fe20000010031 */
[----:B------:R-:W-:-:S03]  /*5670*/  FSEL R40, R65, 14, !P0 ;  /* 0x4160000041287808 */ /* 0x000fc60004000000 */
[----:B------:R-:W-:Y:S01]  /*5680*/  FADD.FTZ R44, R42, -R49 ;  /* 0x800000312a2c7221 */ /* 0x000fe20000010000 */
[----:B------:R-:W-:Y:S01]  /*5690*/  FMUL.FTZ R42, R45, UR17 ;  /* 0x000000112d2a7c20 */ /* 0x000fe20008410000 */
[----:B------:R-:W0:Y:S01]  /*56a0*/  LDCU.128 UR16, c[0x3][0x340] ;  /* 0x00c06800ff1077ac */ /* 0x000e220008000c00 */
[----:B------:R-:W1:Y:S01]  /*56b0*/  MUFU.RCP R40, R40 ;  /* 0x0000002800287308 */ /* 0x000e620000001000 */
[----:B------:R-:W-:Y:S01]  /*56c0*/  FFMA.FTZ R2, R43, R44, R2 ;  /* 0x0000002c2b027223 */ /* 0x000fe20000010002 */
[----:B------:R-:W-:Y:S01]  /*56d0*/  FFMA.FTZ R42, R47, UR39, R42 ;  /* 0x000000272f2a7c23 */ /* 0x000fe2000801002a */
[----:B------:R-:W-:Y:S01]  /*56e0*/  @P0 LOP3.LUT R41, R41, 0x400000, RZ, 0xfc, !PT ;  /* 0x0040000029290812 */ /* 0x000fe200078efcff */
[----:B------:R-:W2:Y:S01]  /*56f0*/  LDCU.128 UR36, c[0x3][0xf0] ;  /* 0x00c01e00ff2477ac */ /* 0x000ea20008000c00 */
[----:B------:R-:W3:Y:S01]  /*5700*/  LDC R45, c[0x0][0x380] ;  /* 0x0000e000ff2d7b82 */ /* 0x000ee20000000800 */
[--C-:B------:R-:W-:Y:S01]  /*5710*/  FADD.FTZ R43, -R49, R42.reuse ;  /* 0x0000002a312b7221 */ /* 0x100fe20000010100 */
[----:B------:R-:W-:Y:S01]  /*5720*/  FADD.FTZ R57, R57, R42 ;  /* 0x0000002a39397221 */ /* 0x000fe20000010000 */
[----:B------:R-:W-:-:S02]  /*5730*/  LOP3.LUT R41, R41, 0xffdfffff, RZ, 0xc0, !PT ;  /* 0xffdfffff29297812 */ /* 0x000fc400078ec0ff */
[----:B------:R-:W-:Y:S01]  /*5740*/  FMUL.FTZ R44, R43, 0.25 ;  /* 0x3e8000002b2c7820 */ /* 0x000fe20000410000 */
[----:B------:R-:W-:Y:S01]  /*5750*/  FADD.FTZ R57, R57, R52 ;  /* 0x0000003439397221 */ /* 0x000fe20000010000 */
[----:B------:R-:W-:-:S03]  /*5760*/  IADD3 R47, PT, PT, R4, UR45, RZ ;  /* 0x0000002d042f7c10 */ /* 0x000fc6000fffe0ff */
[----:B------:R-:W-:Y:S01]  /*5770*/  FSEL R44, R44, R43, P0 ;  /* 0x0000002b2c2c7208 */ /* 0x000fe20000000000 */
[----:B------:R-:W-:Y:S01]  /*5780*/  FADD.FTZ R57, R57, R54 ;  /* 0x0000003639397221 */ /* 0x000fe20000010000 */
[----:B------:R-:W-:Y:S01]  /*5790*/  FSETP.GT.FTZ.AND P0, PT, R64, 8.50705917302346158658e+37, PT ;  /* 0x7e8000004000780b */ /* 0x000fe20003f14000 */
[----:B------:R-:W-:-:S04]  /*57a0*/  DEPBAR.LE SB5, 0x6 ;  /* 0x0000d1800000791a */ /* 0x000fc80000000000 */
[----:B0-----:R-:W-:Y:S01]  /*57b0*/  FMUL.FTZ R46, R46, UR18 ;  /* 0x000000122e2e7c20 */ /* 0x001fe20008410000 */
[----:B-1----:R-:W-:Y:S01]  /*57c0*/  FFMA.FTZ R49, R40, R44, R49 ;  /* 0x0000002c28317223 */ /* 0x002fe20000010031 */
[----:B------:R-:W-:Y:S01]  /*57d0*/  FSEL R40, R64, 14.25, !P0 ;  /* 0x4164000040287808 */ /* 0x000fe20004000000 */
[----:B------:R-:W-:-:S04]  /*57e0*/  DEPBAR.LE SB5, 0x5 ;  /* 0x0000d1400000791a */ /* 0x000fc80000000000 */
[----:B--2---:R-:W-:Y:S01]  /*57f0*/  FFMA.FTZ R46, R77, UR36, R46 ;  /* 0x000000244d2e7c23 */ /* 0x004fe2000801002e */
[----:B------:R-:W-:Y:S01]  /*5800*/  FADD.FTZ R44, R42, -R49 ;  /* 0x800000312a2c7221 */ /* 0x000fe20000010000 */
[----:B------:R-:W0:Y:S01]  /*5810*/  LDC R77, c[0x0][0x380] ;  /* 0x0000e000ff4d7b82 */ /* 0x000e220000000800 */
[----:B------:R-:W1:Y:S02]  /*5820*/  MUFU.RCP R40, R40 ;  /* 0x0000002800287308 */ /* 0x000e640000001000 */
[----:B------:R-:W-:Y:S01]  /*5830*/  FFMA.FTZ R2, R43, R44, R2 ;  /* 0x0000002c2b027223 */ /* 0x000fe20000010002 */
[----:B------:R-:W-:Y:S01]  /*5840*/  FADD.FTZ R43, -R49, R52 ;  /* 0x00000034312b7221 */ /* 0x000fe20000010100 */
[----:B------:R-:W-:Y:S02]  /*5850*/  @P0 LOP3.LUT R41, R41, 0x200000, RZ, 0xfc, !PT ;  /* 0x0020000029290812 */ /* 0x000fe400078efcff */
[----:B------:R-:W-:Y:S01]  /*5860*/  IADD3 R44, PT, PT, R4, UR44, RZ ;  /* 0x0000002c042c7c10 */ /* 0x000fe2000fffe0ff */
[----:B------:R-:W-:Y:S01]  /*5870*/  FMUL.FTZ R42, R43, 0.25 ;  /* 0x3e8000002b2a7820 */ /* 0x000fe20000410000 */
[----:B------:R-:W-:-:S04]  /*5880*/  LOP3.LUT R41, R41, 0xffefffff, RZ, 0xc0, !PT ;  /* 0xffefffff29297812 */ /* 0x000fc800078ec0ff */
[----:B------:R-:W-:Y:S02]  /*5890*/  FSEL R42, R42, R43, P0 ;  /* 0x0000002b2a2a7208 */ /* 0x000fe40000000000 */
[----:B------:R-:W-:-:S03]  /*58a0*/  FSETP.GT.FTZ.AND P0, PT, R63, 8.50705917302346158658e+37, PT ;  /* 0x7e8000003f00780b */ /* 0x000fc60003f14000 */
[----:B-1----:R-:W-:Y:S01]  /*58b0*/  FFMA.FTZ R49, R40, R42, R49 ;  /* 0x0000002a28317223 */ /* 0x002fe20000010031 */
[----:B------:R-:W-:-:S03]  /*58c0*/  FSEL R40, R63, 14.5, !P0 ;  /* 0x416800003f287808 */ /* 0x000fc60004000000 */
[----:B------:R-:W-:Y:S02]  /*58d0*/  FADD.FTZ R42, R52, -R49 ;  /* 0x80000031342a7221 */ /* 0x000fe40000010000 */
[----:B------:R-:W1:Y:S01]  /*58e0*/  LDC R52, c[0x0][0x380] ;  /* 0x0000e000ff347b82 */ /* 0x000e620000000800 */
[----:B------:R-:W2:Y:S01]  /*58f0*/  MUFU.RCP R40, R40 ;  /* 0x0000002800287308 */ /* 0x000ea20000001000 */
[----:B------:R-:W-:Y:S01]  /*5900*/  FFMA.FTZ R2, R43, R42, R2 ;  /* 0x0000002a2b027223 */ /* 0x000fe20000010002 */
[----:B------:R-:W-:Y:S01]  /*5910*/  FADD.FTZ R43, -R49, R54 ;  /* 0x00000036312b7221 */ /* 0x000fe20000010100 */
[----:B------:R-:W-:-:S03]  /*5920*/  @P0 LOP3.LUT R41, R41, 0x100000, RZ, 0xfc, !PT ;  /* 0x0010000029290812 */ /* 0x000fc600078efcff */
[----:B------:R-:W-:Y:S01]  /*5930*/  FMUL.FTZ R42, R43, 0.25 ;  /* 0x3e8000002b2a7820 */ /* 0x000fe20000410000 */
[----:B------:R-:W-:-:S04]  /*5940*/  LOP3.LUT R41, R41, 0xfff7ffff, RZ, 0xc0, !PT ;  /* 0xfff7ffff29297812 */ /* 0x000fc800078ec0ff */
[----:B------:R-:W-:Y:S02]  /*5950*/  FSEL R42, R42, R43, P0 ;  /* 0x0000002b2a2a7208 */ /* 0x000fe40000000000 */
[----:B------:R-:W-:-:S03]  /*5960*/  FSETP.GT.FTZ.AND P0, PT, R62, 8.50705917302346158658e+37, PT ;  /* 0x7e8000003e00780b */ /* 0x000fc60003f14000 */
[----:B--2---:R-:W-:Y:S01]  /*5970*/  FFMA.FTZ R49, R40, R42, R49 ;  /* 0x0000002a28317223 */ /* 0x004fe20000010031 */
[----:B------:R-:W-:-:S03]  /*5980*/  FSEL R40, R62, 14.75, !P0 ;  /* 0x416c00003e287808 */ /* 0x000fc60004000000 */
[----:B------:R-:W-:Y:S01]  /*5990*/  FADD.FTZ R42, R54, -R49 ;  /* 0x80000031362a7221 */ /* 0x000fe20000010000 */
[----:B------:R-:W-:Y:S02]  /*59a0*/  IADD3 R54, PT, PT, R4, UR41, RZ ;  /* 0x0000002904367c10 */ /* 0x000fe4000fffe0ff */
[----:B------:R-:W2:Y:S01]  /*59b0*/  MUFU.RCP R40, R40 ;  /* 0x0000002800287308 */ /* 0x000ea20000001000 */
[----:B------:R-:W-:Y:S01]  /*59c0*/  FFMA.FTZ R2, R43, R42, R2 ;  /* 0x0000002a2b027223 */ /* 0x000fe20000010002 */
[----:B------:R-:W-:Y:S01]  /*59d0*/  FMUL.FTZ R43, R56, UR16 ;  /* 0x00000010382b7c20 */ /* 0x000fe20008410000 */
[----:B------:R-:W-:Y:S02]  /*59e0*/  @P0 LOP3.LUT R41, R41, 0x80000, RZ, 0xfc, !PT ;  /* 0x0008000029290812 */ /* 0x000fe400078efcff */
[----:B------:R-:W-:Y:S01]  /*59f0*/  IADD3 R56, PT, PT, R4, UR43, RZ ;  /* 0x0000002b04387c10 */ /* 0x000fe2000fffe0ff */
[----:B------:R-:W-:Y:S01]  /*5a00*/  FFMA.FTZ R58, R58, UR34, R43 ;  /* 0x000000223a3a7c23 */ /* 0x000fe2000801002b */
[----:B------:R-:W-:Y:S01]  /*5a10*/  LOP3.LUT R41, R41, 0xfffbffff, RZ, 0xc0, !PT ;  /* 0xfffbffff29297812 */ /* 0x000fe200078ec0ff */
[----:B------:R-:W4:Y:S02]  /*5a20*/  LDCU.128 UR40, c[0x3][0x1640] ;  /* 0x00c2c800ff2877ac */ /* 0x000f240008000c00 */
[--C-:B------:R-:W-:Y:S01]  /*5a30*/  FADD.FTZ R43, -R49, R58.reuse ;  /* 0x0000003a312b7221 */ /* 0x100fe20000010100 */
[----:B------:R-:W-:-:S03]  /*5a40*/  FADD.FTZ R57, R57, R58 ;  /* 0x0000003a39397221 */ /* 0x000fc60000010000 */
[----:B------:R-:W-:-:S05]  /*5a50*/  FMUL.FTZ R42, R43, 0.25 ;  /* 0x3e8000002b2a7820 */ /* 0x000fca0000410000 */
[----:B------:R-:W-:Y:S02]  /*5a60*/  FSEL R42, R42, R43, P0 ;  /* 0x0000002b2a2a7208 */ /* 0x000fe40000000000 */
[----:B------:R-:W-:-:S03]  /*5a70*/  FSETP.GT.FTZ.AND P0, PT, R61, 8.50705917302346158658e+37, PT ;  /* 0x7e8000003d00780b */ /* 0x000fc60003f14000 */
[----:B--2---:R-:W-:Y:S01]  /*5a80*/  FFMA.FTZ R49, R40, R42, R49 ;  /* 0x0000002a28317223 */ /* 0x004fe20000010031 */
[----:B------:R-:W-:-:S03]  /*5a90*/  FSEL R40, R61, 15, !P0 ;  /* 0x417000003d287808 */ /* 0x000fc60004000000 */
[----:B------:R-:W-:Y:S01]  /*5aa0*/  FADD.FTZ R42, R58, -R49 ;  /* 0x800000313a2a7221 */ /* 0x000fe20000010000 */
[----:B------:R-:W-:Y:S02]  /*5ab0*/  HFMA2 R58, -RZ, RZ, 3.2421875, 0 ;  /* 0x427c0000ff3a7431 */ /* 0x000fe400000001ff */
[----:B------:R-:W2:Y:S01]  /*5ac0*/  MUFU.RCP R40, R40 ;  /* 0x0000002800287308 */ /* 0x000ea20000001000 */
[----:B------:R-:W-:Y:S01]  /*5ad0*/  FFMA.FTZ R2, R43, R42, R2 ;  /* 0x0000002a2b027223 */ /* 0x000fe20000010002 */
[----:B------:R-:W-:Y:S01]  /*5ae0*/  FMUL.FTZ R43, R60, UR17 ;  /* 0x000000113c2b7c20 */ /* 0x000fe20008410000 */
[----:B------:R-:W-:Y:S01]  /*5af0*/  HFMA2 R60, -RZ, RZ, 3.2265625, 0 ;  /* 0x42740000ff3c7431 */ /* 0x000fe200000001ff */
[----:B------:R-:W-:Y:S02]  /*5b00*/  @P0 LOP3.LUT R41, R41, 0x40000, RZ, 0xfc, !PT ;  /* 0x0004000029290812 */ /* 0x000fe400078efcff */
[----:B------:R-:W-:Y:S01]  /*5b10*/  FFMA.FTZ R76, R76, UR35, R43 ;  /* 0x000000234c4c7c23 */ /* 0x000fe2000801002b */
[----:B------:R-:W3:Y:S01]  /*5b20*/  LDCU.128 UR32, c[0x3][0x350] ;  /* 0x00c06a00ff2077ac */ /* 0x000ee20008000c00 */
[----:B------:R-:W-:-:S02]  /*5b30*/  LOP3.LUT R41, R41, 0xfffdffff, RZ, 0xc0, !PT ;  /* 0xfffdffff29297812 */ /* 0x000fc400078ec0ff */
[--C-:B------:R-:W-:Y:S01]  /*5b40*/  FADD.FTZ R43, -R49, R76.reuse ;  /* 0x0000004c312b7221 */ /* 0x100fe20000010100 */
[----:B------:R-:W-:-:S03]  /*5b50*/  FADD.FTZ R57, R57, R76 ;  /* 0x0000004c39397221 */ /* 0x000fc60000010000 */
[----:B------:R-:W-:Y:S01]  /*5b60*/  FMUL.FTZ R42, R43, 0.25 ;  /* 0x3e8000002b2a7820 */ /* 0x000fe20000410000 */
[----:B------:R-:W-:-:S04]  /*5b70*/  FADD.FTZ R57, R57, R46 ;  /* 0x0000002e39397221 */ /* 0x000fc80000010000 */
[----:B------:R-:W-:Y:S02]  /*5b80*/  FSEL R42, R42, R43, P0 ;  /* 0x0000002b2a2a7208 */ /* 0x000fe40000000000 */
[----:B------:R-:W-:-:S03]  /*5b90*/  FSETP.GT.FTZ.AND P0, PT, R60, 8.50705917302346158658e+37, PT ;  /* 0x7e8000003c00780b */ /* 0x000fc60003f14000 */
[----:B--2---:R-:W-:Y:S01]  /*5ba0*/  FFMA.FTZ R49, R40, R42, R49 ;  /* 0x0000002a28317223 */ /* 0x004fe20000010031 */
[----:B------:R-:W-:Y:S01]  /*5bb0*/  FSEL R40, R60, 15.25, !P0 ;  /* 0x417400003c287808 */ /* 0x000fe20004000000 */
[----:B------:R-:W-:-:S04]  /*5bc0*/  DEPBAR.LE SB5, 0x3 ;  /* 0x0000d0c00000791a */ /* 0x000fc80000000000 */
[----:B---3--:R-:W-:Y:S01]  /*5bd0*/  FMUL.FTZ R50, R50, UR32 ;  /* 0x0000002032327c20 */ /* 0x008fe20008410000 */
[----:B------:R-:W-:Y:S01]  /*5be0*/  FMUL.FTZ R80, R80, UR33 ;  /* 0x0000002150507c20 */ /* 0x000fe20008410000 */
[----:B------:R-:W-:Y:S01]  /*5bf0*/  FADD.FTZ R42, R76, -R49 ;  /* 0x800000314c2a7221 */ /* 0x000fe20000010000 */
[----:B------:R-:W-:-:S04]  /*5c00*/  DEPBAR.LE SB5, 0x2 ;  /* 0x0000d0800000791a */ /* 0x000fc80000000000 */
[----:B------:R-:W-:Y:S01]  /*5c10*/  FMUL.FTZ R83, R83, UR34 ;  /* 0x0000002253537c20 */ /* 0x000fe20008410000 */
[----:B------:R-:W-:Y:S01]  /*5c20*/  FFMA.FTZ R50, R79, UR38, R50 ;  /* 0x000000264f327c23 */ /* 0x000fe20008010032 */
[----:B------:R-:W2:Y:S01]  /*5c30*/  MUFU.RCP R40, R40 ;  /* 0x0000002800287308 */ /* 0x000ea20000001000 */
[----:B------:R-:W-:Y:S01]  /*5c40*/  FFMA.FTZ R2, R43, R42, R2 ;  /* 0x0000002a2b027223 */ /* 0x000fe20000010002 */
[----:B------:R-:W-:Y:S01]  /*5c50*/  FADD.FTZ R43, -R49, R46 ;  /* 0x0000002e312b7221 */ /* 0x000fe20000010100 */
[----:B------:R-:W-:Y:S01]  /*5c60*/  @P0 LOP3.LUT R41, R41, 0x20000, RZ, 0xfc, !PT ;  /* 0x0002000029290812 */ /* 0x000fe200078efcff */
[----:B------:R-:W-:Y:S01]  /*5c70*/  FFMA.FTZ R80, R81, UR39, R80 ;  /* 0x0000002751507c23 */ /* 0x000fe20008010050 */
[----:B------:R-:W3:Y:S01]  /*5c80*/  LDC R76, c[0x0][0x380] ;  /* 0x0000e000ff4c7b82 */ /* 0x000ee20000000800 */
[----:B------:R-:W-:Y:S01]  /*5c90*/  FMUL.FTZ R42, R43, 0.25 ;  /* 0x3e8000002b2a7820 */ /* 0x000fe20000410000 */
[----:B------:R-:W-:-:S04]  /*5ca0*/  LOP3.LUT R41, R41, 0xfffeffff, RZ, 0xc0, !PT ;  /* 0xfffeffff29297812 */ /* 0x000fc800078ec0ff */
[----:B------:R-:W-:Y:S02]  /*5cb0*/  FSEL R42, R42, R43, P0 ;  /* 0x0000002b2a2a7208 */ /* 0x000fe40000000000 */
[C---:B------:R-:W-:Y:S01]  /*5cc0*/  FSETP.GT.FTZ.AND P0, PT, R59.reuse, 8.50705917302346158658e+37, PT ;  /* 0x7e8000003b00780b */ /* 0x040fe20003f14000 */
[----:B------:R-:W0:Y:S02]  /*5cd0*/  LDC R81, c[0x0][0x380] ;  /* 0x0000e000ff517b82 */ /* 0x000e240000000800 */
[----:B--2---:R-:W-:Y:S01]  /*5ce0*/  FFMA.FTZ R49, R40, R42, R49 ;  /* 0x0000002a28317223 */ /* 0x004fe20000010031 */
[----:B------:R-:W-:-:S03]  /*5cf0*/  FSEL R40, R59, 15.5, !P0 ;  /* 0x417800003b287808 */ /* 0x000fc60004000000 */
[----:B------:R-:W-:Y:S01]  /*5d00*/  FADD.FTZ R42, R46, -R49 ;  /* 0x800000312e2a7221 */ /* 0x000fe20000010000 */
[----:B------:R-:W-:Y:S01]  /*5d10*/  IMAD R46, R45, UR8, R44 ;  /* 0x000000082d2e7c24 */ /* 0x000fe2000f8e022c */
[----:B------:R-:W-:-:S04]  /*5d20*/  DEPBAR.LE SB5, 0x1 ;  /* 0x0000d0400000791a */ /* 0x000fc80000000000 */
[----:B------:R-:W-:Y:S01]  /*5d30*/  FMUL.FTZ R86, R86, UR35 ;  /* 0x0000002356567c20 */ /* 0x000fe20008410000 */
[----:B------:R-:W2:Y:S01]  /*5d40*/  MUFU.RCP R40, R40 ;  /* 0x0000002800287308 */ /* 0x000ea20000001000 */
[----:B------:R-:W-:Y:S01]  /*5d50*/  FFMA.FTZ R2, R43, R42, R2 ;  /* 0x0000002a2b027223 */ /* 0x000fe20000010002 */
[----:B------:R-:W-:Y:S01]  /*5d60*/  FMUL.FTZ R43, R48, UR19 ;  /* 0x00000013302b7c20 */ /* 0x000fe20008410000 */
[----:B------:R-:W-:Y:S01]  /*5d70*/  @P0 LOP3.LUT R41, R41, 0x10000, RZ, 0xfc, !PT ;  /* 0x0001000029290812 */ /* 0x000fe200078efcff */
[----:B------:R-:W1:Y:S01]  /*5d80*/  LDCU.128 UR16, c[0x3][0x5c0] ;  /* 0x00c0b800ff1077ac */ /* 0x000e620008000c00 */
[----:B------:R-:W4:Y:S01]  /*5d90*/  LDC R48, c[0x0][0x380] ;  /* 0x0000e000ff307b82 */ /* 0x000f220000000800 */
[----:B------:R-:W-:Y:S01]  /*5da0*/  FFMA.FTZ R78, R78, UR37, R43 ;  /* 0x000000254e4e7c23 */ /* 0x000fe2000801002b */
[----:B------:R-:W-:Y:S01]  /*5db0*/  LOP3.LUT R41, R41, 0xffff7fff, RZ, 0xc0, !PT ;  /* 0xffff7fff29297812 */ /* 0x000fe200078ec0ff */
[----:B------:R-:W2:Y:S01]  /*5dc0*/  LDCU.128 UR36, c[0x3][0x100] ;  /* 0x00c02000ff2477ac */ /* 0x000ea20008000c00 */
[----:B------:R-:W-:Y:S01]  /*5dd0*/  IADD3 R46, PT, PT, R46, 0x16, RZ ;  /* 0x000000162e2e7810 */ /* 0x000fe20007ffe0ff */
[--C-:B------:R-:W-:Y:S01]  /*5de0*/  FADD.FTZ R43, -R49, R78.reuse ;  /* 0x0000004e312b7221 */ /* 0x100fe20000010100 */
[----:B------:R-:W-:-:S02]  /*5df0*/  FADD.FTZ R57, R57, R78 ;  /* 0x0000004e39397221 */ /* 0x000fc40000010000 */
[----:B------:R-:W0:Y:S01]  /*5e00*/  LDC R79, c[0x0][0x380] ;  /* 0x0000e000ff4f7b82 */ /* 0x000e220000000800 */
[----:B------:R-:W-:Y:S01]  /*5e10*/  FMUL.FTZ R42, R43, 0.25 ;  /* 0x3e8000002b2a7820 */ /* 0x000fe20000410000 */
[----:B------:R-:W-:-:S04]  /*5e20*/  FADD.FTZ R57, R57, R50 ;  /* 0x0000003239397221 */ /* 0x000fc80000010000 */
[----:B------:R-:W-:Y:S01]  /*5e30*/  FSEL R42, R42, R43, P0 ;  /* 0x0000002b2a2a7208 */ /* 0x000fe20000000000 */
[----:B------:R-:W-:Y:S01]  /*5e40*/  FADD.FTZ R57, R57, R80 ;  /* 0x0000005039397221 */ /* 0x000fe20000010000 */
[----:B------:R-:W-:Y:S01]  /*5e50*/  FSETP.GT.FTZ.AND P0, PT, R58, 8.50705917302346158658e+37, PT ;  /* 0x7e8000003a00780b */ /* 0x000fe20003f14000 */
[----:B-1----:R-:W-:Y:S02]  /*5e60*/  UIADD3 UR11, UPT, UPT, UR10, 0x16, UR16 ;  /* 0x000000160a0b7890 */ /* 0x002fe4000fffe010 */
[----:B--2---:R-:W-:Y:S01]  /*5e70*/  FFMA.FTZ R49, R40, R42, R49 ;  /* 0x0000002a28317223 */ /* 0x004fe20000010031 */
[----:B------:R-:W-:Y:S01]  /*5e80*/  FSEL R40, R58, 15.75, !P0 ;  /* 0x417c00003a287808 */ /* 0x000fe20004000000 */
[----:B------:R-:W-:Y:S01]  /*5e90*/  FFMA.FTZ R84, R84, UR36, R83 ;  /* 0x0000002454547c23 */ /* 0x000fe20008010053 */
[----:B------:R-:W-:Y:S01]  /*5ea0*/  UIADD3 UR16, UPT, UPT, UR10, 0x16, UR17 ;  /* 0x000000160a107890 */ /* 0x000fe2000fffe011 */
[----:B------:R-:W-:Y:S01]  /*5eb0*/  FADD.FTZ R42, R78, -R49 ;  /* 0x800000314e2a7221 */ /* 0x000fe20000010000 */
[----:B----4-:R-:W-:Y:S01]  /*5ec0*/  IMAD R48, R48, UR9, R47 ;  /* 0x0000000930307c24 */ /* 0x010fe2000f8e022f */
[----:B------:R-:W-:Y:S01]  /*5ed0*/  UIADD3 UR17, UPT, UPT, UR10, 0x16, UR18 ;  /* 0x000000160a117890 */ /* 0x000fe2000fffe012 */
[----:B------:R-:W1:Y:S01]  /*5ee0*/  MUFU.RCP R40, R40 ;  /* 0x0000002800287308 */ /* 0x000e620000001000 */
[----:B------:R-:W-:Y:S01]  /*5ef0*/  FFMA.FTZ R2, R43, R42, R2 ;  /* 0x0000002a2b027223 */ /* 0x000fe20000010002 */
[----:B------:R-:W-:Y:S01]  /*5f00*/  FADD.FTZ R43, -R49, R50 ;  /* 0x00000032312b7221 */ /* 0x000fe20000010100 */
[----:B------:R-:W-:Y:S01]  /*5f10*/  @P0 LOP3.LUT R41, R41, 0x8000, RZ, 0xfc, !PT ;  /* 0x0000800029290812 */ /* 0x000fe200078efcff */
[----:B------:R-:W-:Y:S01]  /*5f20*/  UIADD3 UR18, UPT, UPT, UR10, 0x16, UR19 ;  /* 0x000000160a127890 */ /* 0x000fe2000fffe013 */
[----:B-----5:R-:W-:Y:S01]  /*5f30*/  FFMA.FTZ R86, R87, UR37, R86 ;  /* 0x0000002557567c23 */ /* 0x020fe20008010056 */
[----:B------:R-:W-:Y:S01]  /*5f40*/  FMUL.FTZ R42, R43, 0.25 ;  /* 0x3e8000002b2a7820 */ /* 0x000fe20000410000 */
[----:B------:R-:W-:Y:S01]  /*5f50*/  LOP3.LUT R41, R41, 0xffffbfff, RZ, 0xc0, !PT ;  /* 0xffffbfff29297812 */ /* 0x000fe200078ec0ff */
[----:B------:R-:W-:Y:S01]  /*5f60*/  UIADD3 UR19, UPT, UPT, UR10, 0x16, UR13 ;  /* 0x000000160a137890 */ /* 0x000fe2000fffe00d */
[----:B------:R-:W-:Y:S01]  /*5f70*/  IMAD R52, R52, UR16, R51 ;  /* 0x0000001034347c24 */ /* 0x000fe2000f8e0233 */
[----:B------:R-:W-:Y:S01]  /*5f80*/  IADD3 R51, PT, PT, R4, UR41, RZ ;  /* 0x0000002904337c10 */ /* 0x000fe2000fffe0ff */
[----:B---3--:R-:W-:Y:S01]  /*5f90*/  IMAD R53, R76, UR17, R53 ;  /* 0x000000114c357c24 */ /* 0x008fe2000f8e0235 */
[----:B------:R-:W-:Y:S01]  /*5fa0*/  FSEL R42, R42, R43, P0 ;  /* 0x0000002b2a2a7208 */ /* 0x000fe20000000000 */
[----:B------:R-:W2:Y:S01]  /*5fb0*/  LDC R78, c[0x0][0x380] ;  /* 0x0000e000ff4e7b82 */ /* 0x000ea20000000800 */
[----:B------:R-:W-:Y:S01]  /*5fc0*/  FSETP.GT.FTZ.AND P0, PT, R141, 8.50705917302346158658e+37, PT ;  /* 0x7e8000008d00780b */ /* 0x000fe20003f14000 */
[----:B0-----:R-:W-:Y:S01]  /*5fd0*/  IMAD R54, R79, UR18, R54 ;  /* 0x000000124f367c24 */ /* 0x001fe2000f8e0236 */
[----:B------:R-:W-:Y:S01]  /*5fe0*/  IADD3 R48, PT, PT, R48, 0x16, RZ ;  /* 0x0000001630307810 */ /* 0x000fe20007ffe0ff */
[----:B-1----:R-:W-:Y:S01]  /*5ff0*/  FFMA.FTZ R49, R40, R42, R49 ;  /* 0x0000002a28317223 */ /* 0x002fe20000010031 */
[----:B------:R-:W-:Y:S01]  /*6000*/  FSEL R40, R141, 16, !P0 ;  /* 0x418000008d287808 */ /* 0x000fe20004000000 */
[----:B------:R-:W-:Y:S01]  /*6010*/  FADD.FTZ R57, R57, R84 ;  /* 0x0000005439397221 */ /* 0x000fe20000010000 */
[----:B------:R-:W-:Y:S01]  /*6020*/  IADD3 R79, PT, PT, R4, UR43, RZ ;  /* 0x0000002b044f7c10 */ /* 0x000fe2000fffe0ff */
[----:B------:R-:W-:Y:S01]  /*6030*/  FADD.FTZ R42, R50, -R49 ;  /* 0x80000031322a7221 */ /* 0x000fe20000010000 */
[----:B------:R-:W-:Y:S01]  /*6040*/  IADD3 R50, PT, PT, R4, UR46, RZ ;  /* 0x0000002e04327c10 */ /* 0x000fe2000fffe0ff */
[----:B------:R-:W0:Y:S01]  /*6050*/  LDC R83, c[0x0][0x380] ;  /* 0x0000e000ff537b82 */ /* 0x000e220000000800 */
[----:B------:R-:W1:Y:S01]  /*6060*/  MUFU.RCP R40, R40 ;  /* 0x0000002800287308 */ /* 0x000e620000001000 */
[----:B------:R-:W-:Y:S01]  /*6070*/  FFMA.FTZ R2, R43, R42, R2 ;  /* 0x0000002a2b027223 */ /* 0x000fe20000010002 */
[----:B------:R-:W-:Y:S01]  /*6080*/  FADD.FTZ R43, -R49, R80 ;  /* 0x00000050312b7221 */ /* 0x000fe20000010100 */
[----:B------:R-:W-:Y:S01]  /*6090*/  @P0 LOP3.LUT R41, R41, 0x4000, RZ, 0xfc, !PT ;  /* 0x0000400029290812 */ /* 0x000fe200078efcff */
[----:B------:R-:W-:Y:S01]  /*60a0*/  IMAD R50, R77, UR11, R50 ;  /* 0x0000000b4d327c24 */ /* 0x000fe2000f8e0232 */
[----:B------:R-:W-:Y:S01]  /*60b0*/  IADD3 R54, PT, PT, R54, 0x16, RZ ;  /* 0x0000001636367810 */ /* 0x000fe20007ffe0ff */
[----:B------:R-:W-:Y:S01]  /*60c0*/  FMUL.FTZ R42, R43, 0.25 ;  /* 0x3e8000002b2a7820 */ /* 0x000fe20000410000 */
[----:B------:R-:W3:Y:S01]  /*60d0*/  LDC R77, c[0x0][0x380] ;  /* 0x0000e000ff4d7b82 */ /* 0x000ee20000000800 */
[----:B------:R-:W-:-:S03]  /*60e0*/  LOP3.LUT R41, R41, 0xffffdfff, RZ, 0xc0, !PT ;  /* 0xffffdfff29297812 */ /* 0x000fc600078ec0ff */
[----:B------:R-:W-:Y:S02]  /*60f0*/  FSEL R42, R42, R43, P0 ;  /* 0x0000002b2a2a7208 */ /* 0x000fe40000000000 */
[----:B------:R-:W-:Y:S01]  /*6100*/  FSETP.GT.FTZ.AND P0, PT, R140, 8.50705917302346158658e+37, PT ;  /* 0x7e8000008c00780b */ /* 0x000fe20003f14000 */
[----:B--2---:R-:W-:Y:S01]  /*6110*/  IMAD R55, R78, UR12, R55 ;  /* 0x0000000c4e377c24 */ /* 0x004fe2000f8e0237 */
[----:B------:R-:W2:Y:S01]  /*6120*/  LDCU.128 UR12, c[0x3][0x5e0] ;  /* 0x00c0bc00ff0c77ac */ /* 0x000ea20008000c00 */
[----:B------:R-:W-:Y:S01]  /*6130*/  IADD3 R78, PT, PT, R4, UR42, RZ ;  /* 0x0000002a044e7c10 */ /* 0x000fe2000fffe0ff */
[----:B-1----:R-:W-:Y:S01]  /*6140*/  FFMA.FTZ R49, R40, R42, R49 ;  /* 0x0000002a28317223 */ /* 0x002fe20000010031 */
[----:B------:R-:W-:Y:S02]  /*6150*/  FSEL R40, R140, 16.25, !P0 ;  /* 0x418200008c287808 */ /* 0x000fe40004000000 */
[----:B------:R-:W-:Y:S01]  /*6160*/  IADD3 R55, PT, PT, R55, 0x16, RZ ;  /* 0x0000001637377810 */ /* 0x000fe20007ffe0ff */
[----:B------:R-:W-:-:S03]  /*6170*/  FADD.FTZ R45, -R49, R84 ;  /* 0x00000054312d7221 */ /* 0x000fc60000010100 */
[----:B------:R-:W1:Y:S01]  /*6180*/  MUFU.RCP R40, R40 ;  /* 0x0000002800287308 */ /* 0x000e620000001000 */
[----:B------:R-:W-:Y:S01]  /*6190*/  FMUL.FTZ R42, R45, 0.25 ;  /* 0x3e8000002d2a7820 */ /* 0x000fe20000410000 */
[----:B------:R-:W-:-:S04]  /*61a0*/  @P0 LOP3.LUT R41, R41, 0x2000, RZ, 0xfc, !PT ;  /* 0x0000200029290812 */ /* 0x000fc800078efcff */
[----:B------:R-:W-:Y:S01]  /*61b0*/  FSEL R42, R42, R45, P0 ;  /* 0x0000002d2a2a7208 */ /* 0x000fe20000000000 */
[----:B---3--:R-:W-:Y:S01]  /*61c0*/  IMAD R56, R77, UR19, R56 ;  /* 0x000000134d387c24 */ /* 0x008fe2000f8e0238 */
[----:B------:R-:W-:Y:S01]  /*61d0*/  FSETP.GT.FTZ.AND P0, PT, R139, 8.50705917302346158658e+37, PT ;  /* 0x7e8000008b00780b */ /* 0x000fe20003f14000 */
[----:B------:R-:W-:Y:S01]  /*61e0*/  IMAD R77, R82, UR21, R51 ;  /* 0x00000015524d7c24 */ /* 0x000fe2000f8e0233 */
[----:B--2---:R-:W-:Y:S01]  /*61f0*/  UIADD3 UR12, UPT, UPT, UR10, 0x16, UR12 ;  /* 0x000000160a0c7890 */ /* 0x004fe2000fffe00c */
[----:B------:R-:W-:Y:S01]  /*6200*/  LOP3.LUT R41, R41, 0xffffefff, RZ, 0xc0, !PT ;  /* 0xffffefff29297812 */ /* 0x000fe200078ec0ff */
[----:B------:R-:W-:Y:S01]  /*6210*/  UIADD3 UR13, UPT, UPT, UR10, 0x16, UR13 ;  /* 0x000000160a0d7890 */ /* 0x000fe2000fffe00d */
[----:B------:R-:W-:Y:S02]  /*6220*/  IADD3 R56, PT, PT, R56, 0x16, RZ ;  /* 0x0000001638387810 */ /* 0x000fe40007ffe0ff */
[----:B------:R-:W-:Y:S01]  /*6230*/  IADD3 R89, PT, PT, R77, 0x16, RZ ;  /* 0x000000164d597810 */ /* 0x000fe20007ffe0ff */
[----:B0-----:R-:W-:-:S02]  /*6240*/  IMAD R78, R83, UR12, R78 ;  /* 0x0000000c534e7c24 */ /* 0x001fc4000f8e024e */
[--C-:B-1----:R-:W-:Y:S01]  /*6250*/  FFMA.FTZ R47, R40, R42, R49.reuse ;  /* 0x0000002a282f7223 */ /* 0x102fe20000010031 */
[----:B------:R-:W-:Y:S01]  /*6260*/  FSEL R40, R139, 16.5, !P0 ;  /* 0x418400008b287808 */ /* 0x000fe20004000000 */
[----:B------:R-:W-:Y:S01]  /*6270*/  FADD.FTZ R49, R80, -R49 ;  /* 0x8000003150317221 */ /* 0x000fe20000010000 */
[----:B------:R-:W-:Y:S01]  /*6280*/  IADD3 R42, PT, PT, R4, UR40, RZ ;  /* 0x00000028042a7c10 */ /* 0x000fe2000fffe0ff */
[----:B------:R-:W-:Y:S01]  /*6290*/  IMAD R79, R88, UR13, R79 ;  /* 0x0000000d584f7c24 */ /* 0x000fe2000f8e024f */
[----:B------:R0:W1:Y:S01]  /*62a0*/  MUFU.RCP R44, R40 ;  /* 0x00000028002c7308 */ /* 0x0000620000001000 */
[----:B------:R-:W-:Y:S01]  /*62b0*/  FFMA.FTZ R2, R43, R49, R2 ;  /* 0x000000312b027223 */ /* 0x000fe20000010002 */
[----:B------:R-:W-:Y:S01]  /*62c0*/  IADD3 R43, PT, PT, R53, 0x16, RZ ;  /* 0x00000016352b7810 */ /* 0x000fe20007ffe0ff */
[----:B------:R-:W-:Y:S02]  /*62d0*/  IMAD R76, R81, UR20, R42 ;  /* 0x00000014514c7c24 */ /* 0x000fe4000f8e022a */
[----:B------:R-:W-:Y:S01]  /*62e0*/  FADD.FTZ R42, -R47, R86 ;  /* 0x000000562f2a7221 */ /* 0x000fe20000010100 */
[----:B------:R-:W-:-:S02]  /*62f0*/  IADD3 R92, PT, PT, R78, 0x16, RZ ;  /* 0x000000164e5c7810 */ /* 0x000fc40007ffe0ff */
[----:B------:R-:W-:Y:S01]  /*6300*/  IADD3 R96, PT, PT, R79, 0x16, RZ ;  /* 0x000000164f607810 */ /* 0x000fe20007ffe0ff */
[----:B------:R-:W-:Y:S01]  /*6310*/  FMUL.FTZ R51, R42, 0.25 ;  /* 0x3e8000002a337820 */ /* 0x000fe20000410000 */
[--C-:B0-----:R-:W-:Y:S01]  /*6320*/  FADD.FTZ R40, R84, -R47.reuse ;  /* 0x8000002f54287221 */ /* 0x101fe20000010000 */
[----:B------:R-:W-:Y:S02]  /*6330*/  IADD3 R85, PT, PT, R76, 0x16, RZ ;  /* 0x000000164c557810 */ /* 0x000fe40007ffe0ff */
[----:B------:R-:W-:Y:S01]  /*6340*/  @P0 LOP3.LUT R41, R41, 0x1000, RZ, 0xfc, !PT ;  /* 0x0000100029290812 */ /* 0x000fe200078efcff */
[----:B------:R-:W-:Y:S01]  /*6350*/  FFMA.FTZ R45, R45, R40, R2 ;  /* 0x000000282d2d7223 */ /* 0x000fe20000010002 */
[----:B------:R-:W-:Y:S02]  /*6360*/  FSEL R51, R51, R42, P0 ;  /* 0x0000002a33337208 */ /* 0x000fe40000000000 */
[----:B------:R-:W-:Y:S02]  /*6370*/  IADD3 R2, PT, PT, R50, 0x16, RZ ;  /* 0x0000001632027810 */ /* 0x000fe40007ffe0ff */
[----:B------:R-:W-:Y:S01]  /*6380*/  IADD3 R40, PT, PT, R52, 0x16, RZ ;  /* 0x0000001634287810 */ /* 0x000fe20007ffe0ff */
[----:B-1----:R-:W-:-:S02]  /*6390*/  FFMA.FTZ R51, R44, R51, R47 ;  /* 0x000000332c337223 */ /* 0x002fc4000001002f */
[----:B------:R-:W5:Y:S01]  /*63a0*/  TLD.LZ RZ, R44, R46, UR6, 1D, 0x1 ;  /* 0x00ff06ff2e2c7f66 */ /* 0x000f6200081e01ff */
[----:B------:R-:W-:Y:S01]  /*63b0*/  TLD.LZ RZ, R47, R46, UR4, 1D, 0x1 ;  /* 0x00ff04ff2e2f7f66 */ /* 0x000fe200081e01ff */
[----:B------:R-:W5:Y:S01]  /*63c0*/  TLD.LZ RZ, R49, R48, UR6, 1D, 0x1 ;  /* 0x00ff06ff30317f66 */ /* 0x000f6200081e01ff */
[----:B------:R-:W-:Y:S01]  /*63d0*/  TLD.LZ RZ, R50, R48, UR4, 1D, 0x1 ;  /* 0x00ff04ff30327f66 */ /* 0x000fe200081e01ff */
[----:B------:R-:W5:Y:S01]  /*63e0*/  TLD.LZ RZ, R52, R2, UR6, 1D, 0x1 ;  /* 0x00ff06ff02347f66 */ /* 0x000f6200081e01ff */
[----:B------:R-:W-:Y:S01]  /*63f0*/  TLD.LZ RZ, R53, R2, UR4, 1D, 0x1 ;  /* 0x00ff04ff02357f66 */ /* 0x000fe200081e01ff */
[----:B------:R-:W5:Y:S01]  /*6400*/  TLD.LZ RZ, R76, R40, UR6, 1D, 0x1 ;  /* 0x00ff06ff284c7f66 */ /* 0x000f6200081e01ff */
[----:B------:R-:W5:Y:S01]  /*6410*/  TLD.LZ RZ, R77, R40, UR4, 1D, 0x1 ;  /* 0x00ff04ff284d7f66 */ /* 0x000f6200081e01ff */
[----:B------:R-:W5:Y:S01]  /*6420*/  TLD.LZ RZ, R78, R43, UR6, 1D, 0x1 ;  /* 0x00ff06ff2b4e7f66 */ /* 0x000f6200081e01ff */
[----:B------:R0:W-:Y:S01]  /*6430*/  TLD.LZ RZ, R79, R43, UR4, 1D, 0x1 ;  /* 0x00ff04ff2b4f7f66 */ /* 0x0001e200081e01ff */
[----:B------:R-:W5:Y:S01]  /*6440*/  TLD.LZ RZ, R80, R54, UR6, 1D, 0x1 ;  /* 0x00ff06ff36507f66 */ /* 0x000f6200081e01ff */
[----:B------:R-:W-:Y:S01]  /*6450*/  TLD.LZ RZ, R81, R54, UR4, 1D, 0x1 ;  /* 0x00ff04ff36517f66 */ /* 0x000fe200081e01ff */
[----:B------:R-:W5:Y:S01]  /*6460*/  TLD.LZ RZ, R82, R55, UR6, 1D, 0x1 ;  /* 0x00ff06ff37527f66 */ /* 0x000f6200081e01ff */
[----:B------:R1:W5:Y:S01]  /*6470*/  TLD.LZ RZ, R83, R55, UR4, 1D, 0x1 ;  /* 0x00ff04ff37537f66 */ /* 0x00036200081e01ff */
[----:B------:R-:W-:Y:S01]  /*6480*/  TLD.LZ RZ, R48, R56, UR6, 1D, 0x1 ;  /* 0x00ff06ff38307f66 */ /* 0x000fe200081e01ff */
[----:B------:R2:W-:Y:S01]  /*6490*/  TLD.LZ RZ, R84, R56, UR4, 1D, 0x1 ;  /* 0x00ff04ff38547f66 */ /* 0x0005e200081e01ff */
[----:B------:R-:W5:Y:S01]  /*64a0*/  TLD.LZ RZ, R87, R85, UR6, 1D, 0x1 ;  /* 0x00ff06ff55577f66 */ /* 0x000f6200081e01ff */
[----:B------:R-:W-:Y:S01]  /*64b0*/  TLD.LZ RZ, R88, R85, UR4, 1D, 0x1 ;  /* 0x00ff04ff55587f66 */ /* 0x000fe200081e01ff */
[----:B------:R-:W5:Y:S01]  /*64c0*/  TLD.LZ RZ, R90, R89, UR6, 1D, 0x1 ;  /* 0x00ff06ff595a7f66 */ /* 0x000f6200081e01ff */
[----:B------:R-:W-:Y:S01]  /*64d0*/  TLD.LZ RZ, R91, R89, UR4, 1D, 0x1 ;  /* 0x00ff04ff595b7f66 */ /* 0x000fe200081e01ff */
[----:B------:R-:W5:Y:S01]  /*64e0*/  TLD.LZ RZ, R94, R92, UR6, 1D, 0x1 ;  /* 0x00ff06ff5c5e7f66 */ /* 0x000f6200081e01ff */
[----:B------:R3:W-:Y:S01]  /*64f0*/  TLD.LZ RZ, R95, R92, UR4, 1D, 0x1 ;  /* 0x00ff04ff5c5f7f66 */ /* 0x0007e200081e01ff */
[----:B------:R-:W5:Y:S01]  /*6500*/  TLD.LZ RZ, R40, R96, UR6, 1D, 0x1 ;  /* 0x00ff06ff60287f66 */ /* 0x000f6200081e01ff */
[----:B------:R-:W5:Y:S01]  /*6510*/  TLD.LZ RZ, R2, R96, UR4, 1D, 0x1 ;  /* 0x00ff04ff60027f66 */ /* 0x000f6200081e01ff */
[----:B------:R-:W4:Y:S01]  /*6520*/  LDCU.128 UR16, c[0x3][0x360] ;  /* 0x00c06c00ff1077ac */ /* 0x000f220008000c00 */
[----:B0-----:R-:W-:Y:S01]  /*6530*/  FADD.FTZ R43, R86, -R51 ;  /* 0x80000033562b7221 */ /* 0x001fe20000010000 */
[----:B------:R-:W-:Y:S01]  /*6540*/  FADD.FTZ R86, R57, R86 ;  /* 0x0000005639567221 */ /* 0x000fe20000010000 */
[----:B------:R-:W-:Y:S01]  /*6550*/  HFMA2 R57, -RZ, RZ, 3.26171875, 0 ;  /* 0x42860000ff397431 */ /* 0x000fe200000001ff */
[----:B------:R-:W-:Y:S01]  /*6560*/  LOP3.LUT R41, R41, 0xfffff7ff, RZ, 0xc0, !PT ;  /* 0xfffff7ff29297812 */ /* 0x000fe200078ec0ff */
[----:B------:R-:W-:Y:S01]  /*6570*/  FFMA.FTZ R43, R42, R43, R45 ;  /* 0x0000002b2a2b7223 */ /* 0x000fe2000001002d */
[----:B------:R-:W0:Y:S01]  /*6580*/  LDCU.128 UR32, c[0x3][0x110] ;  /* 0x00c02200ff2077ac */ /* 0x000e220008000c00 */
[----:B------:R-:W-:Y:S01]  /*6590*/  MOV R138, 0x42980000 ;  /* 0x42980000008a7802 */ /* 0x000fe20000000f00 */
[----:B------:R-:W-:Y:S01]  /*65a0*/  HFMA2 R137, -RZ, RZ, 3.30078125, 0 ;  /* 0x429a0000ff897431 */ /* 0x000fe200000001ff */
[----:B------:R-:W-:Y:S01]  /*65b0*/  MOV R136, 0x429c0000 ;  /* 0x429c000000887802 */ /* 0x000fe20000000f00 */
[----:B------:R-:W-:Y:S01]  /*65c0*/  UIADD3 UR8, UPT, UPT, UR10, 0x16, UR14 ;  /* 0x000000160a087890 */ /* 0x000fe2000fffe00e */
[----:B------:R-:W0:Y:S01]  /*65d0*/  LDC R97, c[0x0][0x380] ;  /* 0x0000e000ff617b82 */ /* 0x000e220000000800 */
[----:B------:R-:W-:Y:S01]  /*65e0*/  UIADD3 UR9, UPT, UPT, UR10, 0x16, UR15 ;  /* 0x000000160a097890 */ /* 0x000fe2000fffe00f */
[C---:B------:R-:W-:Y:S01]  /*65f0*/  FSETP.GT.FTZ.AND P0, PT, R57.reuse, 8.50705917302346158658e+37, PT ;  /* 0x7e8000003900780b */ /* 0x040fe20003f14000 */
[----:B-1----:R-:W-:Y:S01]  /*6600*/  HFMA2 R55, -RZ, RZ, 3.26953125, 0 ;  /* 0x428a0000ff377431 */ /* 0x002fe200000001ff */
[----:B--2---:R-:W-:Y:S01]  /*6610*/  MOV R56, 0x42880000 ;  /* 0x4288000000387802 */ /* 0x004fe20000000f00 */
[----:B------:R-:W1:Y:S01]  /*6620*/  LDCU.128 UR12, c[0x3][0x600] ;  /* 0x00c0c000ff0c77ac */ /* 0x000e620008000c00 */
[----:B------:R-:W-:-:S02]  /*6630*/  FSEL R45, R57, 16.75, !P0 ;  /* 0x41860000392d7808 */ /* 0x000fc40004000000 */
[----:B------:R-:W-:Y:S01]  /*6640*/  MOV R54, 0x428c0000 ;  /* 0x428c000000367802 */ /* 0x000fe20000000f00 */
[----:B------:R-:W2:Y:S01]  /*6650*/  LDCU.128 UR40, c[0x3][0x1660] ;  /* 0x00c2cc00ff2877ac */ /* 0x000ea20008000c00 */
[----:B------:R-:W2:Y:S01]  /*6660*/  MUFU.RCP R46, R45 ;  /* 0x0000002d002e7308 */ /* 0x000ea20000001000 */
[----:B------:R-:W2:Y:S04]  /*6670*/  LDCU.128 UR44, c[0x3][0x1650] ;  /* 0x00c2ca00ff2c77ac */ /* 0x000ea80008000c00 */
[----:B------:R-:W-:-:S04]  /*6680*/  @P0 LOP3.LUT R41, R41, 0x800, RZ, 0xfc, !PT ;  /* 0x0000080029290812 */ /* 0x000fc800078efcff */
[----:B------:R-:W-:Y:S01]  /*6690*/  LOP3.LUT R41, R41, 0xfffffbff, RZ, 0xc0, !PT ;  /* 0xfffffbff29297812 */ /* 0x000fe200078ec0ff */
[----:B---3--:R-:W3:Y:S01]  /*66a0*/  LDC R92, c[0x0][0x380] ;  /* 0x0000e000ff5c7b82 */ /* 0x008ee20000000800 */
[----:B-1----:R-:W-:Y:S02]  /*66b0*/  UIADD3 UR12, UPT, UPT, UR10, 0x16, UR12 ;  /* 0x000000160a0c7890 */ /* 0x002fe4000fffe00c */
[----:B------:R-:W-:Y:S02]  /*66c0*/  UIADD3 UR20, UPT, UPT, UR10, 0x16, UR14 ;  /* 0x000000160a147890 */ /* 0x000fe4000fffe00e */
[----:B------:R-:W-:-:S03]  /*66d0*/  UIADD3 UR21, UPT, UPT, UR10, 0x16, UR15 ;  /* 0x000000160a157890 */ /* 0x000fc6000fffe00f */
[----:B------:R-:W1:Y:S08]  /*66e0*/  LDC R89, c[0x0][0x380] ;  /* 0x0000e000ff597b82 */ /* 0x000e700000000800 */
[----:B------:R-:W1:Y:S01]  /*66f0*/  LDC R85, c[0x0][0x380] ;  /* 0x0000e000ff557b82 */ /* 0x000e620000000800 */
[----:B------:R-:W-:-:S04]  /*6700*/  DEPBAR.LE SB5, 0xc ;  /* 0x0000d3000000791a */ /* 0x000fc80000000000 */
[----:B----4-:R-:W-:Y:S01]  /*6710*/  FMUL.FTZ R44, R44, UR16 ;  /* 0x000000102c2c7c20 */ /* 0x010fe20008410000 */
[----:B------:R-:W-:-:S03]  /*6720*/  FMUL.FTZ R49, R49, UR17 ;  /* 0x0000001131317c20 */ /* 0x000fc60008410000 */
[----:B------:R-:W-:Y:S01]  /*6730*/  FFMA.FTZ R44, R47, UR38, R44 ;  /* 0x000000262f2c7c23 */ /* 0x000fe2000801002c */
[----:B------:R-:W-:-:S04]  /*6740*/  DEPBAR.LE SB5, 0xa ;  /* 0x0000d2800000791a */ /* 0x000fc80000000000 */
[----:B------:R-:W-:Y:S01]  /*6750*/  FMUL.FTZ R52, R52, UR18 ;  /* 0x0000001234347c20 */ /* 0x000fe20008410000 */
[----:B------:R-:W-:Y:S01]  /*6760*/  FFMA.FTZ R49, R50, UR39, R49 ;  /* 0x0000002732317c23 */ /* 0x000fe20008010031 */
[----:B------:R-:W-:Y:S01]  /*6770*/  FMUL.FTZ R76, R76, UR19 ;  /* 0x000000134c4c7c20 */ /* 0x000fe20008410000 */
[--C-:B------:R-:W-:Y:S01]  /*6780*/  FADD.FTZ R42, -R51, R44.reuse ;  /* 0x0000002c332a7221 */ /* 0x100fe20000010100 */
[----:B------:R-:W-:Y:S01]  /*6790*/  FADD.FTZ R86, R86, R44 ;  /* 0x0000002c56567221 */ /* 0x000fe20000010000 */
[----:B0-----:R-:W-:Y:S01]  /*67a0*/  FFMA.FTZ R53, R53, UR32, R52 ;  /* 0x0000002035357c23 */ /* 0x001fe20008010034 */
[----:B------:R-:W-:-:S04]  /*67b0*/  DEPBAR.LE SB5, 0x9 ;  /* 0x0000d2400000791a */ /* 0x000fc80000000000 */
[----:B------:R-:W-:Y:S01]  /*67c0*/  FFMA.FTZ R77, R77, UR33, R76 ;  /* 0x000000214d4d7c23 */ /* 0x000fe2000801004c */
[----:B------:R-:W-:Y:S01]  /*67d0*/  FMUL.FTZ R47, R42, 0.25 ;  /* 0x3e8000002a2f7820 */ /* 0x000fe20000410000 */
[----:B------:R-:W-:Y:S01]  /*67e0*/  FADD.FTZ R86, R86, R49 ;  /* 0x0000003156567221 */ /* 0x000fe20000010000 */
[----:B------:R-:W0:Y:S01]  /*67f0*/  LDCU.128 UR16, c[0x3][0x370] ;  /* 0x00c06e00ff1077ac */ /* 0x000e220008000c00 */
[----:B------:R-:W-:Y:S02]  /*6800*/  MOV R52, 0x42900000 ;  /* 0x4290000000347802 */ /* 0x000fe40000000f00 */
[----:B------:R-:W-:Y:S01]  /*6810*/  FSEL R47, R47, R42, P0 ;  /* 0x0000002a2f2f7208 */ /* 0x000fe20000000000 */
[----:B------:R-:W-:Y:S01]  /*6820*/  FADD.FTZ R86, R86, R53 ;  /* 0x0000003556567221 */ /* 0x000fe20000010000 */
[----:B------:R-:W-:Y:S01]  /*6830*/  FSETP.GT.FTZ.AND P0, PT, R56, 8.50705917302346158658e+37, PT ;  /* 0x7e8000003800780b */ /* 0x000fe20003f14000 */
[----:B------:R-:W4:Y:S01]  /*6840*/  LDCU.128 UR36, c[0x3][0x120] ;  /* 0x00c02400ff2477ac */ /* 0x000f220008000c00 */
[----:B------:R-:W-:Y:S01]  /*6850*/  MOV R50, 0x42940000 ;  /* 0x4294000000327802 */ /* 0x000fe20000000f00 */
[----:B--2---:R-:W-:Y:S01]  /*6860*/  FFMA.FTZ R47, R46, R47, R51 ;  /* 0x0000002f2e2f7223 */ /* 0x004fe20000010033 */
[----:B------:R-:W-:-:S02]  /*6870*/  HFMA2 R51, -RZ, RZ, 3.28515625, 0 ;  /* 0x42920000ff337431 */ /* 0x000fc400000001ff */
[----:B------:R-:W-:Y:S01]  /*6880*/  FADD.FTZ R86, R86, R77 ;  /* 0x0000004d56567221 */ /* 0x000fe20000010000 */
[----:B------:R-:W-:Y:S01]  /*6890*/  FADD.FTZ R46, R44, -R47 ;  /* 0x8000002f2c2e7221 */ /* 0x000fe20000010000 */
[----:B------:R-:W-:-:S03]  /*68a0*/  FSEL R44, R56, 17, !P0 ;  /* 0x41880000382c7808 */ /* 0x000fc60004000000 */
[----:B------:R-:W-:Y:S01]  /*68b0*/  FFMA.FTZ R43, R42, R46, R43 ;  /* 0x0000002e2a2b7223 */ /* 0x000fe2000001002b */
[----:B------:R-:W-:Y:S01]  /*68c0*/  FADD.FTZ R42, -R47, R49 ;  /* 0x000000312f2a7221 */ /* 0x000fe20000010100 */
[----:B------:R-:W-:Y:S01]  /*68d0*/  @P0 LOP3.LUT R41, R41, 0x400, RZ, 0xfc, !PT ;  /* 0x0000040029290812 */ /* 0x000fe200078efcff */
[----:B------:R-:W2:Y:S01]  /*68e0*/  MUFU.RCP R44, R44 ;  /* 0x0000002c002c7308 */ /* 0x000ea20000001000 */
[----:B------:R-:W-:-:S04]  /*68f0*/  DEPBAR.LE SB5, 0x8 ;  /* 0x0000d2000000791a */ /* 0x000fc80000000000 */
[----:B0-----:R-:W-:Y:S01]  /*6900*/  FMUL.FTZ R78, R78, UR16 ;  /* 0x000000104e4e7c20 */ /* 0x001fe20008410000 */
[----:B------:R-:W-:Y:S01]  /*6910*/  FMUL.FTZ R45, R42, 0.25 ;  /* 0x3e8000002a2d7820 */ /* 0x000fe20000410000 */
[----:B------:R-:W-:Y:S01]  /*6920*/  LOP3.LUT R41, R41, 0xfffffdff, RZ, 0xc0, !PT ;  /* 0xfffffdff29297812 */ /* 0x000fe200078ec0ff */
[----:B------:R-:W-:-:S04]  /*6930*/  DEPBAR.LE SB5, 0x6 ;  /* 0x0000d1800000791a */ /* 0x000fc80000000000 */
[----:B------:R-:W-:Y:S01]  /*6940*/  FMUL.FTZ R80, R80, UR17 ;  /* 0x0000001150507c20 */ /* 0x000fe20008410000 */
[----:B------:R-:W-:Y:S01]  /*6950*/  FFMA.FTZ R79, R79, UR34, R78 ;  /* 0x000000224f4f7c23 */ /* 0x000fe2000801004e */
[----:B------:R-:W-:Y:S01]  /*6960*/  FMUL.FTZ R82, R82, UR18 ;  /* 0x0000001252527c20 */ /* 0x000fe20008410000 */
[----:B------:R-:W-:Y:S01]  /*6970*/  FSEL R45, R45, R42, P0 ;  /* 0x0000002a2d2d7208 */ /* 0x000fe20000000000 */
[----:B------:R-:W-:Y:S01]  /*6980*/  FFMA.FTZ R81, R81, UR35, R80 ;  /* 0x0000002351517c23 */ /* 0x000fe20008010050 */
[----:B------:R-:W-:Y:S01]  /*6990*/  FSETP.GT.FTZ.AND P0, PT, R55, 8.50705917302346158658e+37, PT ;  /* 0x7e8000003700780b */ /* 0x000fe20003f14000 */
[----:B------:R-:W-:-:S04]  /*69a0*/  DEPBAR.LE SB5, 0x5 ;  /* 0x0000d1400000791a */ /* 0x000fc80000000000 */
[----:B----4-:R-:W-:Y:S01]  /*69b0*/  FFMA.FTZ R83, R83, UR36, R82 ;  /* 0x0000002453537c23 */ /* 0x010fe20008010052 */
[----:B------:R-:W0:Y:S01]  /*69c0*/  LDCU.128 UR32, c[0x3][0x380] ;  /* 0x00c07000ff2077ac */ /* 0x000e220008000c00 */
[----:B------:R-:W-:Y:S01]  /*69d0*/  FADD.FTZ R86, R86, R79 ;  /* 0x0000004f56567221 */ /* 0x000fe20000010000 */
[----:B------:R-:W4:Y:S01]  /*69e0*/  LDC R78, c[0x0][0x380] ;  /* 0x0000e000ff4e7b82 */ /* 0x000f220000000800 */
[----:B------:R-:W-:Y:S02]  /*69f0*/  IADD3 R82, PT, PT, R4, UR41, RZ ;  /* 0x0000002904527c10 */ /* 0x000fe4000fffe0ff */
[----:B------:R-:W-:Y:S01]  /*6a00*/  FADD.FTZ R86, R86, R81 ;  /* 0x0000005156567221 */ /* 0x000fe20000010000 */
[----:B--2---:R-:W-:Y:S01]  /*6a10*/  FFMA.FTZ R46, R44, R45, R47 ;  /* 0x0000002d2c2e7223 */ /* 0x004fe2000001002f */
[----:B------:R-:W-:Y:S02]  /*6a20*/  FSEL R44, R55, 17.25, !P0 ;  /* 0x418a0000372c7808 */ /* 0x000fe40004000000 */
[----:B------:R-:W-:Y:S01]  /*6a30*/  FADD.FTZ R86, R86, R83 ;  /* 0x0000005356567221 */ /* 0x000fe20000010000 */
[----:B------:R-:W-:Y:S01]  /*6a40*/  FADD.FTZ R45, R49, -R46 ;  /* 0x8000002e312d7221 */ /* 0x000fe20000010000 */
[----:B------:R-:W-:-:S02]  /*6a50*/  @P0 LOP3.LUT R41, R41, 0x200, RZ, 0xfc, !PT ;  /* 0x0000020029290812 */ /* 0x000fc400078efcff */
[----:B------:R-:W-:Y:S01]  /*6a60*/  IADD3 R80, PT, PT, R4, UR47, RZ ;  /* 0x0000002f04507c10 */ /* 0x000fe2000fffe0ff */
[----:B------:R-:W-:Y:S01]  /*6a70*/  FFMA.FTZ R43, R42, R45, R43 ;  /* 0x0000002d2a2b7223 */ /* 0x000fe2000001002b */
[----:B------:R-:W-:Y:S01]  /*6a80*/  FADD.FTZ R42, -R46, R53 ;  /* 0x000000352e2a7221 */ /* 0x000fe20000010100 */
[----:B------:R2:W3:Y:S01]  /*6a90*/  MUFU.RCP R45, R44 ;  /* 0x0000002c002d7308 */ /* 0x0004e20000001000 */
[----:B------:R-:W-:Y:S01]  /*6aa0*/  LOP3.LUT R41, R41, 0xfffffeff, RZ, 0xc0, !PT ;  /* 0xfffffeff29297812 */ /* 0x000fe200078ec0ff */
[----:B------:R-:W-:-:S04]  /*6ab0*/  DEPBAR.LE SB5, 0x3 ;  /* 0x0000d0c00000791a */ /* 0x000fc80000000000 */
[----:B0-----:R-:W-:Y:S01]  /*6ac0*/  FMUL.FTZ R87, R87, UR32 ;  /* 0x0000002057577c20 */ /* 0x001fe20008410000 */
[----:B------:R-:W-:Y:S01]  /*6ad0*/  FMUL.FTZ R47, R42, 0.25 ;  /* 0x3e8000002a2f7820 */ /* 0x000fe20000410000 */
[----:B------:R-:W-:Y:S01]  /*6ae0*/  FMUL.FTZ R90, R90, UR33 ;  /* 0x000000215a5a7c20 */ /* 0x000fe20008410000 */
[----:B------:R-:W-:-:S04]  /*6af0*/  DEPBAR.LE SB5, 0x2 ;  /* 0x0000d0800000791a */ /* 0x000fc80000000000 */
[----:B------:R-:W-:Y:S01]  /*6b00*/  FMUL.FTZ R94, R94, UR34 ;  /* 0x000000225e5e7c20 */ /* 0x000fe20008410000 */
[----:B------:R-:W-:Y:S01]  /*6b10*/  FFMA.FTZ R87, R88, UR38, R87 ;  /* 0x0000002658577c23 */ /* 0x000fe20008010057 */
[----:B------:R-:W-:Y:S01]  /*6b20*/  FSEL R47, R47, R42, P0 ;  /* 0x0000002a2f2f7208 */ /* 0x000fe20000000000 */
[----:B------:R-:W-:Y:S01]  /*6b30*/  FFMA.FTZ R91, R91, UR39, R90 ;  /* 0x000000275b5b7c23 */ /* 0x000fe2000801005a */
[C---:B------:R-:W-:Y:S01]  /*6b40*/  FSETP.GT.FTZ.AND P0, PT, R54.reuse, 8.50705917302346158658e+37, PT ;  /* 0x7e8000003600780b */ /* 0x040fe20003f14000 */
[----:B------:R-:W0:Y:S03]  /*6b50*/  LDC R90, c[0x0][0x380] ;  /* 0x0000e000ff5a7b82 */ /* 0x000e260000000800 */
[----:B--2---:R-:W-:Y:S01]  /*6b60*/  FSEL R44, R54, 17.5, !P0 ;  /* 0x418c0000362c7808 */ /* 0x004fe20004000000 */
[----:B---3--:R-:W-:-:S04]  /*6b70*/  FFMA.FTZ R46, R45, R47, R46 ;  /* 0x0000002f2d2e7223 */ /* 0x008fc8000001002e */
[----:B------:R-:W2:Y:S01]  /*6b80*/  LDC R88, c[0x0][0x380] ;  /* 0x0000e000ff587b82 */ /* 0x000ea20000000800 */
[----:B------:R-:W-:Y:S01]  /*6b90*/  FADD.FTZ R45, R53, -R46 ;  /* 0x8000002e352d7221 */ /* 0x000fe20000010000 */
[----:B------:R-:W-:Y:S02]  /*6ba0*/  HFMA2 R53, -RZ, RZ, 3.27734375, 0 ;  /* 0x428e0000ff357431 */ /* 0x000fe400000001ff */
[----:B------:R-:W-:Y:S01]  /*6bb0*/  @P0 LOP3.LUT R41, R41, 0x100, RZ, 0xfc, !PT ;  /* 0x0000010029290812 */ /* 0x000fe200078efcff */
[----:B------:R-:W-:Y:S01]  /*6bc0*/  FFMA.FTZ R43, R42, R45, R43 ;  /* 0x0000002d2a2b7223 */ /* 0x000fe2000001002b */
[----:B------:R-:W-:Y:S01]  /*6bd0*/  FADD.FTZ R42, -R46, R77 ;  /* 0x0000004d2e2a7221 */ /* 0x000fe20000010100 */
[----:B------:R3:W1:Y:S01]  /*6be0*/  MUFU.RCP R45, R44 ;  /* 0x0000002c002d7308 */ /* 0x0006620000001000 */
[----:B------:R-:W-:Y:S02]  /*6bf0*/  LOP3.LUT R41, R41, 0xffffff7f, RZ, 0xc0, !PT ;  /* 0xffffff7f29297812 */ /* 0x000fe400078ec0ff */
[----:B------:R-:W-:-:S05]  /*6c00*/  FMUL.FTZ R47, R42, 0.25 ;  /* 0x3e8000002a2f7820 */ /* 0x000fca0000410000 */
[----:B------:R-:W-:Y:S02]  /*6c10*/  FSEL R47, R47, R42, P0 ;  /* 0x0000002a2f2f7208 */ /* 0x000fe40000000000 */
[----:B------:R-:W-:-:S04]  /*6c20*/  FSETP.GT.FTZ.AND P0, PT, R53, 8.50705917302346158658e+37, PT ;  /* 0x7e8000003500780b */ /* 0x000fc80003f14000 */
[----:B---3--:R-:W-:Y:S01]  /*6c30*/  FSEL R44, R53, 17.75, !P0 ;  /* 0x418e0000352c7808 */ /* 0x008fe20004000000 */
[----:B-1----:R-:W-:-:S04]  /*6c40*/  FFMA.FTZ R46, R45, R47, R46 ;  /* 0x0000002f2d2e7223 */ /* 0x002fc8000001002e */
[----:B------:R-:W-:Y:S01]  /*6c50*/  FADD.FTZ R45, R77, -R46 ;  /* 0x8000002e4d2d7221 */ /* 0x000fe20000010000 */
[----:B------:R-:W-:-:S03]  /*6c60*/  IADD3 R77, PT, PT, R4, UR45, RZ ;  /* 0x0000002d044d7c10 */ /* 0x000fc6000fffe0ff */
[----:B------:R-:W-:Y:S01]  /*6c70*/  @P0 LOP3.LUT R41, R41, 0x80, RZ, 0xfc, !PT ;  /* 0x0000008029290812 */ /* 0x000fe200078efcff */
[----:B------:R-:W-:Y:S01]  /*6c80*/  FFMA.FTZ R43, R42, R45, R43 ;  /* 0x0000002d2a2b7223 */ /* 0x000fe2000001002b */
[----:B------:R-:W-:Y:S01]  /*6c90*/  FADD.FTZ R42, -R46, R79 ;  /* 0x0000004f2e2a7221 */ /* 0x000fe20000010100 */
[----:B------:R1:W3:Y:S01]  /*6ca0*/  MUFU.RCP R45, R44 ;  /* 0x0000002c002d7308 */ /* 0x0002e20000001000 */
[----:B------:R-:W-:Y:S01]  /*6cb0*/  LOP3.LUT R41, R41, 0xffffffbf, RZ, 0xc0, !PT ;  /* 0xffffffbf29297812 */ /* 0x000fe200078ec0ff */
[----:B----4-:R-:W-:Y:S02]  /*6cc0*/  IMAD R78, R78, UR9, R77 ;  /* 0x000000094e4e7c24 */ /* 0x010fe4000f8e024d */
[----:B------:R-:W-:Y:S01]  /*6cd0*/  FMUL.FTZ R47, R42, 0.25 ;  /* 0x3e8000002a2f7820 */ /* 0x000fe20000410000 */
[----:B------:R-:W-:-:S04]  /*6ce0*/  DEPBAR.LE SB5, 0x1 ;  /* 0x0000d0400000791a */ /* 0x000fc80000000000 */
[----:B------:R-:W-:Y:S01]  /*6cf0*/  FMUL.FTZ R77, R40, UR35 ;  /* 0x00000023284d7c20 */ /* 0x000fe20008410000 */
[----:B------:R-:W-:Y:S02]  /*6d00*/  IADD3 R78, PT, PT, R78, 0x16, RZ ;  /* 0x000000164e4e7810 */ /* 0x000fe40007ffe0ff */
[----:B------:R-:W-:Y:S02]  /*6d10*/  FSEL R47, R47, R42, P0 ;  /* 0x0000002a2f2f7208 */ /* 0x000fe40000000000 */
[----:B------:R-:W-:-:S04]  /*6d20*/  FSETP.GT.FTZ.AND P0, PT, R52, 8.50705917302346158658e+37, PT ;  /* 0x7e8000003400780b */ /* 0x000fc80003f14000 */
[----:B-1----:R-:W-:Y:S01]  /*6d30*/  FSEL R44, R52, 18, !P0 ;  /* 0x41900000342c7808 */ /* 0x002fe20004000000 */
[----:B---3--:R-:W-:-:S04]  /*6d40*/  FFMA.FTZ R46, R45, R47, R46 ;  /* 0x0000002f2d2e7223 */ /* 0x008fc8000001002e */
[----:B------:R-:W-:Y:S01]  /*6d50*/  FADD.FTZ R45, R79, -R46 ;  /* 0x8000002e4f2d7221 */ /* 0x000fe20000010000 */
[----:B------:R-:W-:-:S03]  /*6d60*/  IADD3 R79, PT, PT, R4, UR46, RZ ;  /* 0x0000002e044f7c10 */ /* 0x000fc6000fffe0ff */
[----:B------:R-:W-:Y:S01]  /*6d70*/  @P0 LOP3.LUT R41, R41, 0x40, RZ, 0xfc, !PT ;  /* 0x0000004029290812 */ /* 0x000fe200078efcff */
[----:B------:R-:W-:Y:S01]  /*6d80*/  FFMA.FTZ R43, R42, R45, R43 ;  /* 0x0000002d2a2b7223 */ /* 0x000fe2000001002b */
[----:B------:R-:W-:Y:S01]  /*6d90*/  FADD.FTZ R42, -R46, R81 ;  /* 0x000000512e2a7221 */ /* 0x000fe20000010100 */
[----:B------:R1:W3:Y:S01]  /*6da0*/  MUFU.RCP R45, R44 ;  /* 0x0000002c002d7308 */ /* 0x0002e20000001000 */
[----:B------:R-:W-:Y:S02]  /*6db0*/  LOP3.LUT R41, R41, 0xffffffdf, RZ, 0xc0, !PT ;  /* 0xffffffdf29297812 */ /* 0x000fe400078ec0ff */
[----:B------:R-:W-:-:S05]  /*6dc0*/  FMUL.FTZ R47, R42, 0.25 ;  /* 0x3e8000002a2f7820 */ /* 0x000fca0000410000 */
[----:B------:R-:W-:Y:S02]  /*6dd0*/  FSEL R47, R47, R42, P0 ;  /* 0x0000002a2f2f7208 */ /* 0x000fe40000000000 */
[----:B------:R-:W-:-:S04]  /*6de0*/  FSETP.GT.FTZ.AND P0, PT, R51, 8.50705917302346158658e+37, PT ;  /* 0x7e8000003300780b */ /* 0x000fc80003f14000 */
[----:B-1----:R-:W-:Y:S01]  /*6df0*/  FSEL R44, R51, 18.25, !P0 ;  /* 0x41920000332c7808 */ /* 0x002fe20004000000 */
        /* <DEDUP_REMOVED lines=11> */
[----:B-1----:R-:W-:Y:S01]  /*6eb0*/  FSEL R44, R50, 18.5, !P0 ;  /* 0x41940000322c7808 */ /* 0x002fe20004000000 */
[----:B---3--:R-:W-:-:S03]  /*6ec0*/  FFMA.FTZ R46, R45, R47, R46 ;  /* 0x0000002f2d2e7223 */ /* 0x008fc6000001002e */
[----:B------:R-:W1:Y:S01]  /*6ed0*/  MUFU.RCP R47, R44 ;  /* 0x0000002c002f7308 */ /* 0x000e620000001000 */
[----:B------:R-:W-:Y:S01]  /*6ee0*/  FADD.FTZ R45, R83, -R46 ;  /* 0x8000002e532d7221 */ /* 0x000fe20000010000 */
[----:B------:R-:W-:-:S03]  /*6ef0*/  IADD3 R83, PT, PT, R4, UR42, RZ ;  /* 0x0000002a04537c10 */ /* 0x000fc6000fffe0ff */
[----:B------:R-:W-:Y:S01]  /*6f00*/  @P0 LOP3.LUT R41, R41, 0x10, RZ, 0xfc, !PT ;  /* 0x0000001029290812 */ /* 0x000fe200078efcff */
[----:B------:R-:W-:Y:S01]  /*6f10*/  FFMA.FTZ R43, R42, R45, R43 ;  /* 0x0000002d2a2b7223 */ /* 0x000fe2000001002b */
[----:B------:R-:W-:Y:S01]  /*6f20*/  FMUL.FTZ R45, R48, UR19 ;  /* 0x00000013302d7c20 */ /* 0x000fe20008410000 */
[----:B------:R-:W3:Y:S01]  /*6f30*/  LDCU.128 UR16, c[0x3][0x5f0] ;  /* 0x00c0be00ff1077ac */ /* 0x000ee20008000c00 */
[----:B------:R-:W-:Y:S01]  /*6f40*/  LOP3.LUT R41, R41, 0xfffffff7, RZ, 0xc0, !PT ;  /* 0xfffffff729297812 */ /* 0x000fe200078ec0ff */
[----:B------:R-:W-:Y:S02]  /*6f50*/  IMAD R83, R92, UR12, R83 ;  /* 0x0000000c5c537c24 */ /* 0x000fe4000f8e0253 */
[----:B------:R-:W-:Y:S01]  /*6f60*/  FFMA.FTZ R45, R84, UR37, R45 ;  /* 0x00000025542d7c23 */ /* 0x000fe2000801002d */
[----:B------:R-:W4:Y:S01]  /*6f70*/  LDCU.128 UR36, c[0x3][0x130] ;  /* 0x00c02600ff2477ac */ /* 0x000f220008000c00 */
[----:B------:R-:W-:Y:S02]  /*6f80*/  IADD3 R84, PT, PT, R4, UR43, RZ ;  /* 0x0000002b04547c10 */ /* 0x000fe4000fffe0ff */
[--C-:B------:R-:W-:Y:S01]  /*6f90*/  FADD.FTZ R42, -R46, R45.reuse ;  /* 0x0000002d2e2a7221 */ /* 0x100fe20000010100 */
[----:B------:R-:W-:Y:S01]  /*6fa0*/  FADD.FTZ R86, R86, R45 ;  /* 0x0000002d56567221 */ /* 0x000fe20000010000 */
[----:B------:R-:W2:Y:S01]  /*6fb0*/  LDCU.128 UR40, c[0x3][0x1670] ;  /* 0x00c2ce00ff2877ac */ /* 0x000ea20008000c00 */
[----:B------:R-:W-:Y:S01]  /*6fc0*/  IADD3 R48, PT, PT, R4, UR44, RZ ;  /* 0x0000002c04307c10 */ /* 0x000fe2000fffe0ff */
[----:B------:R-:W-:Y:S01]  /*6fd0*/  FMUL.FTZ R49, R42, 0.25 ;  /* 0x3e8000002a317820 */ /* 0x000fe20000410000 */
[----:B------:R-:W-:-:S03]  /*6fe0*/  FADD.FTZ R86, R86, R87 ;  /* 0x0000005756567221 */ /* 0x000fc60000010000 */
[----:B------:R-:W-:Y:S01]  /*6ff0*/  IMAD R76, R85, UR8, R48 ;  /* 0x00000008554c7c24 */ /* 0x000fe2000f8e0230 */
[----:B------:R-:W-:Y:S01]  /*7000*/  FSEL R49, R49, R42, P0 ;  /* 0x0000002a31317208 */ /* 0x000fe20000000000 */
[----:B------:R-:W2:Y:S01]  /*7010*/  LDC R85, c[0x0][0x380] ;  /* 0x0000e000ff557b82 */ /* 0x000ea20000000800 */
[----:B---3--:R-:W-:Y:S01]  /*7020*/  UIADD3 UR11, UPT, UPT, UR10, 0x16, UR16 ;  /* 0x000000160a0b7890 */ /* 0x008fe2000fffe010 */
[----:B------:R-:W-:Y:S01]  /*7030*/  FADD.FTZ R86, R86, R91 ;  /* 0x0000005b56567221 */ /* 0x000fe20000010000 */
[----:B------:R-:W-:Y:S01]  /*7040*/  UIADD3 UR16, UPT, UPT, UR10, 0x16, UR17 ;  /* 0x000000160a107890 */ /* 0x000fe2000fffe011 */
[----:B-1----:R-:W-:Y:S01]  /*7050*/  FFMA.FTZ R46, R47, R49, R46 ;  /* 0x000000312f2e7223 */ /* 0x002fe2000001002e */
[----:B------:R-:W-:Y:S01]  /*7060*/  HFMA2 R49, -RZ, RZ, 3.29296875, 0 ;  /* 0x42960000ff317431 */ /* 0x000fe200000001ff */
[----:B------:R-:W-:Y:S01]  /*7070*/  UIADD3 UR17, UPT, UPT, UR10, 0x16, UR18 ;  /* 0x000000160a117890 */ /* 0x000fe2000fffe012 */
[----:B----4-:R-:W-:Y:S01]  /*7080*/  FFMA.FTZ R95, R95, UR36, R94 ;  /* 0x000000245f5f7c23 */ /* 0x010fe2000801005e */
[----:B------:R-:W-:Y:S01]  /*7090*/  FADD.FTZ R47, R45, -R46 ;  /* 0x8000002e2d2f7221 */ /* 0x000fe20000010000 */
[----:B------:R-:W-:Y:S01]  /*70a0*/  UIADD3 UR18, UPT, UPT, UR10, 0x16, UR19 ;  /* 0x000000160a127890 */ /* 0x000fe2000fffe013 */
[----:B-----5:R-:W-:Y:S01]  /*70b0*/  FFMA.FTZ R77, R2, UR37, R77 ;  /* 0x00000025024d7c23 */ /* 0x020fe2000801004d */
[----:B------:R-:W-:Y:S01]  /*70c0*/  UIADD3 UR19, UPT, UPT, UR10, 0x16, UR13 ;  /* 0x000000160a137890 */ /* 0x000fe2000fffe00d */
[----:B------:R-:W-:Y:S01]  /*70d0*/  FFMA.FTZ R43, R42, R47, R43 ;  /* 0x0000002f2a2b7223 */ /* 0x000fe2000001002b */
[----:B------:R-:W-:Y:S01]  /*70e0*/  FADD.FTZ R42, -R46, R87 ;  /* 0x000000572e2a7221 */ /* 0x000fe20000010100 */
[----:B0-----:R-:W-:Y:S01]  /*70f0*/  IMAD R81, R90, UR17, R81 ;  /* 0x000000115a517c24 */ /* 0x001fe2000f8e0251 */
[C---:B------:R-:W-:Y:S01]  /*7100*/  FSETP.GT.FTZ.AND P0, PT, R49.reuse, 8.50705917302346158658e+37, PT ;  /* 0x7e8000003100780b */ /* 0x040fe20003f14000 */
[----:B------:R-:W0:Y:S01]  /*7110*/  LDCU.128 UR12, c[0x3][0x610] ;  /* 0x00c0c200ff0c77ac */ /* 0x000e220008000c00 */
[----:B------:R-:W-:Y:S01]  /*7120*/  FMUL.FTZ R47, R42, 0.25 ;  /* 0x3e8000002a2f7820 */ /* 0x000fe20000410000 */
[----:B------:R-:W1:Y:S01]  /*7130*/  LDC R90, c[0x0][0x380] ;  /* 0x0000e000ff5a7b82 */ /* 0x000e620000000800 */
[----:B------:R-:W-:Y:S01]  /*7140*/  FSEL R44, R49, 18.75, !P0 ;  /* 0x41960000312c7808 */ /* 0x000fe20004000000 */
[----:B------:R-:W-:Y:S01]  /*7150*/  IMAD R82, R89, UR18, R82 ;  /* 0x0000001259527c24 */ /* 0x000fe2000f8e0252 */
[----:B--2---:R-:W-:Y:S01]  /*7160*/  IADD3 R89, PT, PT, R4, UR43, RZ ;  /* 0x0000002b04597c10 */ /* 0x004fe2000fffe0ff */
[----:B------:R-:W-:Y:S01]  /*7170*/  IMAD R79, R88, UR11, R79 ;  /* 0x0000000b584f7c24 */ /* 0x000fe2000f8e024f */
[----:B------:R2:W3:Y:S01]  /*7180*/  MUFU.RCP R45, R44 ;  /* 0x0000002c002d7308 */ /* 0x0004e20000001000 */
[----:B------:R-:W-:Y:S01]  /*7190*/  FSEL R47, R47, R42, P0 ;  /* 0x0000002a2f2f7208 */ /* 0x000fe20000000000 */
[----:B------:R-:W-:Y:S01]  /*71a0*/  IMAD R84, R85, UR19, R84 ;  /* 0x0000001355547c24 */ /* 0x000fe2000f8e0254 */
[----:B------:R-:W-:Y:S01]  /*71b0*/  IADD3 R76, PT, PT, R76, 0x16, RZ ;  /* 0x000000164c4c7810 */ /* 0x000fe20007ffe0ff */
[----:B------:R-:W4:Y:S01]  /*71c0*/  LDC R48, c[0x0][0x380] ;  /* 0x0000e000ff307b82 */ /* 0x000f220000000800 */
[----:B------:R-:W-:Y:S01]  /*71d0*/  @P0 LOP3.LUT R41, R41, 0x8, RZ, 0xfc, !PT ;  /* 0x0000000829290812 */ /* 0x000fe200078efcff */
[----:B------:R-:W-:Y:S01]  /*71e0*/  FADD.FTZ R86, R86, R95 ;  /* 0x0000005f56567221 */ /* 0x000fe20000010000 */
[----:B------:R-:W-:-:S02]  /*71f0*/  FSETP.GT.FTZ.AND P0, PT, R138, 8.50705917302346158658e+37, PT ;  /* 0x7e8000008a00780b */ /* 0x000fc40003f14000 */
[----:B------:R-:W-:Y:S02]  /*7200*/  LOP3.LUT R41, R41, 0xfffffffb, RZ, 0xc0, !PT ;  /* 0xfffffffb29297812 */ /* 0x000fe400078ec0ff */
[----:B--2---:R-:W-:Y:S01]  /*7210*/  FSEL R44, R138, 19, !P0 ;  /* 0x419800008a2c7808 */ /* 0x004fe20004000000 */
[----:B0-----:R-:W-:Y:S01]  /*7220*/  UIADD3 UR13, UPT, UPT, UR10, 0x16, UR13 ;  /* 0x000000160a0d7890 */ /* 0x001fe2000fffe00d */
[----:B------:R-:W0:Y:S01]  /*7230*/  LDC R94, c[0x0][0x380] ;  /* 0x0000e000ff5e7b82 */ /* 0x000e220000000800 */
[----:B------:R-:W-:Y:S01]  /*7240*/  IADD3 R92, PT, PT, R84, 0x16, RZ ;  /* 0x00000016545c7810 */ /* 0x000fe20007ffe0ff */
[----:B------:R-:W-:Y:S01]  /*7250*/  UIADD3 UR12, UPT, UPT, UR10, 0x16, UR12 ;  /* 0x000000160a0c7890 */ /* 0x000fe2000fffe00c */
[----:B------:R-:W-:Y:S01]  /*7260*/  IADD3 R88, PT, PT, R4, UR42, RZ ;  /* 0x0000002a04587c10 */ /* 0x000fe2000fffe0ff */
[----:B---3--:R-:W-:-:S03]  /*7270*/  FFMA.FTZ R46, R45, R47, R46 ;  /* 0x0000002f2d2e7223 */ /* 0x008fc6000001002e */
[----:B------:R-:W-:Y:S01]  /*7280*/  @P0 LOP3.LUT R41, R41, 0x4, RZ, 0xfc, !PT ;  /* 0x0000000429290812 */ /* 0x000fe200078efcff */
[----:B------:R-:W-:Y:S01]  /*7290*/  FADD.FTZ R45, R87, -R46 ;  /* 0x8000002e572d7221 */ /* 0x000fe20000010000 */
[----:B------:R-:W-:Y:S01]  /*72a0*/  IMAD R88, R97, UR12, R88 ;  /* 0x0000000c61587c24 */ /* 0x000fe2000f8e0258 */
[----:B------:R-:W2:Y:S01]  /*72b0*/  LDC R87, c[0x0][0x380] ;  /* 0x0000e000ff577b82 */ /* 0x000ea20000000800 */
[----:B------:R-:W-:Y:S01]  /*72c0*/  LOP3.LUT R41, R41, 0xfffffffd, RZ, 0xc0, !PT ;  /* 0xfffffffd29297812 */ /* 0x000fe200078ec0ff */
[----:B------:R-:W-:Y:S01]  /*72d0*/  FFMA.FTZ R43, R42, R45, R43 ;  /* 0x0000002d2a2b7223 */ /* 0x000fe2000001002b */
[----:B------:R-:W-:Y:S01]  /*72e0*/  FADD.FTZ R42, -R46, R91 ;  /* 0x0000005b2e2a7221 */ /* 0x000fe20000010100 */
[----:B------:R-:W3:Y:S01]  /*72f0*/  MUFU.RCP R45, R44 ;  /* 0x0000002c002d7308 */ /* 0x000ee20000001000 */
[----:B------:R-:W-:Y:S02]  /*7300*/  IADD3 R102, PT, PT, R88, 0x16, RZ ;  /* 0x0000001658667810 */ /* 0x000fe40007ffe0ff */
[----:B------:R-:W-:-:S05]  /*7310*/  FMUL.FTZ R47, R42, 0.25 ;  /* 0x3e8000002a2f7820 */ /* 0x000fca0000410000 */
[----:B------:R-:W-:Y:S02]  /*7320*/  FSEL R47, R47, R42, P0 ;  /* 0x0000002a2f2f7208 */ /* 0x000fe40000000000 */
[----:B------:R-:W-:-:S03]  /*7330*/  FSETP.GT.FTZ.AND P0, PT, R137, 8.50705917302346158658e+37, PT ;  /* 0x7e8000008900780b */ /* 0x000fc60003f14000 */
[----:B---3--:R-:W-:Y:S01]  /*7340*/  FFMA.FTZ R46, R45, R47, R46 ;  /* 0x0000002f2d2e7223 */ /* 0x008fe2000001002e */
[----:B------:R-:W-:Y:S01]  /*7350*/  FSEL R45, R137, 19.25, !P0 ;  /* 0x419a0000892d7808 */ /* 0x000fe20004000000 */
[----:B--2---:R-:W-:Y:S02]  /*7360*/  IMAD R80, R87, UR16, R80 ;  /* 0x0000001057507c24 */ /* 0x004fe4000f8e0250 */
[----:B------:R-:W-:-:S06]  /*7370*/  FADD.FTZ R44, -R46, R95 ;  /* 0x0000005f2e2c7221 */ /* 0x000fcc0000010100 */
[----:B------:R-:W-:Y:S01]  /*7380*/  @P0 LOP3.LUT R41, R41, 0x2, RZ, 0xfc, !PT ;  /* 0x0000000229290812 */ /* 0x000fe200078efcff */
[----:B------:R-:W2:Y:S01]  /*7390*/  MUFU.RCP R45, R45 ;  /* 0x0000002d002d7308 */ /* 0x000ea20000001000 */
[----:B------:R-:W-:Y:S02]  /*73a0*/  FMUL.FTZ R47, R44, 0.25 ;  /* 0x3e8000002c2f7820 */ /* 0x000fe40000410000 */
[----:B------:R-:W-:-:S03]  /*73b0*/  LOP3.LUT R41, R41, 0xfffffffe, RZ, 0xc0, !PT ;  /* 0xfffffffe29297812 */ /* 0x000fc600078ec0ff */
[----:B------:R-:W-:Y:S02]  /*73c0*/  FSEL R47, R47, R44, P0 ;  /* 0x0000002c2f2f7208 */ /* 0x000fe40000000000 */
[----:B------:R-:W-:-:S04]  /*73d0*/  FSETP.GT.FTZ.AND P0, PT, R136, 8.50705917302346158658e+37, PT ;  /* 0x7e8000008800780b */ /* 0x000fc80003f14000 */
[----:B------:R-:W-:Y:S01]  /*73e0*/  FSEL R2, R136, 19.5, !P0 ;  /* 0x419c000088027808 */ /* 0x000fe20004000000 */
[--C-:B--2---:R-:W-:Y:S01]  /*73f0*/  FFMA.FTZ R40, R45, R47, R46.reuse ;  /* 0x0000002f2d287223 */ /* 0x104fe2000001002e */
[----:B------:R-:W-:Y:S01]  /*7400*/  FADD.FTZ R46, R91, -R46 ;  /* 0x8000002e5b2e7221 */ /* 0x000fe20000010000 */
[----:B------:R-:W-:-:S06]  /*7410*/  IADD3 R45, PT, PT, R4, UR40, RZ ;  /* 0x00000028042d7c10 */ /* 0x000fcc000fffe0ff */
[----:B------:R-:W-:Y:S01]  /*7420*/  @P0 LOP3.LUT R41, R41, 0x1, RZ, 0xfc, !PT ;  /* 0x0000000129290812 */ /* 0x000fe200078efcff */
[----:B------:R-:W-:Y:S01]  /*7430*/  FFMA.FTZ R43, R42, R46, R43 ;  /* 0x0000002e2a2b7223 */ /* 0x000fe2000001002b */
[----:B-1----:R-:W-:Y:S01]  /*7440*/  IMAD R42, R90, UR13, R89 ;  /* 0x0000000d5a2a7c24 */ /* 0x002fe2000f8e0259 */
[----:B------:R-:W-:Y:S01]  /*7450*/  IADD3 R47, PT, PT, R4, UR41, RZ ;  /* 0x00000029042f7c10 */ /* 0x000fe2000fffe0ff */
[----:B----4-:R-:W-:Y:S02]  /*7460*/  IMAD R85, R48, UR20, R45 ;  /* 0x0000001430557c24 */ /* 0x010fe4000f8e022d */
[----:B------:R-:W-:Y:S01]  /*7470*/  FADD.FTZ R48, -R40, R77 ;  /* 0x0000004d28307221 */ /* 0x000fe20000010100 */
[----:B------:R1:W2:Y:S01]  /*7480*/  MUFU.RCP R41, R2 ;  /* 0x0000000200297308 */ /* 0x0002a20000001000 */
[----:B------:R-:W-:Y:S01]  /*7490*/  IADD3 R105, PT, PT, R42, 0x16, RZ ;  /* 0x000000162a697810 */ /* 0x000fe20007ffe0ff */
[----:B0-----:R-:W-:Y:S01]  /*74a0*/  IMAD R87, R94, UR21, R47 ;  /* 0x000000155e577c24 */ /* 0x001fe2000f8e022f */
[----:B------:R-:W5:Y:S01]  /*74b0*/  TLD.LZ RZ, R42, R76, UR6, 1D, 0x1 ;  /* 0x00ff06ff4c2a7f66 */ /* 0x000f6200081e01ff */
[----:B------:R-:W-:Y:S01]  /*74c0*/  FMUL.FTZ R45, R48, 0.25 ;  /* 0x3e800000302d7820 */ /* 0x000fe20000410000 */
[----:B------:R-:W-:-:S02]  /*74d0*/  IADD3 R47, PT, PT, R82, 0x16, RZ ;  /* 0x00000016522f7810 */ /* 0x000fc40007ffe0ff */
[----:B------:R-:W-:Y:S01]  /*74e0*/  IADD3 R89, PT, PT, R83, 0x16, RZ ;  /* 0x0000001653597810 */ /* 0x000fe20007ffe0ff */
[--C-:B-1----:R-:W-:Y:S01]  /*74f0*/  FADD.FTZ R2, R95, -R40.reuse ;  /* 0x800000285f027221 */ /* 0x102fe20000010000 */
[----:B------:R-:W-:Y:S02]  /*7500*/  FSEL R45, R45, R48, P0 ;  /* 0x000000302d2d7208 */ /* 0x000fe40000000000 */
[----:B------:R-:W-:Y:S01]  /*7510*/  IADD3 R96, PT, PT, R85, 0x16, RZ ;  /* 0x0000001655607810 */ /* 0x000fe20007ffe0ff */
[----:B------:R-:W-:Y:S01]  /*7520*/  FFMA.FTZ R43, R44, R2, R43 ;  /* 0x000000022c2b7223 */ /* 0x000fe2000001002b */
[----:B------:R-:W-:Y:S01]  /*7530*/  IADD3 R2, PT, PT, R79, 0x16, RZ ;  /* 0x000000164f027810 */ /* 0x000fe20007ffe0ff */
[----:B------:R-:W-:Y:S01]  /*7540*/  TLD.LZ RZ, R44, R76, UR4, 1D, 0x1 ;  /* 0x00ff04ff4c2c7f66 */ /* 0x000fe200081e01ff */
[----:B------:R-:W5:Y:S01]  /*7550*/  TLD.LZ RZ, R46, R78, UR6, 1D, 0x1 ;  /* 0x00ff06ff4e2e7f66 */ /* 0x000f6200081e01ff */
[----:B------:R-:W-:Y:S01]  /*7560*/  TLD.LZ RZ, R79, R78, UR4, 1D, 0x1 ;  /* 0x00ff04ff4e4f7f66 */ /* 0x000fe200081e01ff */
[----:B--2---:R-:W-:Y:S01]  /*7570*/  FFMA.FTZ R40, R41, R45, R40 ;  /* 0x0000002d29287223 */ /* 0x004fe20000010028 */
[----:B------:R-:W-:-:S02]  /*7580*/  IADD3 R41, PT, PT, R80, 0x16, RZ ;  /* 0x0000001650297810 */ /* 0x000fc40007ffe0ff */
[----:B------:R-:W5:Y:S01]  /*7590*/  TLD.LZ RZ, R80, R2, UR6, 1D, 0x1 ;  /* 0x00ff06ff02507f66 */ /* 0x000f6200081e01ff */
[----:B------:R-:W-:Y:S02]  /*75a0*/  IADD3 R45, PT, PT, R81, 0x16, RZ ;  /* 0x00000016512d7810 */ /* 0x000fe40007ffe0ff */
[----:B------:R-:W5:Y:S01]  /*75b0*/  TLD.LZ RZ, R81, R2, UR4, 1D, 0x1 ;  /* 0x00ff04ff02517f66 */ /* 0x000f6200081e01ff */
[----:B------:R-:W5:Y:S01]  /*75c0*/  TLD.LZ RZ, R82, R41, UR6, 1D, 0x1 ;  /* 0x00ff06ff29527f66 */ /* 0x000f6200081e01ff */
[----:B------:R0:W5:Y:S01]  /*75d0*/  TLD.LZ RZ, R83, R41, UR4, 1D, 0x1 ;  /* 0x00ff04ff29537f66 */ /* 0x00016200081e01ff */
[----:B------:R-:W5:Y:S01]  /*75e0*/  TLD.LZ RZ, R84, R45, UR6, 1D, 0x1 ;  /* 0x00ff06ff2d547f66 */ /* 0x000f6200081e01ff */
[----:B------:R1:W-:Y:S01]  /*75f0*/  TLD.LZ RZ, R85, R45, UR4, 1D, 0x1 ;  /* 0x00ff04ff2d557f66 */ /* 0x0003e200081e01ff */
[----:B------:R-:W-:Y:S02]  /*7600*/  IADD3 R99, PT, PT, R87, 0x16, RZ ;  /* 0x0000001657637810 */ /* 0x000fe40007ffe0ff */
[----:B------:R-:W5:Y:S01]  /*7610*/  TLD.LZ RZ, R87, R47, UR6, 1D, 0x1 ;  /* 0x00ff06ff2f577f66 */ /* 0x000f6200081e01ff */
[----:B------:R2:W-:Y:S01]  /*7620*/  TLD.LZ RZ, R88, R47, UR4, 1D, 0x1 ;  /* 0x00ff04ff2f587f66 */ /* 0x0005e200081e01ff */
[----:B------:R-:W5:Y:S01]  /*7630*/  TLD.LZ RZ, R90, R89, UR6, 1D, 0x1 ;  /* 0x00ff06ff595a7f66 */ /* 0x000f6200081e01ff */
[----:B------:R-:W5:Y:S01]  /*7640*/  TLD.LZ RZ, R91, R89, UR4, 1D, 0x1 ;  /* 0x00ff04ff595b7f66 */ /* 0x000f6200081e01ff */
[----:B------:R-:W5:Y:S01]  /*7650*/  TLD.LZ RZ, R94, R92, UR6, 1D, 0x1 ;  /* 0x00ff06ff5c5e7f66 */ /* 0x000f6200081e01ff */
[----:B------:R3:W5:Y:S01]  /*7660*/  TLD.LZ RZ, R95, R92, UR4, 1D, 0x1 ;  /* 0x00ff04ff5c5f7f66 */ /* 0x00076200081e01ff */
[----:B------:R-:W5:Y:S01]  /*7670*/  TLD.LZ RZ, R97, R96, UR6, 1D, 0x1 ;  /* 0x00ff06ff60617f66 */ /* 0x000f6200081e01ff */
[----:B------:R4:W-:Y:S01]  /*7680*/  TLD.LZ RZ, R98, R96, UR4, 1D, 0x1 ;  /* 0x00ff04ff60627f66 */ /* 0x0009e200081e01ff */
[----:B------:R-:W5:Y:S01]  /*7690*/  TLD.LZ RZ, R100, R99, UR6, 1D, 0x1 ;  /* 0x00ff06ff63647f66 */ /* 0x000f6200081e01ff */
[----:B------:R-:W-:Y:S01]  /*76a0*/  TLD.LZ RZ, R101, R99, UR4, 1D, 0x1 ;  /* 0x00ff04ff63657f66 */ /* 0x000fe200081e01ff */
[----:B------:R-:W5:Y:S01]  /*76b0*/  TLD.LZ RZ, R103, R102, UR6, 1D, 0x1 ;  /* 0x00ff06ff66677f66 */ /* 0x000f6200081e01ff */
[----:B------:R-:W5:Y:S01]  /*76c0*/  TLD.LZ RZ, R104, R102, UR4, 1D, 0x1 ;  /* 0x00ff04ff66687f66 */ /* 0x000f6200081e01ff */
[----:B------:R-:W5:Y:S01]  /*76d0*/  TLD.LZ RZ, R76, R105, UR6, 1D, 0x1 ;  /* 0x00ff06ff694c7f66 */ /* 0x000f6200081e01ff */
[----:B------:R4:W5:Y:S01]  /*76e0*/  TLD.LZ RZ, R2, R105, UR4, 1D, 0x1 ;  /* 0x00ff04ff69027f66 */ /* 0x00096200081e01ff */
[----:B0-----:R-:W-:Y:S01]  /*76f0*/  FADD.FTZ R41, R77, -R40 ;  /* 0x800000284d297221 */ /* 0x001fe20000010000 */
[----:B------:R-:W0:Y:S01]  /*7700*/  LDCU.128 UR16, c[0x3][0x390] ;  /* 0x00c07200ff1077ac */ /* 0x000e220008000c00 */
[----:B------:R-:W-:Y:S01]  /*7710*/  LOP3.LUT R93, R93, 0x7fffffff, RZ, 0xc0, !PT ;  /* 0x7fffffff5d5d7812 */ /* 0x000fe200078ec0ff */
[----:B------:R-:W-:Y:S01]  /*7720*/  FADD.FTZ R86, R86, R77 ;  /* 0x0000004d56567221 */ /* 0x000fe20000010000 */
[----:B------:R-:W-:Y:S01]  /*7730*/  FFMA.FTZ R41, R48, R41, R43 ;  /* 0x0000002930297223 */ /* 0x000fe2000001002b */
[----:B------:R-:W-:Y:S01]  /*7740*/  HFMA2 R48, -RZ, RZ, 3.30859375, 0 ;  /* 0x429e0000ff307431 */ /* 0x000fe200000001ff */
[----:B------:R-:W3:Y:S01]  /*7750*/  LDCU.128 UR32, c[0x3][0x140] ;  /* 0x00c02800ff2077ac */ /* 0x000ee20008000c00 */
[----:B------:R-:W-:Y:S01]  /*7760*/  MOV R135, 0x42b00000 ;  /* 0x42b0000000877802 */ /* 0x000fe20000000f00 */
[----:B------:R-:W-:Y:S01]  /*7770*/  HFMA2 R134, -RZ, RZ, 3.34765625, 0 ;  /* 0x42b20000ff867431 */ /* 0x000fe200000001ff */
[----:B------:R-:W-:Y:S01]  /*7780*/  MOV R146, 0x42b40000 ;  /* 0x42b4000000927802 */ /* 0x000fe20000000f00 */
[----:B------:R-:W4:Y:S01]  /*7790*/  LDCU.128 UR44, c[0x3][0x1680] ;  /* 0x00c2d000ff2c77ac */ /* 0x000f220008000c00 */
[----:B------:R-:W4:Y:S01]  /*77a0*/  LDCU.128 UR40, c[0x3][0x1690] ;  /* 0x00c2d200ff2877ac */ /* 0x000f220008000c00 */
[----:B------:R-:W-:Y:S01]  /*77b0*/  FSETP.GT.FTZ.AND P0, PT, R48, 8.50705917302346158658e+37, PT ;  /* 0x7e8000003000780b */ /* 0x000fe20003f14000 */
[----:B------:R-:W-:-:S03]  /*77c0*/  UIADD3 UR9, UPT, UPT, UR10, 0x16, UR15 ;  /* 0x000000160a097890 */ /* 0x000fc6000fffe00f */
[----:B-1----:R-:W-:Y:S01]  /*77d0*/  FSEL R45, R48, 19.75, !P0 ;  /* 0x419e0000302d7808 */ /* 0x002fe20004000000 */
[----:B------:R-:W-:Y:S01]  /*77e0*/  UIADD3 UR8, UPT, UPT, UR10, 0x16, UR14 ;  /* 0x000000160a087890 */ /* 0x000fe2000fffe00e */
[----:B------:R-:W1:Y:S04]  /*77f0*/  LDCU.128 UR12, c[0x3][0x630] ;  /* 0x00c0c600ff0c77ac */ /* 0x000e680008000c00 */
[----:B------:R-:W1:Y:S03]  /*7800*/  MUFU.RCP R45, R45 ;  /* 0x0000002d002d7308 */ /* 0x000e660000001000 */
[----:B------:R-:W-:-:S04]  /*7810*/  @P0 LOP3.LUT R93, R93, 0x80000000, RZ, 0xfc, !PT ;  /* 0x800000005d5d0812 */ /* 0x000fc800078efcff */
[----:B------:R-:W-:Y:S01]  /*7820*/  LOP3.LUT R93, R93, 0xbfffffff, RZ, 0xc0, !PT ;  /* 0xbfffffff5d5d7812 */ /* 0x000fe200078ec0ff */
[----:B------:R-:W-:-:S04]  /*7830*/  DEPBAR.LE SB5, 0x10 ;  /* 0x0000d4000000791a */ /* 0x000fc80000000000 */
[----:B0-----:R-:W-:Y:S01]  /*7840*/  FMUL.FTZ R43, R42, UR16 ;  /* 0x000000102a2b7c20 */ /* 0x001fe20008410000 */
[----:B------:R-:W-:-:S03]  /*7850*/  FMUL.FTZ R46, R46, UR17 ;  /* 0x000000112e2e7c20 */ /* 0x000fc60008410000 */
[----:B------:R-:W-:Y:S01]  /*7860*/  FFMA.FTZ R43, R44, UR38, R43 ;  /* 0x000000262c2b7c23 */ /* 0x000fe2000801002b */
[----:B------:R-:W-:-:S04]  /*7870*/  DEPBAR.LE SB5, 0xf ;  /* 0x0000d3c00000791a */ /* 0x000fc80000000000 */
[----:B------:R-:W-:Y:S01]  /*7880*/  FMUL.FTZ R80, R80, UR18 ;  /* 0x0000001250507c20 */ /* 0x000fe20008410000 */
[--C-:B------:R-:W-:Y:S01]  /*7890*/  FADD.FTZ R42, -R40, R43.reuse ;  /* 0x0000002b282a7221 */ /* 0x100fe20000010100 */
[----:B------:R-:W-:Y:S01]  /*78a0*/  FADD.FTZ R86, R86, R43 ;  /* 0x0000002b56567221 */ /* 0x000fe20000010000 */
[----:B------:R-:W-:Y:S01]  /*78b0*/  FFMA.FTZ R79, R79, UR39, R46 ;  /* 0x000000274f4f7c23 */ /* 0x000fe2000801002e */
[----:B------:R-:W-:Y:S02]  /*78c0*/  HFMA2 R46, -RZ, RZ, 3.31640625, 0 ;  /* 0x42a20000ff2e7431 */ /* 0x000fe400000001ff */
[----:B--2---:R-:W-:Y:S01]  /*78d0*/  FMUL.FTZ R47, R42, 0.25 ;  /* 0x3e8000002a2f7820 */ /* 0x004fe20000410000 */
[----:B------:R-:W-:-:S04]  /*78e0*/  DEPBAR.LE SB5, 0xd ;  /* 0x0000d3400000791a */ /* 0x000fc80000000000 */
[----:B---3--:R-:W-:Y:S01]  /*78f0*/  FFMA.FTZ R81, R81, UR32, R80 ;  /* 0x0000002051517c23 */ /* 0x008fe20008010050 */
[----:B------:R-:W-:Y:S01]  /*7900*/  FMUL.FTZ R82, R82, UR19 ;  /* 0x0000001352527c20 */ /* 0x000fe20008410000 */
[----:B------:R-:W0:Y:S01]  /*7910*/  LDCU.128 UR16, c[0x3][0x3a0] ;  /* 0x00c07400ff1077ac */ /* 0x000e220008000c00 */
[----:B------:R-:W-:Y:S01]  /*7920*/  FADD.FTZ R86, R86, R79 ;  /* 0x0000004f56567221 */ /* 0x000fe20000010000 */
[----:B------:R-:W-:Y:S01]  /*7930*/  FSEL R47, R47, R42, P0 ;  /* 0x0000002a2f2f7208 */ /* 0x000fe20000000000 */
[----:B------:R-:W-:-:S04]  /*7940*/  DEPBAR.LE SB5, 0xc ;  /* 0x0000d3000000791a */ /* 0x000fc80000000000 */
[----:B------:R-:W-:Y:S01]  /*7950*/  FFMA.FTZ R83, R83, UR33, R82 ;  /* 0x0000002153537c23 */ /* 0x000fe20008010052 */
[----:B------:R-:W2:Y:S01]  /*7960*/  LDCU.128 UR36, c[0x3][0x150] ;  /* 0x00c02a00ff2477ac */ /* 0x000ea20008000c00 */
[----:B------:R-:W-:Y:S01]  /*7970*/  FADD.FTZ R86, R86, R81 ;  /* 0x0000005156567221 */ /* 0x000fe20000010000 */
[----:B----4-:R-:W-:Y:S01]  /*7980*/  IADD3 R82, PT, PT, R4, UR44, RZ ;  /* 0x0000002c04527c10 */ /* 0x010fe2000fffe0ff */
[----:B-1----:R-:W-:Y:S01]  /*7990*/  FFMA.FTZ R40, R45, R47, R40 ;  /* 0x0000002f2d287223 */ /* 0x002fe20000010028 */
[----:B------:R-:W-:Y:S01]  /*79a0*/  MOV R47, 0x42a00000 ;  /* 0x42a00000002f7802 */ /* 0x000fe20000000f00 */
[----:B------:R-:W-:Y:S01]  /*79b0*/  FADD.FTZ R86, R86, R83 ;  /* 0x0000005356567221 */ /* 0x000fe20000010000 */
[----:B------:R-:W-:Y:S01]  /*79c0*/  IADD3 R92, PT, PT, R4, UR42, RZ ;  /* 0x0000002a045c7c10 */ /* 0x000fe2000fffe0ff */
[----:B------:R-:W-:Y:S01]  /*79d0*/  FADD.FTZ R44, R43, -R40 ;  /* 0x800000282b2c7221 */ /* 0x000fe20000010000 */
[C---:B------:R-:W-:Y:S01]  /*79e0*/  FSETP.GT.FTZ.AND P0, PT, R47.reuse, 8.50705917302346158658e+37, PT ;  /* 0x7e8000002f00780b */ /* 0x040fe20003f14000 */
[----:B------:R-:W-:Y:S01]  /*79f0*/  UIADD3 UR20, UPT, UPT, UR10, 0x16, UR14 ;  /* 0x000000160a147890 */ /* 0x000fe2000fffe00e */
[----:B------:R-:W1:Y:S01]  /*7a00*/  LDC R96, c[0x0][0x380] ;  /* 0x0000e000ff607b82 */ /* 0x000e620000000800 */
[----:B------:R-:W-:Y:S01]  /*7a10*/  FFMA.FTZ R41, R42, R44, R41 ;  /* 0x0000002c2a297223 */ /* 0x000fe20000010029 */
[----:B------:R-:W-:Y:S01]  /*7a20*/  FSEL R43, R47, 20, !P0 ;  /* 0x41a000002f2b7808 */ /* 0x000fe20004000000 */
[----:B------:R-:W-:Y:S01]  /*7a30*/  FADD.FTZ R42, -R40, R79 ;  /* 0x0000004f282a7221 */ /* 0x000fe20000010100 */
[----:B------:R-:W-:-:S04]  /*7a40*/  DEPBAR.LE SB5, 0x9 ;  /* 0x0000d2400000791a */ /* 0x000fc80000000000 */
[----:B0-----:R-:W-:Y:S01]  /*7a50*/  FMUL.FTZ R84, R84, UR16 ;  /* 0x0000001054547c20 */ /* 0x001fe20008410000 */
[----:B------:R-:W-:Y:S01]  /*7a60*/  FMUL.FTZ R87, R87, UR17 ;  /* 0x0000001157577c20 */ /* 0x000fe20008410000 */
[----:B------:R-:W-:Y:S01]  /*7a70*/  FMUL.FTZ R90, R90, UR18 ;  /* 0x000000125a5a7c20 */ /* 0x000fe20008410000 */
[----:B------:R-:W-:Y:S01]  /*7a80*/  FMUL.FTZ R45, R42, 0.25 ;  /* 0x3e8000002a2d7820 */ /* 0x000fe20000410000 */
[----:B------:R-:W0:Y:S01]  /*7a90*/  MUFU.RCP R43, R43 ;  /* 0x0000002b002b7308 */ /* 0x000e220000001000 */
[----:B------:R-:W-:Y:S01]  /*7aa0*/  FFMA.FTZ R85, R85, UR34, R84 ;  /* 0x0000002255557c23 */ /* 0x000fe20008010054 */
[----:B------:R-:W-:Y:S01]  /*7ab0*/  FFMA.FTZ R87, R88, UR35, R87 ;  /* 0x0000002358577c23 */ /* 0x000fe20008010057 */
[----:B------:R-:W-:Y:S01]  /*7ac0*/  @P0 LOP3.LUT R93, R93, 0x40000000, RZ, 0xfc, !PT ;  /* 0x400000005d5d0812 */ /* 0x000fe200078efcff */
[----:B------:R-:W-:-:S04]  /*7ad0*/  DEPBAR.LE SB5, 0x7 ;  /* 0x0000d1c00000791a */ /* 0x000fc80000000000 */
[----:B--2---:R-:W-:Y:S01]  /*7ae0*/  FFMA.FTZ R91, R91, UR36, R90 ;  /* 0x000000245b5b7c23 */ /* 0x004fe2000801005a */
[----:B------:R-:W-:Y:S01]  /*7af0*/  FSEL R45, R45, R42, P0 ;  /* 0x0000002a2d2d7208 */ /* 0x000fe20000000000 */
[----:B------:R-:W-:Y:S01]  /*7b00*/  FMUL.FTZ R94, R94, UR19 ;  /* 0x000000135e5e7c20 */ /* 0x000fe20008410000 */
[----:B------:R-:W-:Y:S01]  /*7b10*/  FSETP.GT.FTZ.AND P0, PT, R46, 8.50705917302346158658e+37, PT ;  /* 0x7e8000002e00780b */ /* 0x000fe20003f14000 */
[----:B------:R-:W2:Y:S01]  /*7b20*/  LDCU.128 UR32, c[0x3][0x3b0] ;  /* 0x00c07600ff2077ac */ /* 0x000ea20008000c00 */
[----:B------:R-:W-:Y:S01]  /*7b30*/  LOP3.LUT R93, R93, 0xdfffffff, RZ, 0xc0, !PT ;  /* 0xdfffffff5d5d7812 */ /* 0x000fe200078ec0ff */
[----:B------:R-:W-:-:S04]  /*7b40*/  DEPBAR.LE SB5, 0x6 ;  /* 0x0000d1800000791a */ /* 0x000fc80000000000 */
[----:B------:R-:W-:Y:S01]  /*7b50*/  FFMA.FTZ R95, R95, UR37, R94 ;  /* 0x000000255f5f7c23 */ /* 0x000fe2000801005e */
[----:B------:R-:W-:Y:S01]  /*7b60*/  FADD.FTZ R86, R86, R85 ;  /* 0x0000005556567221 */ /* 0x000fe20000010000 */
[----:B------:R-:W3:Y:S01]  /*7b70*/  LDC R88, c[0x0][0x380] ;  /* 0x0000e000ff587b82 */ /* 0x000ee20000000800 */
[----:B------:R-:W4:Y:S01]  /*7b80*/  LDCU.128 UR16, c[0x3][0x620] ;  /* 0x00c0c400ff1077ac */ /* 0x000f220008000c00 */
[----:B------:R-:W-:Y:S01]  /*7b90*/  IADD3 R84, PT, PT, R4, UR46, RZ ;  /* 0x0000002e04547c10 */ /* 0x000fe2000fffe0ff */
[----:B------:R-:W-:Y:S01]  /*7ba0*/  FADD.FTZ R86, R86, R87 ;  /* 0x0000005756567221 */ /* 0x000fe20000010000 */
[----:B------:R-:W-:Y:S01]  /*7bb0*/  IADD3 R90, PT, PT, R4, UR40, RZ ;  /* 0x00000028045a7c10 */ /* 0x000fe2000fffe0ff */
[----:B0-----:R-:W-:Y:S01]  /*7bc0*/  FFMA.FTZ R40, R43, R45, R40 ;  /* 0x0000002d2b287223 */ /* 0x001fe20000010028 */
[----:B------:R-:W-:Y:S01]  /*7bd0*/  FSEL R43, R46, 20.25, !P0 ;  /* 0x41a200002e2b7808 */ /* 0x000fe20004000000 */
[----:B------:R-:W-:Y:S01]  /*7be0*/  FADD.FTZ R86, R86, R91 ;  /* 0x0000005b56567221 */ /* 0x000fe20000010000 */
[----:B------:R-:W-:Y:S01]  /*7bf0*/  @P0 LOP3.LUT R93, R93, 0x20000000, RZ, 0xfc, !PT ;  /* 0x200000005d5d0812 */ /* 0x000fe200078efcff */
[----:B------:R-:W-:Y:S01]  /*7c00*/  FADD.FTZ R44, R79, -R40 ;  /* 0x800000284f2c7221 */ /* 0x000fe20000010000 */
[----:B------:R-:W-:Y:S01]  /*7c10*/  IADD3 R94, PT, PT, R4, UR43, RZ ;  /* 0x0000002b045e7c10 */ /* 0x000fe2000fffe0ff */
[----:B------:R-:W-:Y:S01]  /*7c20*/  FADD.FTZ R86, R86, R95 ;  /* 0x0000005f56567221 */ /* 0x000fe20000010000 */
[----:B------:R-:W0:Y:S01]  /*7c30*/  MUFU.RCP R43, R43 ;  /* 0x0000002b002b7308 */ /* 0x000e220000001000 */
[----:B------:R-:W-:Y:S01]  /*7c40*/  FFMA.FTZ R41, R42, R44, R41 ;  /* 0x0000002c2a297223 */ /* 0x000fe20000010029 */
[----:B------:R-:W-:Y:S01]  /*7c50*/  FADD.FTZ R42, -R40, R81 ;  /* 0x00000051282a7221 */ /* 0x000fe20000010100 */
[----:B------:R-:W-:Y:S01]  /*7c60*/  LOP3.LUT R93, R93, 0xefffffff, RZ, 0xc0, !PT ;  /* 0xefffffff5d5d7812 */ /* 0x000fe200078ec0ff */
[----:B------:R-:W-:-:S04]  /*7c70*/  DEPBAR.LE SB5, 0x5 ;  /* 0x0000d1400000791a */ /* 0x000fc80000000000 */
[----:B--2---:R-:W-:Y:S01]  /*7c80*/  FMUL.FTZ R97, R97, UR32 ;  /* 0x0000002061617c20 */ /* 0x004fe20008410000 */
[----:B------:R-:W-:Y:S01]  /*7c90*/  IADD3 R89, PT, PT, R4, UR47, RZ ;  /* 0x0000002f04597c10 */ /* 0x000fe2000fffe0ff */
[----:B------:R-:W-:Y:S01]  /*7ca0*/  FMUL.FTZ R45, R42, 0.25 ;  /* 0x3e8000002a2d7820 */ /* 0x000fe20000410000 */
[----:B------:R-:W-:-:S04]  /*7cb0*/  DEPBAR.LE SB5, 0x4 ;  /* 0x0000d1000000791a */ /* 0x000fc80000000000 */
[----:B------:R-:W-:Y:S01]  /*7cc0*/  FMUL.FTZ R100, R100, UR33 ;  /* 0x0000002164647c20 */ /* 0x000fe20008410000 */
[----:B------:R-:W-:Y:S01]  /*7cd0*/  FFMA.FTZ R97, R98, UR38, R97 ;  /* 0x0000002662617c23 */ /* 0x000fe20008010061 */
[----:B----4-:R-:W-:Y:S01]  /*7ce0*/  UIADD3 UR11, UPT, UPT, UR10, 0x16, UR16 ;  /* 0x000000160a0b7890 */ /* 0x010fe2000fffe010 */
[----:B------:R-:W-:-:S04]  /*7cf0*/  DEPBAR.LE SB5, 0x3 ;  /* 0x0000d0c00000791a */ /* 0x000fc80000000000 */
[----:B------:R-:W-:Y:S01]  /*7d00*/  FMUL.FTZ R103, R103, UR34 ;  /* 0x0000002267677c20 */ /* 0x000fe20008410000 */
[----:B------:R-:W-:Y:S01]  /*7d10*/  FSEL R45, R45, R42, P0 ;  /* 0x0000002a2d2d7208 */ /* 0x000fe20000000000 */
[----:B------:R-:W-:Y:S01]  /*7d20*/  FFMA.FTZ R101, R101, UR39, R100 ;  /* 0x0000002765657c23 */ /* 0x000fe20008010064 */
[----:B------:R-:W2:Y:S01]  /*7d30*/  LDCU.128 UR36, c[0x3][0x160] ;  /* 0x00c02c00ff2477ac */ /* 0x000ea20008000c00 */
[----:B------:R-:W-:Y:S01]  /*7d40*/  FADD.FTZ R86, R86, R97 ;  /* 0x0000006156567221 */ /* 0x000fe20000010000 */
[----:B------:R-:W4:Y:S01]  /*7d50*/  LDC R98, c[0x0][0x380] ;  /* 0x0000e000ff627b82 */ /* 0x000f220000000800 */
[----:B0-----:R-:W-:Y:S01]  /*7d60*/  FFMA.FTZ R40, R43, R45, R40 ;  /* 0x0000002d2b287223 */ /* 0x001fe20000010028 */
[----:B------:R-:W-:Y:S01]  /*7d70*/  MOV R45, 0x42a40000 ;  /* 0x42a40000002d7802 */ /* 0x000fe20000000f00 */
[----:B------:R-:W-:Y:S01]  /*7d80*/  UIADD3 UR16, UPT, UPT, UR10, 0x16, UR17 ;  /* 0x000000160a107890 */ /* 0x000fe2000fffe011 */
[----:B------:R-:W-:Y:S01]  /*7d90*/  FADD.FTZ R86, R86, R101 ;  /* 0x0000006556567221 */ /* 0x000fe20000010000 */
[----:B------:R-:W-:Y:S01]  /*7da0*/  FADD.FTZ R44, R81, -R40 ;  /* 0x80000028512c7221 */ /* 0x000fe20000010000 */
[C---:B------:R-:W-:Y:S01]  /*7db0*/  FSETP.GT.FTZ.AND P0, PT, R45.reuse, 8.50705917302346158658e+37, PT ;  /* 0x7e8000002d00780b */ /* 0x040fe20003f14000 */
[----:B------:R-:W-:Y:S01]  /*7dc0*/  UIADD3 UR17, UPT, UPT, UR10, 0x16, UR18 ;  /* 0x000000160a117890 */ /* 0x000fe2000fffe012 */
[----:B------:R-:W0:Y:S01]  /*7dd0*/  LDC R99, c[0x0][0x380] ;  /* 0x0000e000ff637b82 */ /* 0x000e220000000800 */
[----:B------:R-:W-:Y:S01]  /*7de0*/  FFMA.FTZ R41, R42, R44, R41 ;  /* 0x0000002c2a297223 */ /* 0x000fe20000010029 */
[----:B------:R-:W-:Y:S01]  /*7df0*/  FSEL R43, R45, 20.5, !P0 ;  /* 0x41a400002d2b7808 */ /* 0x000fe20004000000 */
[----:B------:R-:W-:Y:S01]  /*7e00*/  FADD.FTZ R42, -R40, R83 ;  /* 0x00000053282a7221 */ /* 0x000fe20000010100 */
[----:B------:R-:W-:Y:S01]  /*7e10*/  HFMA2 R44, -RZ, RZ, 3.32421875, 0 ;  /* 0x42a60000ff2c7431 */ /* 0x000fe200000001ff */
[----:B------:R-:W-:Y:S01]  /*7e20*/  UIADD3 UR18, UPT, UPT, UR10, 0x16, UR19 ;  /* 0x000000160a127890 */ /* 0x000fe2000fffe013 */
[----:B-1----:R-:W-:-:S02]  /*7e30*/  IMAD R89, R96, UR16, R89 ;  /* 0x0000001060597c24 */ /* 0x002fc4000f8e0259 */
[----:B------:R-:W-:Y:S01]  /*7e40*/  FMUL.FTZ R77, R42, 0.25 ;  /* 0x3e8000002a4d7820 */ /* 0x000fe20000410000 */
[----:B------:R-:W1:Y:S01]  /*7e50*/  MUFU.RCP R43, R43 ;  /* 0x0000002b002b7308 */ /* 0x000e620000001000 */
[----:B------:R-:W-:-:S04]  /*7e60*/  DEPBAR.LE SB5, 0x2 ;  /* 0x0000d0800000791a */ /* 0x000fc80000000000 */
[----:B--2---:R-:W-:Y:S01]  /*7e70*/  FFMA.FTZ R103, R104, UR36, R103 ;  /* 0x0000002468677c23 */ /* 0x004fe20008010067 */
[----:B------:R-:W-:Y:S01]  /*7e80*/  UIADD3 UR19, UPT, UPT, UR10, 0x16, UR13 ;  /* 0x000000160a137890 */ /* 0x000fe2000fffe00d */
[----:B------:R-:W-:Y:S01]  /*7e90*/  @P0 LOP3.LUT R93, R93, 0x10000000, RZ, 0xfc, !PT ;  /* 0x100000005d5d0812 */ /* 0x000fe200078efcff */
[----:B------:R-:W-:Y:S01]  /*7ea0*/  UIADD3 UR12, UPT, UPT, UR10, 0x16, UR12 ;  /* 0x000000160a0c7890 */ /* 0x000fe2000fffe00c */
[----:B------:R-:W-:Y:S01]  /*7eb0*/  FSEL R77, R77, R42, P0 ;  /* 0x0000002a4d4d7208 */ /* 0x000fe20000000000 */
[----:B------:R-:W-:Y:S01]  /*7ec0*/  UIADD3 UR21, UPT, UPT, UR10, 0x16, UR15 ;  /* 0x000000160a157890 */ /* 0x000fe2000fffe00f */
[----:B------:R-:W-:Y:S01]  /*7ed0*/  FSETP.GT.FTZ.AND P0, PT, R44, 8.50705917302346158658e+37, PT ;  /* 0x7e8000002c00780b */ /* 0x000fe20003f14000 */
[----:B------:R-:W2:Y:S01]  /*7ee0*/  LDC R105, c[0x0][0x380] ;  /* 0x0000e000ff697b82 */ /* 0x000ea20000000800 */
[----:B------:R-:W-:Y:S01]  /*7ef0*/  LOP3.LUT R93, R93, 0xf7ffffff, RZ, 0xc0, !PT ;  /* 0xf7ffffff5d5d7812 */ /* 0x000fe200078ec0ff */
[----:B0-----:R-:W-:Y:S02]  /*7f00*/  IMAD R92, R99, UR12, R92 ;  /* 0x0000000c635c7c24 */ /* 0x001fe4000f8e025c */
[----:B-1----:R-:W-:-:S03]  /*7f10*/  FFMA.FTZ R40, R43, R77, R40 ;  /* 0x0000004d2b287223 */ /* 0x002fc60000010028 */
[----:B------:R-:W0:Y:S01]  /*7f20*/  LDCU.128 UR12, c[0x3][0x640] ;  /* 0x00c0c800ff0c77ac */ /* 0x000e220008000c00 */
[----:B------:R-:W1:Y:S04]  /*7f30*/  LDC R99, c[0x0][0x380] ;  /* 0x0000e000ff637b82 */ /* 0x000e680000000800 */
[----:B------:R-:W-:Y:S01]  /*7f40*/  @P0 LOP3.LUT R93, R93, 0x8000000, RZ, 0xfc, !PT ;  /* 0x080000005d5d0812 */ /* 0x000fe200078efcff */
[----:B------:R-:W-:Y:S01]  /*7f50*/  FADD.FTZ R77, R83, -R40 ;  /* 0x80000028534d7221 */ /* 0x000fe20000010000 */
[----:B------:R-:W-:Y:S02]  /*7f60*/  IADD3 R83, PT, PT, R4, UR45, RZ ;  /* 0x0000002d04537c10 */ /* 0x000fe4000fffe0ff */
[----:B------:R-:W-:Y:S01]  /*7f70*/  LOP3.LUT R93, R93, 0xfbffffff, RZ, 0xc0, !PT ;  /* 0xfbffffff5d5d7812 */ /* 0x000fe200078ec0ff */
[----:B------:R-:W-:Y:S01]  /*7f80*/  FFMA.FTZ R41, R42, R77, R41 ;  /* 0x0000004d2a297223 */ /* 0x000fe20000010029 */
[----:B------:R-:W-:Y:S01]  /*7f90*/  FSEL R77, R44, 20.75, !P0 ;  /* 0x41a600002c4d7808 */ /* 0x000fe20004000000 */
[----:B------:R-:W-:Y:S01]  /*7fa0*/  FADD.FTZ R42, -R40, R85 ;  /* 0x00000055282a7221 */ /* 0x000fe20000010100 */
[----:B------:R-:W2:Y:S03]  /*7fb0*/  LDC R100, c[0x0][0x380] ;  /* 0x0000e000ff647b82 */ /* 0x000ea60000000800 */
[----:B------:R-:W-:Y:S01]  /*7fc0*/  FMUL.FTZ R43, R42, 0.25 ;  /* 0x3e8000002a2b7820 */ /* 0x000fe20000410000 */
[----:B------:R-:W3:Y:S04]  /*7fd0*/  MUFU.RCP R77, R77 ;  /* 0x0000004d004d7308 */ /* 0x000ee80000001000 */
[----:B------:R-:W-:Y:S01]  /*7fe0*/  FSEL R43, R43, R42, P0 ;  /* 0x0000002a2b2b7208 */ /* 0x000fe20000000000 */
[----:B0-----:R-:W-:-:S02]  /*7ff0*/  UIADD3 UR13, UPT, UPT, UR10, 0x16, UR13 ;  /* 0x000000160a0d7890 */ /* 0x001fc4000fffe00d */
[----:B------:R-:W-:Y:S02]  /*8000*/  UIADD3 UR12, UPT, UPT, UR10, 0x16, UR12 ;  /* 0x000000160a0c7890 */ /* 0x000fe4000fffe00c */
[----:B---3--:R-:W-:Y:S01]  /*8010*/  FFMA.FTZ R40, R77, R43, R40 ;  /* 0x0000002b4d287223 */ /* 0x008fe20000010028 */
[----:B------:R-:W-:-:S03]  /*8020*/  MOV R43, 0x42a80000 ;  /* 0x42a80000002b7802 */ /* 0x000fc60000000f00 */
[----:B------:R-:W-:Y:S01]  /*8030*/  FADD.FTZ R78, R85, -R40 ;  /* 0x80000028554e7221 */ /* 0x000fe20000010000 */
[C---:B------:R-:W-:Y:S01]  /*8040*/  FSETP.GT.FTZ.AND P0, PT, R43.reuse, 8.50705917302346158658e+37, PT ;  /* 0x7e8000002b00780b */ /* 0x040fe20003f14000 */
[----:B------:R-:W0:Y:S02]  /*8050*/  LDC R85, c[0x0][0x380] ;  /* 0x0000e000ff557b82 */ /* 0x000e240000000800 */
[----:B------:R-:W-:Y:S01]  /*8060*/  FFMA.FTZ R41, R42, R78, R41 ;  /* 0x0000004e2a297223 */ /* 0x000fe20000010029 */
[----:B------:R-:W-:Y:S01]  /*8070*/  FSEL R77, R43, 21, !P0 ;  /* 0x41a800002b4d7808 */ /* 0x000fe20004000000 */
[----:B------:R-:W-:Y:S01]  /*8080*/  FADD.FTZ R78, -R40, R87 ;  /* 0x00000057284e7221 */ /* 0x000fe20000010100 */
[----:B------:R-:W-:-:S03]  /*8090*/  HFMA2 R42, -RZ, RZ, 3.33203125, 0 ;  /* 0x42aa0000ff2a7431 */ /* 0x000fc600000001ff */
[----:B------:R-:W-:Y:S01]  /*80a0*/  FMUL.FTZ R79, R78, 0.25 ;  /* 0x3e8000004e4f7820 */ /* 0x000fe20000410000 */
[----:B------:R-:W3:Y:S03]  /*80b0*/  MUFU.RCP R77, R77 ;  /* 0x0000004d004d7308 */ /* 0x000ee60000001000 */
[----:B------:R-:W-:Y:S02]  /*80c0*/  @P0 LOP3.LUT R93, R93, 0x4000000, RZ, 0xfc, !PT ;  /* 0x040000005d5d0812 */ /* 0x000fe400078efcff */
[----:B------:R-:W-:Y:S02]  /*80d0*/  FSEL R79, R79, R78, P0 ;  /* 0x0000004e4f4f7208 */ /* 0x000fe40000000000 */
[----:B------:R-:W-:Y:S02]  /*80e0*/  FSETP.GT.FTZ.AND P0, PT, R42, 8.50705917302346158658e+37, PT ;  /* 0x7e8000002a00780b */ /* 0x000fe40003f14000 */
[----:B------:R-:W-:Y:S01]  /*80f0*/  LOP3.LUT R93, R93, 0xfdffffff, RZ, 0xc0, !PT ;  /* 0xfdffffff5d5d7812 */ /* 0x000fe200078ec0ff */
[----:B0-----:R-:W-:-:S02]  /*8100*/  IMAD R85, R85, UR8, R82 ;  /* 0x0000000855557c24 */ /* 0x001fc4000f8e0252 */
[----:B---3--:R-:W-:Y:S01]  /*8110*/  FFMA.FTZ R40, R77, R79, R40 ;  /* 0x0000004f4d287223 */ /* 0x008fe20000010028 */
[----:B------:R-:W-:-:S07]  /*8120*/  FSEL R77, R42, 21.25, !P0 ;  /* 0x41aa00002a4d7808 */ /* 0x000fce0004000000 */
[----:B------:R-:W-:Y:S01]  /*8130*/  @P0 LOP3.LUT R93, R93, 0x2000000, RZ, 0xfc, !PT ;  /* 0x020000005d5d0812 */ /* 0x000fe200078efcff */
[----:B------:R-:W-:Y:S01]  /*8140*/  FADD.FTZ R79, R87, -R40 ;  /* 0x80000028574f7221 */ /* 0x000fe20000010000 */
[----:B------:R-:W-:Y:S01]  /*8150*/  IMAD R87, R88, UR9, R83 ;  /* 0x0000000958577c24 */ /* 0x000fe2000f8e0253 */
[----:B------:R-:W-:-:S04]  /*8160*/  DEPBAR.LE SB5, 0x1 ;  /* 0x0000d0400000791a */ /* 0x000fc80000000000 */
[----:B------:R-:W-:Y:S01]  /*8170*/  FMUL.FTZ R83, R76, UR35 ;  /* 0x000000234c537c20 */ /* 0x000fe20008410000 */
[----:B------:R-:W0:Y:S01]  /*8180*/  MUFU.RCP R77, R77 ;  /* 0x0000004d004d7308 */ /* 0x000e220000001000 */
[----:B------:R-:W-:Y:S01]  /*8190*/  FFMA.FTZ R79, R78, R79, R41 ;  /* 0x0000004f4e4f7223 */ /* 0x000fe20000010029 */
[----:B------:R-:W-:Y:S01]  /*81a0*/  FADD.FTZ R78, -R40, R91 ;  /* 0x0000005b284e7221 */ /* 0x000fe20000010100 */
[----:B------:R-:W-:Y:S01]  /*81b0*/  LOP3.LUT R93, R93, 0xfeffffff, RZ, 0xc0, !PT ;  /* 0xfeffffff5d5d7812 */ /* 0x000fe200078ec0ff */
[----:B-----5:R-:W-:Y:S01]  /*81c0*/  FFMA.FTZ R83, R2, UR37, R83 ;  /* 0x0000002502537c23 */ /* 0x020fe20008010053 */
[----:B------:R-:W-:Y:S01]  /*81d0*/  IADD3 R85, PT, PT, R85, 0x16, RZ ;  /* 0x0000001655557810 */ /* 0x000fe20007ffe0ff */
[----:B------:R-:W-:Y:S01]  /*81e0*/  FMUL.FTZ R41, R78, 0.25 ;  /* 0x3e8000004e297820 */ /* 0x000fe20000410000 */
[----:B------:R-:W-:-:S04]  /*81f0*/  IADD3 R87, PT, PT, R87, 0x16, RZ ;  /* 0x0000001657577810 */ /* 0x000fc80007ffe0ff */
[----:B------:R-:W-:-:S05]  /*8200*/  FSEL R41, R41, R78, P0 ;  /* 0x0000004e29297208 */ /* 0x000fca0000000000 */
[----:B0-----:R-:W-:Y:S01]  /*8210*/  FFMA.FTZ R40, R77, R41, R40 ;  /* 0x000000294d287223 */ /* 0x001fe20000010028 */
[----:B------:R-:W-:-:S03]  /*8220*/  MOV R41, 0x42ac0000 ;  /* 0x42ac000000297802 */ /* 0x000fc60000000f00 */
[----:B------:R-:W-:Y:S01]  /*8230*/  FADD.FTZ R80, R91, -R40 ;  /* 0x800000285b507221 */ /* 0x000fe20000010000 */
[C---:B------:R-:W-:Y:S02]  /*8240*/  FSETP.GT.FTZ.AND P0, PT, R41.reuse, 8.50705917302346158658e+37, PT ;  /* 0x7e8000002900780b */ /* 0x040fe40003f14000 */
[----:B------:R-:W-:Y:S01]  /*8250*/  IADD3 R91, PT, PT, R4, UR41, RZ ;  /* 0x00000029045b7c10 */ /* 0x000fe2000fffe0ff */
[----:B------:R-:W-:Y:S01]  /*8260*/  FFMA.FTZ R79, R78, R80, R79 ;  /* 0x000000504e4f7223 */ /* 0x000fe2000001004f */
[----:B------:R-:W-:Y:S01]  /*8270*/  FSEL R77, R41, 21.5, !P0 ;  /* 0x41ac0000294d7808 */ /* 0x000fe20004000000 */
[----:B------:R-:W-:Y:S01]  /*8280*/  FADD.FTZ R78, -R40, R95 ;  /* 0x0000005f284e7221 */ /* 0x000fe20000010100 */
[----:B------:R-:W0:Y:S01]  /*8290*/  LDCU.128 UR40, c[0x3][0x16a0] ;  /* 0x00c2d400ff2877ac */ /* 0x000e220008000c00 */
[----:B----4-:R-:W-:Y:S02]  /*82a0*/  IMAD R91, R98, UR18, R91 ;  /* 0x00000012625b7c24 */ /* 0x010fe4000f8e025b */
[----:B------:R-:W-:Y:S01]  /*82b0*/  FMUL.FTZ R81, R78, 0.25 ;  /* 0x3e8000004e517820 */ /* 0x000fe20000410000 */
[----:B------:R-:W3:Y:S03]  /*82c0*/  MUFU.RCP R77, R77 ;  /* 0x0000004d004d7308 */ /* 0x000ee60000001000 */
[----:B------:R-:W-:-:S02]  /*82d0*/  @P0 LOP3.LUT R93, R93, 0x1000000, RZ, 0xfc, !PT ;  /* 0x010000005d5d0812 */ /* 0x000fc400078efcff */
[----:B------:R-:W-:Y:S02]  /*82e0*/  FSEL R81, R81, R78, P0 ;  /* 0x0000004e51517208 */ /* 0x000fe40000000000 */
[----:B------:R-:W-:Y:S02]  /*82f0*/  LOP3.LUT R93, R93, 0xff7fffff, RZ, 0xc0, !PT ;  /* 0xff7fffff5d5d7812 */ /* 0x000fe400078ec0ff */
[C---:B0-----:R-:W-:Y:S02]  /*8300*/  IADD3 R98, PT, PT, R4.reuse, UR43, RZ ;  /* 0x0000002b04627c10 */ /* 0x041fe4000fffe0ff */
[----:B------:R-:W-:Y:S01]  /*8310*/  IADD3 R96, PT, PT, R4, UR41, RZ ;  /* 0x0000002904607c10 */ /* 0x000fe2000fffe0ff */
[----:B---3--:R-:W-:Y:S01]  /*8320*/  FFMA.FTZ R80, R77, R81, R40 ;  /* 0x000000514d507223 */ /* 0x008fe20000010028 */
[----:B------:R-:W-:Y:S02]  /*8330*/  HFMA2 R40, -RZ, RZ, 3.33984375, 0 ;  /* 0x42ae0000ff287431 */ /* 0x000fe400000001ff */
[----:B-1----:R-:W-:Y:S01]  /*8340*/  IMAD R98, R99, UR13, R98 ;  /* 0x0000000d63627c24 */ /* 0x002fe2000f8e0262 */
[----:B------:R-:W-:Y:S01]  /*8350*/  IADD3 R99, PT, PT, R92, 0x16, RZ ;  /* 0x000000165c637810 */ /* 0x000fe20007ffe0ff */
[----:B------:R-:W-:Y:S01]  /*8360*/  FADD.FTZ R81, R95, -R80 ;  /* 0x800000505f517221 */ /* 0x000fe20000010000 */
[----:B--2---:R-:W-:Y:S01]  /*8370*/  IMAD R96, R105, UR21, R96 ;  /* 0x0000001569607c24 */ /* 0x004fe2000f8e0260 */
[----:B------:R-:W0:Y:S01]  /*8380*/  LDC R95, c[0x0][0x380] ;  /* 0x0000e000ff5f7b82 */ /* 0x000e220000000800 */
[----:B------:R-:W-:Y:S01]  /*8390*/  IADD3 R113, PT, PT, R98, 0x16, RZ ;  /* 0x0000001662717810 */ /* 0x000fe20007ffe0ff */
[----:B------:R-:W-:Y:S01]  /*83a0*/  FFMA.FTZ R79, R78, R81, R79 ;  /* 0x000000514e4f7223 */ /* 0x000fe2000001004f */
[----:B------:R-:W-:Y:S01]  /*83b0*/  FADD.FTZ R78, -R80, R97 ;  /* 0x00000061504e7221 */ /* 0x000fe20000010100 */
[----:B------:R-:W-:-:S02]  /*83c0*/  IADD3 R109, PT, PT, R96, 0x16, RZ ;  /* 0x00000016606d7810 */ /* 0x000fc40007ffe0ff */
[----:B------:R-:W-:Y:S01]  /*83d0*/  FSETP.GT.FTZ.AND P0, PT, R40, 8.50705917302346158658e+37, PT ;  /* 0x7e8000002800780b */ /* 0x000fe20003f14000 */
[----:B------:R-:W-:-:S03]  /*83e0*/  FMUL.FTZ R81, R78, 0.25 ;  /* 0x3e8000004e517820 */ /* 0x000fc60000410000 */
[----:B------:R-:W-:Y:S02]  /*83f0*/  FSEL R77, R40, 21.75, !P0 ;  /* 0x41ae0000284d7808 */ /* 0x000fe40004000000 */
[----:B------:R-:W-:-:S04]  /*8400*/  FSEL R81, R81, R78, P0 ;  /* 0x0000004e51517208 */ /* 0x000fc80000000000 */
[----:B------:R-:W1:Y:S03]  /*8410*/  MUFU.RCP R77, R77 ;  /* 0x0000004d004d7308 */ /* 0x000e660000001000 */
[----:B------:R-:W-:Y:S02]  /*8420*/  @P0 LOP3.LUT R93, R93, 0x800000, RZ, 0xfc, !PT ;  /* 0x008000005d5d0812 */ /* 0x000fe400078efcff */
[----:B------:R-:W-:Y:S02]  /*8430*/  FSETP.GT.FTZ.AND P0, PT, R135, 8.50705917302346158658e+37, PT ;  /* 0x7e8000008700780b */ /* 0x000fe40003f14000 */
[----:B------:R-:W-:Y:S01]  /*8440*/  LOP3.LUT R93, R93, 0xffbfffff, RZ, 0xc0, !PT ;  /* 0xffbfffff5d5d7812 */ /* 0x000fe200078ec0ff */
[----:B0-----:R-:W-:Y:S02]  /*8450*/  IMAD R88, R95, UR11, R84 ;  /* 0x0000000b5f587c24 */ /* 0x001fe4000f8e0254 */
[----:B------:R-:W0:Y:S01]  /*8460*/  LDC R95, c[0x0][0x380] ;  /* 0x0000e000ff5f7b82 */ /* 0x000e220000000800 */
[----:B-1----:R-:W-:Y:S01]  /*8470*/  FFMA.FTZ R80, R77, R81, R80 ;  /* 0x000000514d507223 */ /* 0x002fe20000010050 */
[----:B------:R-:W-:-:S06]  /*8480*/  FSEL R77, R135, 22, !P0 ;  /* 0x41b00000874d7808 */ /* 0x000fcc0004000000 */
[----:B------:R-:W1:Y:S01]  /*8490*/  LDC R84, c[0x0][0x380] ;  /* 0x0000e000ff547b82 */ /* 0x000e620000000800 */
[----:B------:R-:W-:Y:S01]  /*84a0*/  @P0 LOP3.LUT R93, R93, 0x400000, RZ, 0xfc, !PT ;  /* 0x004000005d5d0812 */ /* 0x000fe200078efcff */
[----:B------:R-:W-:Y:S01]  /*84b0*/  FADD.FTZ R81, R97, -R80 ;  /* 0x8000005061517221 */ /* 0x000fe20000010000 */
[----:B------:R-:W2:Y:S03]  /*84c0*/  MUFU.RCP R77, R77 ;  /* 0x0000004d004d7308 */ /* 0x000ea60000001000 */
[----:B------:R-:W-:Y:S01]  /*84d0*/  FFMA.FTZ R79, R78, R81, R79 ;  /* 0x000000514e4f7223 */ /* 0x000fe2000001004f */
[----:B------:R-:W-:Y:S01]  /*84e0*/  FADD.FTZ R78, -R80, R101 ;  /* 0x00000065504e7221 */ /* 0x000fe20000010100 */
[----:B------:R-:W-:Y:S01]  /*84f0*/  LOP3.LUT R93, R93, 0xffdfffff, RZ, 0xc0, !PT ;  /* 0xffdfffff5d5d7812 */ /* 0x000fe200078ec0ff */
[----:B------:R-:W3:Y:S02]  /*8500*/  LDC R97, c[0x0][0x380] ;  /* 0x0000e000ff617b82 */ /* 0x000ee40000000800 */
[----:B------:R-:W-:Y:S01]  /*8510*/  FMUL.FTZ R81, R78, 0.25 ;  /* 0x3e8000004e517820 */ /* 0x000fe20000410000 */
[----:B0-----:R-:W-:-:S04]  /*8520*/  IMAD R94, R95, UR19, R94 ;  /* 0x000000135f5e7c24 */ /* 0x001fc8000f8e025e */
[----:B------:R-:W-:Y:S02]  /*8530*/  FSEL R81, R81, R78, P0 ;  /* 0x0000004e51517208 */ /* 0x000fe40000000000 */
[----:B------:R-:W-:Y:S02]  /*8540*/  FSETP.GT.FTZ.AND P0, PT, R134, 8.50705917302346158658e+37, PT ;  /* 0x7e8000008600780b */ /* 0x000fe40003f14000 */
[----:B------:R-:W-:Y:S01]  /*8550*/  IADD3 R102, PT, PT, R94, 0x16, RZ ;  /* 0x000000165e667810 */ /* 0x000fe20007ffe0ff */
[----:B--2---:R-:W-:Y:S01]  /*8560*/  FFMA.FTZ R80, R77, R81, R80 ;  /* 0x000000514d507223 */ /* 0x004fe20000010050 */
[----:B------:R-:W-:-:S03]  /*8570*/  FSEL R77, R134, 22.25, !P0 ;  /* 0x41b20000864d7808 */ /* 0x000fc60004000000 */
[----:B------:R-:W-:-:S03]  /*8580*/  FADD.FTZ R82, -R80, R103 ;  /* 0x0000006750527221 */ /* 0x000fc60000010100 */
[----:B------:R-:W0:Y:S01]  /*8590*/  MUFU.RCP R77, R77 ;  /* 0x0000004d004d7308 */ /* 0x000e220000001000 */
[----:B------:R-:W-:Y:S02]  /*85a0*/  FMUL.FTZ R81, R82, 0.25 ;  /* 0x3e80000052517820 */ /* 0x000fe40000410000 */
[----:B------:R-:W-:Y:S01]  /*85b0*/  @P0 LOP3.LUT R93, R93, 0x200000, RZ, 0xfc, !PT ;  /* 0x002000005d5d0812 */ /* 0x000fe200078efcff */
[----:B---3--:R-:W-:Y:S01]  /*85c0*/  IMAD R90, R97, UR17, R90 ;  /* 0x00000011615a7c24 */ /* 0x008fe2000f8e025a */
[----:B------:R-:W-:Y:S02]  /*85d0*/  IADD3 R97, PT, PT, R4, UR42, RZ ;  /* 0x0000002a04617c10 */ /* 0x000fe4000fffe0ff */
[----:B------:R-:W-:Y:S02]  /*85e0*/  FSEL R81, R81, R82, P0 ;  /* 0x0000005251517208 */ /* 0x000fe40000000000 */
[----:B------:R-:W-:Y:S01]  /*85f0*/  FSETP.GT.FTZ.AND P0, PT, R146, 8.50705917302346158658e+37, PT ;  /* 0x7e8000009200780b */ /* 0x000fe20003f14000 */
[----:B------:R-:W-:Y:S01]  /*8600*/  IMAD R97, R100, UR12, R97 ;  /* 0x0000000c64617c24 */ /* 0x000fe2000f8e0261 */
[----:B------:R-:W-:-:S02]  /*8610*/  LOP3.LUT R93, R93, 0xffefffff, RZ, 0xc0, !PT ;  /* 0xffefffff5d5d7812 */ /* 0x000fc400078ec0ff */
[----:B------:R-:W-:Y:S02]  /*8620*/  FSEL R2, R146, 22.5, !P0 ;  /* 0x41b4000092027808 */ /* 0x000fe40004000000 */
[----:B------:R-:W-:Y:S01]  /*8630*/  IADD3 R112, PT, PT, R97, 0x16, RZ ;  /* 0x0000001661707810 */ /* 0x000fe20007ffe0ff */
[--C-:B0-----:R-:W-:Y:S01]  /*8640*/  FFMA.FTZ R76, R77, R81, R80.reuse ;  /* 0x000000514d4c7223 */ /* 0x101fe20000010050 */
[----:B------:R-:W-:Y:S01]  /*8650*/  IADD3 R81, PT, PT, R4, UR40, RZ ;  /* 0x0000002804517c10 */ /* 0x000fe2000fffe0ff */
[----:B------:R0:W2:Y:S01]  /*8660*/  MUFU.RCP R77, R2 ;  /* 0x00000002004d7308 */ /* 0x0000a20000001000 */
[----:B------:R-:W-:-:S03]  /*8670*/  FADD.FTZ R80, R101, -R80 ;  /* 0x8000005065507221 */ /* 0x000fc60000010000 */
[----:B------:R-:W-:Y:S01]  /*8680*/  @P0 LOP3.LUT R93, R93, 0x100000, RZ, 0xfc, !PT ;  /* 0x001000005d5d0812 */ /* 0x000fe200078efcff */
[----:B-1----:R-:W-:Y:S02]  /*8690*/  IMAD R95, R84, UR20, R81 ;  /* 0x00000014545f7c24 */ /* 0x002fe4000f8e0251 */
[----:B------:R-:W-:Y:S01]  /*86a0*/  FADD.FTZ R84, -R76, R83 ;  /* 0x000000534c547221 */ /* 0x000fe20000010100 */
[----:B------:R-:W-:-:S03]  /*86b0*/  FFMA.FTZ R79, R78, R80, R79 ;  /* 0x000000504e4f7223 */ /* 0x000fc6000001004f */
[----:B------:R-:W-:Y:S01]  /*86c0*/  FMUL.FTZ R81, R84, 0.25 ;  /* 0x3e80000054517820 */ /* 0x000fe20000410000 */
[--C-:B0-----:R-:W-:Y:S01]  /*86d0*/  FADD.FTZ R2, R103, -R76.reuse ;  /* 0x8000004c67027221 */ /* 0x101fe20000010000 */
[----:B------:R-:W-:Y:S01]  /*86e0*/  IADD3 R106, PT, PT, R95, 0x16, RZ ;  /* 0x000000165f6a7810 */ /* 0x000fe20007ffe0ff */
[----:B------:R-:W-:Y:S02]  /*86f0*/  FADD.FTZ R103, R86, R103 ;  /* 0x0000006756677221 */ /* 0x000fe40000010000 */
[----:B------:R-:W-:Y:S01]  /*8700*/  FSEL R81, R81, R84, P0 ;  /* 0x0000005451517208 */ /* 0x000fe20000000000 */
[----:B------:R-:W-:Y:S01]  /*8710*/  FFMA.FTZ R79, R82, R2, R79 ;  /* 0x00000002524f7223 */ /* 0x000fe2000001004f */
[----:B------:R-:W-:Y:S02]  /*8720*/  IADD3 R2, PT, PT, R88, 0x16, RZ ;  /* 0x0000001658027810 */ /* 0x000fe40007ffe0ff */
[----:B------:R-:W-:Y:S01]  /*8730*/  IADD3 R82, PT, PT, R91, 0x16, RZ ;  /* 0x000000165b527810 */ /* 0x000fe20007ffe0ff */
[----:B--2---:R-:W-:Y:S01]  /*8740*/  FFMA.FTZ R78, R77, R81, R76 ;  /* 0x000000514d4e7223 */ /* 0x004fe2000001004c */
[----:B------:R-:W-:Y:S01]  /*8750*/  IADD3 R76, PT, PT, R89, 0x16, RZ ;  /* 0x00000016594c7810 */ /* 0x000fe20007ffe0ff */
[----:B------:R-:W5:Y:S01]  /*8760*/  TLD.LZ RZ, R77, R85, UR6, 1D, 0x1 ;  /* 0x00ff06ff554d7f66 */ /* 0x000f6200081e01ff */
[----:B------:R-:W-:Y:S01]  /*8770*/  TLD.LZ RZ, R80, R85, UR4, 1D, 0x1 ;  /* 0x00ff04ff55507f66 */ /* 0x000fe200081e01ff */
[----:B------:R-:W5:Y:S01]  /*8780*/  TLD.LZ RZ, R88, R87, UR6, 1D, 0x1 ;  /* 0x00ff06ff57587f66 */ /* 0x000f6200081e01ff */
[----:B------:R-:W5:Y:S01]  /*8790*/  TLD.LZ RZ, R89, R87, UR4, 1D, 0x1 ;  /* 0x00ff04ff57597f66 */ /* 0x000f6200081e01ff */
[----:B------:R-:W-:-:S02]  /*87a0*/  IADD3 R81, PT, PT, R90, 0x16, RZ ;  /* 0x000000165a517810 */ /* 0x000fc40007ffe0ff */
        /* <DEDUP_REMOVED lines=20> */
[----:B0-----:R-:W-:Y:S01]  /*88f0*/  FADD.FTZ R76, R83, -R78 ;  /* 0x8000004e534c7221 */ /* 0x001fe20000010000 */
[----:B------:R-:W0:Y:S01]  /*8900*/  LDCU.128 UR16, c[0x3][0x3c0] ;  /* 0x00c07800ff1077ac */ /* 0x000e220008000c00 */
[----:B------:R-:W-:Y:S01]  /*8910*/  FADD.FTZ R103, R103, R83 ;  /* 0x0000005367677221 */ /* 0x000fe20000010000 */
[----:B------:R-:W-:Y:S01]  /*8920*/  LOP3.LUT R93, R93, 0xfff7ffff, RZ, 0xc0, !PT ;  /* 0xfff7ffff5d5d7812 */ /* 0x000fe200078ec0ff */
[----:B------:R-:W-:Y:S01]  /*8930*/  FFMA.FTZ R79, R84, R76, R79 ;  /* 0x0000004c544f7223 */ /* 0x000fe2000001004f */
[----:B------:R-:W-:Y:S01]  /*8940*/  HFMA2 R76, -RZ, RZ, 3.35546875, 0 ;  /* 0x42b60000ff4c7431 */ /* 0x000fe200000001ff */
[----:B------:R-:W3:Y:S01]  /*8950*/  LDCU.128 UR32, c[0x3][0x170] ;  /* 0x00c02e00ff2077ac */ /* 0x000ee20008000c00 */
[----:B------:R-:W-:Y:S01]  /*8960*/  MOV R147, 0x42c80000 ;  /* 0x42c8000000937802 */ /* 0x000fe20000000f00 */
[----:B------:R-:W-:Y:S01]  /*8970*/  HFMA2 R148, -RZ, RZ, 3.39453125, 0 ;  /* 0x42ca0000ff947431 */ /* 0x000fe200000001ff */
[----:B------:R-:W-:Y:S01]  /*8980*/  MOV R149, 0x42cc0000 ;  /* 0x42cc000000957802 */ /* 0x000fe20000000f00 */
[----:B------:R-:W4:Y:S01]  /*8990*/  LDCU.128 UR44, c[0x3][0x16b0] ;  /* 0x00c2d600ff2c77ac */ /* 0x000f220008000c00 */
[----:B------:R-:W-:Y:S01]  /*89a0*/  UIADD3 UR8, UPT, UPT, UR10, 0x16, UR14 ;  /* 0x000000160a087890 */ /* 0x000fe2000fffe00e */
[C---:B------:R-:W-:Y:S01]  /*89b0*/  FSETP.GT.FTZ.AND P0, PT, R76.reuse, 8.50705917302346158658e+37, PT ;  /* 0x7e8000004c00780b */ /* 0x040fe20003f14000 */
[----:B------:R-:W-:Y:S01]  /*89c0*/  UIADD3 UR9, UPT, UPT, UR10, 0x16, UR15 ;  /* 0x000000160a097890 */ /* 0x000fe2000fffe00f */
[----:B-1----:R-:W1:Y:S01]  /*89d0*/  LDC R106, c[0x0][0x380] ;  /* 0x0000e000ff6a7b82 */ /* 0x002e620000000800 */
[----:B------:R-:W2:Y:S01]  /*89e0*/  LDCU.128 UR40, c[0x3][0x16c0] ;  /* 0x00c2d800ff2877ac */ /* 0x000ea20008000c00 */
[----:B------:R-:W-:Y:S01]  /*89f0*/  FSEL R81, R76, 22.75, !P0 ;  /* 0x41b600004c517808 */ /* 0x000fe20004000000 */
[----:B------:R-:W0:Y:S05]  /*8a00*/  LDCU.128 UR12, c[0x3][0x660] ;  /* 0x00c0cc00ff0c77ac */ /* 0x000e2a0008000c00 */
[----:B------:R-:W3:Y:S03]  /*8a10*/  MUFU.RCP R81, R81 ;  /* 0x0000005100517308 */ /* 0x000ee60000001000 */
[----:B------:R-:W-:-:S02]  /*8a20*/  @P0 LOP3.LUT R93, R93, 0x80000, RZ, 0xfc, !PT ;  /* 0x000800005d5d0812 */ /* 0x000fc400078efcff */
[C---:B----4-:R-:W-:Y:S02]  /*8a30*/  IADD3 R99, PT, PT, R4.reuse, UR47, RZ ;  /* 0x0000002f04637c10 */ /* 0x050fe4000fffe0ff */
[----:B------:R-:W-:Y:S02]  /*8a40*/  LOP3.LUT R93, R93, 0xfffbffff, RZ, 0xc0, !PT ;  /* 0xfffbffff5d5d7812 */ /* 0x000fe400078ec0ff */
[----:B--2---:R-:W-:Y:S01]  /*8a50*/  IADD3 R102, PT, PT, R4, UR42, RZ ;  /* 0x0000002a04667c10 */ /* 0x004fe2000fffe0ff */
[----:B------:R-:W2:Y:S01]  /*8a60*/  LDC R112, c[0x0][0x380] ;  /* 0x0000e000ff707b82 */ /* 0x000ea20000000800 */
[----:B0-----:R-:W-:Y:S02]  /*8a70*/  UIADD3 UR20, UPT, UPT, UR10, 0x16, UR14 ;  /* 0x000000160a147890 */ /* 0x001fe4000fffe00e */
[----:B------:R-:W-:Y:S02]  /*8a80*/  UIADD3 UR21, UPT, UPT, UR10, 0x16, UR15 ;  /* 0x000000160a157890 */ /* 0x000fe4000fffe00f */
[----:B------:R-:W-:-:S03]  /*8a90*/  UIADD3 UR12, UPT, UPT, UR10, 0x16, UR12 ;  /* 0x000000160a0c7890 */ /* 0x000fc6000fffe00c */
[----:B------:R-:W0:Y:S03]  /*8aa0*/  LDC R109, c[0x0][0x380] ;  /* 0x0000e000ff6d7b82 */ /* 0x000e260000000800 */
[----:B0-----:R-:W-:-:S05]  /*8ab0*/  IMAD R102, R109, UR12, R102 ;  /* 0x0000000c6d667c24 */ /* 0x001fca000f8e0266 */
[----:B------:R-:W0:Y:S01]  /*8ac0*/  LDC R109, c[0x0][0x380] ;  /* 0x0000e000ff6d7b82 */ /* 0x000e220000000800 */
[----:B------:R-:W-:-:S04]  /*8ad0*/  DEPBAR.LE SB5, 0x10 ;  /* 0x0000d4000000791a */ /* 0x000fc80000000000 */
[----:B------:R-:W-:Y:S01]  /*8ae0*/  FMUL.FTZ R77, R77, UR16 ;  /* 0x000000104d4d7c20 */ /* 0x000fe20008410000 */
[----:B------:R-:W-:-:S03]  /*8af0*/  FMUL.FTZ R88, R88, UR17 ;  /* 0x0000001158587c20 */ /* 0x000fc60008410000 */
[----:B------:R-:W-:Y:S01]  /*8b00*/  FFMA.FTZ R80, R80, UR38, R77 ;  /* 0x0000002650507c23 */ /* 0x000fe2000801004d */
[----:B------:R-:W-:-:S04]  /*8b10*/  DEPBAR.LE SB5, 0xe ;  /* 0x0000d3800000791a */ /* 0x000fc80000000000 */
[----:B------:R-:W-:Y:S01]  /*8b20*/  FFMA.FTZ R88, R89, UR39, R88 ;  /* 0x0000002759587c23 */ /* 0x000fe20008010058 */
[----:B------:R-:W-:Y:S01]  /*8b30*/  FMUL.FTZ R90, R90, UR18 ;  /* 0x000000125a5a7c20 */ /* 0x000fe20008410000 */
[--C-:B------:R-:W-:Y:S01]  /*8b40*/  FADD.FTZ R82, -R78, R80.reuse ;  /* 0x000000504e527221 */ /* 0x100fe20000010100 */
[----:B------:R-:W-:Y:S01]  /*8b50*/  FADD.FTZ R103, R103, R80 ;  /* 0x0000005067677221 */ /* 0x000fe20000010000 */
[----:B------:R-:W4:Y:S01]  /*8b60*/  LDCU.128 UR36, c[0x3][0x180] ;  /* 0x00c03000ff2477ac */ /* 0x000f220008000c00 */
[----:B------:R-:W-:-:S04]  /*8b70*/  DEPBAR.LE SB5, 0xd ;  /* 0x0000d3400000791a */ /* 0x000fc80000000000 */
[----:B---3--:R-:W-:Y:S01]  /*8b80*/  FFMA.FTZ R90, R91, UR32, R90 ;  /* 0x000000205b5a7c23 */ /* 0x008fe2000801005a */
[----:B------:R-:W-:Y:S01]  /*8b90*/  FMUL.FTZ R77, R82, 0.25 ;  /* 0x3e800000524d7820 */ /* 0x000fe20000410000 */
[----:B------:R-:W-:-:S04]  /*8ba0*/  FADD.FTZ R103, R103, R88 ;  /* 0x0000005867677221 */ /* 0x000fc80000010000 */
[----:B------:R-:W-:Y:S01]  /*8bb0*/  FSEL R77, R77, R82, P0 ;  /* 0x000000524d4d7208 */ /* 0x000fe20000000000 */
[----:B------:R-:W-:-:S04]  /*8bc0*/  FADD.FTZ R103, R103, R90 ;  /* 0x0000005a67677221 */ /* 0x000fc80000010000 */
[----:B------:R-:W-:-:S04]  /*8bd0*/  FFMA.FTZ R83, R81, R77, R78 ;  /* 0x0000004d51537223 */ /* 0x000fc8000001004e */
[----:B------:R-:W-:Y:S01]  /*8be0*/  FADD.FTZ R77, R80, -R83 ;  /* 0x80000053504d7221 */ /* 0x000fe20000010000 */
[----:B------:R-:W-:-:S03]  /*8bf0*/  FADD.FTZ R80, -R83, R88 ;  /* 0x0000005853507221 */ /* 0x000fc60000010100 */
[----:B------:R-:W-:Y:S01]  /*8c00*/  FFMA.FTZ R79, R82, R77, R79 ;  /* 0x0000004d524f7223 */ /* 0x000fe2000001004f */
[----:B------:R-:W-:Y:S01]  /*8c10*/  MOV R77, 0x42b80000 ;  /* 0x42b80000004d7802 */ /* 0x000fe20000000f00 */
[----:B------:R-:W-:-:S03]  /*8c20*/  FMUL.FTZ R89, R80, 0.25 ;  /* 0x3e80000050597820 */ /* 0x000fc60000410000 */
[----:B------:R-:W-:-:S04]  /*8c30*/  FSETP.GT.FTZ.AND P0, PT, R77, 8.50705917302346158658e+37, PT ;  /* 0x7e8000004d00780b */ /* 0x000fc80003f14000 */
[----:B------:R-:W-:Y:S02]  /*8c40*/  FSEL R81, R77, 23, !P0 ;  /* 0x41b800004d517808 */ /* 0x000fe40004000000 */
[----:B------:R-:W-:Y:S02]  /*8c50*/  FSEL R89, R89, R80, P0 ;  /* 0x0000005059597208 */ /* 0x000fe40000000000 */
[----:B------:R-:W3:Y:S05]  /*8c60*/  MUFU.RCP R78, R81 ;  /* 0x00000051004e7308 */ /* 0x000eea0000001000 */
[----:B------:R-:W-:-:S04]  /*8c70*/  @P0 LOP3.LUT R93, R93, 0x40000, RZ, 0xfc, !PT ;  /* 0x000400005d5d0812 */ /* 0x000fc800078efcff */
[----:B------:R-:W-:Y:S01]  /*8c80*/  LOP3.LUT R93, R93, 0xfffdffff, RZ, 0xc0, !PT ;  /* 0xfffdffff5d5d7812 */ /* 0x000fe200078ec0ff */
[----:B---3--:R-:W-:Y:S01]  /*8c90*/  FFMA.FTZ R89, R78, R89, R83 ;  /* 0x000000594e597223 */ /* 0x008fe20000010053 */
[----:B------:R-:W-:-:S03]  /*8ca0*/  HFMA2 R78, -RZ, RZ, 3.36328125, 0 ;  /* 0x42ba0000ff4e7431 */ /* 0x000fc600000001ff */
[----:B------:R-:W-:Y:S01]  /*8cb0*/  FADD.FTZ R82, R88, -R89 ;  /* 0x8000005958527221 */ /* 0x000fe20000010000 */
[----:B------:R-:W-:-:S03]  /*8cc0*/  FADD.FTZ R81, -R89, R90 ;  /* 0x0000005a59517221 */ /* 0x000fc60000010100 */
[----:B------:R-:W-:Y:S01]  /*8cd0*/  FFMA.FTZ R82, R80, R82, R79 ;  /* 0x0000005250527223 */ /* 0x000fe2000001004f */
[----:B------:R-:W-:Y:S01]  /*8ce0*/  FMUL.FTZ R84, R81, 0.25 ;  /* 0x3e80000051547820 */ /* 0x000fe20000410000 */
[----:B------:R-:W-:Y:S02]  /*8cf0*/  MOV R79, 0x42bc0000 ;  /* 0x42bc0000004f7802 */ /* 0x000fe40000000f00 */
[----:B------:R-:W-:-:S04]  /*8d00*/  FSETP.GT.FTZ.AND P0, PT, R78, 8.50705917302346158658e+37, PT ;  /* 0x7e8000004e00780b */ /* 0x000fc80003f14000 */
[----:B------:R-:W-:Y:S02]  /*8d10*/  FSEL R80, R78, 23.25, !P0 ;  /* 0x41ba00004e507808 */ /* 0x000fe40004000000 */
[----:B------:R-:W-:-:S04]  /*8d20*/  FSEL R84, R84, R81, P0 ;  /* 0x0000005154547208 */ /* 0x000fc80000000000 */
[----:B------:R-:W3:Y:S03]  /*8d30*/  MUFU.RCP R80, R80 ;  /* 0x0000005000507308 */ /* 0x000ee60000001000 */
[----:B------:R-:W-:Y:S02]  /*8d40*/  @P0 LOP3.LUT R93, R93, 0x20000, RZ, 0xfc, !PT ;  /* 0x000200005d5d0812 */ /* 0x000fe400078efcff */
[----:B------:R-:W-:Y:S02]  /*8d50*/  FSETP.GT.FTZ.AND P0, PT, R79, 8.50705917302346158658e+37, PT ;  /* 0x7e8000004f00780b */ /* 0x000fe40003f14000 */
[----:B------:R-:W-:Y:S01]  /*8d60*/  LOP3.LUT R93, R93, 0xfffeffff, RZ, 0xc0, !PT ;  /* 0xfffeffff5d5d7812 */ /* 0x000fe200078ec0ff */
[----:B---3--:R-:W-:-:S10]  /*8d70*/  FFMA.FTZ R89, R80, R84, R89 ;  /* 0x0000005450597223 */ /* 0x008fd40000010059 */
[----:B------:R-:W-:Y:S01]  /*8d80*/  @P0 LOP3.LUT R93, R93, 0x10000, RZ, 0xfc, !PT ;  /* 0x000100005d5d0812 */ /* 0x000fe200078efcff */
[----:B------:R-:W-:-:S03]  /*8d90*/  FADD.FTZ R83, R90, -R89 ;  /* 0x800000595a537221 */ /* 0x000fc60000010000 */
[----:B------:R-:W-:Y:S01]  /*8da0*/  LOP3.LUT R93, R93, 0xffff7fff, RZ, 0xc0, !PT ;  /* 0xffff7fff5d5d7812 */ /* 0x000fe200078ec0ff */
[----:B------:R-:W-:Y:S01]  /*8db0*/  FFMA.FTZ R82, R81, R83, R82 ;  /* 0x0000005351527223 */ /* 0x000fe20000010052 */
[----:B------:R-:W-:-:S04]  /*8dc0*/  DEPBAR.LE SB5, 0xc ;  /* 0x0000d3000000791a */ /* 0x000fc80000000000 */
[----:B------:R-:W-:Y:S01]  /*8dd0*/  FMUL.FTZ R81, R92, UR19 ;  /* 0x000000135c517c20 */ /* 0x000fe20008410000 */
[----:B------:R-:W-:Y:S01]  /*8de0*/  FSEL R83, R79, 23.5, !P0 ;  /* 0x41bc00004f537808 */ /* 0x000fe20004000000 */
[----:B------:R-:W3:Y:S01]  /*8df0*/  LDCU.128 UR16, c[0x3][0x3d0] ;  /* 0x00c07a00ff1077ac */ /* 0x000ee20008000c00 */
[----:B------:R-:W-:-:S04]  /*8e00*/  DEPBAR.LE SB5, 0xb ;  /* 0x0000d2c00000791a */ /* 0x000fc80000000000 */
[----:B------:R-:W-:Y:S01]  /*8e10*/  FFMA.FTZ R94, R94, UR33, R81 ;  /* 0x000000215e5e7c23 */ /* 0x000fe20008010051 */
[----:B------:R-:W1:Y:S03]  /*8e20*/  MUFU.RCP R80, R83 ;  /* 0x0000005300507308 */ /* 0x000e660000001000 */
[--C-:B------:R-:W-:Y:S01]  /*8e30*/  FADD.FTZ R81, -R89, R94.reuse ;  /* 0x0000005e59517221 */ /* 0x100fe20000010100 */
[----:B------:R-:W-:-:S03]  /*8e40*/  FADD.FTZ R103, R103, R94 ;  /* 0x0000005e67677221 */ /* 0x000fc60000010000 */
[----:B------:R-:W-:-:S05]  /*8e50*/  FMUL.FTZ R84, R81, 0.25 ;  /* 0x3e80000051547820 */ /* 0x000fca0000410000 */
[----:B------:R-:W-:Y:S01]  /*8e60*/  FSEL R84, R84, R81, P0 ;  /* 0x0000005154547208 */ /* 0x000fe20000000000 */
[----:B------:R-:W-:-:S04]  /*8e70*/  DEPBAR.LE SB5, 0x9 ;  /* 0x0000d2400000791a */ /* 0x000fc80000000000 */
[----:B---3--:R-:W-:Y:S01]  /*8e80*/  FMUL.FTZ R95, R95, UR16 ;  /* 0x000000105f5f7c20 */ /* 0x008fe20008410000 */
[----:B------:R-:W-:Y:S01]  /*8e90*/  FMUL.FTZ R97, R97, UR17 ;  /* 0x0000001161617c20 */ /* 0x000fe20008410000 */
[----:B-1----:R-:W-:Y:S01]  /*8ea0*/  FFMA.FTZ R89, R80, R84, R89 ;  /* 0x0000005450597223 */ /* 0x002fe20000010059 */
[----:B------:R-:W-:Y:S02]  /*8eb0*/  HFMA2 R80, -RZ, RZ, 3.37109375, 0 ;  /* 0x42be0000ff507431 */ /* 0x000fe400000001ff */
[----:B------:R-:W-:Y:S01]  /*8ec0*/  FFMA.FTZ R96, R96, UR34, R95 ;  /* 0x0000002260607c23 */ /* 0x000fe2000801005f */
[----:B------:R-:W-:-:S04]  /*8ed0*/  DEPBAR.LE SB5, 0x7 ;  /* 0x0000d1c00000791a */ /* 0x000fc80000000000 */
[----:B------:R-:W-:Y:S01]  /*8ee0*/  FFMA.FTZ R98, R98, UR35, R97 ;  /* 0x0000002362627c23 */ /* 0x000fe20008010061 */
[----:B------:R-:W-:Y:S01]  /*8ef0*/  FADD.FTZ R84, R94, -R89 ;  /* 0x800000595e547221 */ /* 0x000fe20000010000 */
[----:B------:R-:W-:Y:S01]  /*8f00*/  FMUL.FTZ R100, R100, UR18 ;  /* 0x0000001264647c20 */ /* 0x000fe20008410000 */
[----:B------:R-:W-:Y:S01]  /*8f10*/  FADD.FTZ R83, -R89, R96 ;  /* 0x0000006059537221 */ /* 0x000fe20000010100 */
[----:B------:R-:W-:-:S04]  /*8f20*/  DEPBAR.LE SB5, 0x6 ;  /* 0x0000d1800000791a */ /* 0x000fc80000000000 */
[----:B------:R-:W-:Y:S01]  /*8f30*/  FMUL.FTZ R104, R104, UR19 ;  /* 0x0000001368687c20 */ /* 0x000fe20008410000 */
[----:B------:R-:W-:Y:S01]  /*8f40*/  FFMA.FTZ R82, R81, R84, R82 ;  /* 0x0000005451527223 */ /* 0x000fe20000010052 */
[----:B------:R-:W-:Y:S01]  /*8f50*/  MOV R81, 0x42c00000 ;  /* 0x42c0000000517802 */ /* 0x000fe20000000f00 */
[----:B------:R-:W-:Y:S01]  /*8f60*/  FMUL.FTZ R88, R83, 0.25 ;  /* 0x3e80000053587820 */ /* 0x000fe20000410000 */
[----:B------:R-:W-:Y:S01]  /*8f70*/  FSETP.GT.FTZ.AND P0, PT, R80, 8.50705917302346158658e+37, PT ;  /* 0x7e8000005000780b */ /* 0x000fe20003f14000 */
[----:B----4-:R-:W-:Y:S01]  /*8f80*/  FFMA.FTZ R100, R101, UR36, R100 ;  /* 0x0000002465647c23 */ /* 0x010fe20008010064 */
[----:B------:R-:W-:-:S04]  /*8f90*/  DEPBAR.LE SB5, 0x5 ;  /* 0x0000d1400000791a */ /* 0x000fc80000000000 */
[----:B------:R-:W-:Y:S01]  /*8fa0*/  FFMA.FTZ R104, R105, UR37, R104 ;  /* 0x0000002569687c23 */ /* 0x000fe20008010068 */
[----:B------:R-:W1:Y:S01]  /*8fb0*/  LDCU.128 UR32, c[0x3][0x3e0] ;  /* 0x00c07c00ff2077ac */ /* 0x000e620008000c00 */
[----:B------:R-:W-:Y:S01]  /*8fc0*/  FSEL R84, R80, 23.75, !P0 ;  /* 0x41be000050547808 */ /* 0x000fe20004000000 */
[----:B------:R-:W3:Y:S01]  /*8fd0*/  LDC R97, c[0x0][0x380] ;  /* 0x0000e000ff617b82 */ /* 0x000ee20000000800 */
[----:B------:R-:W-:Y:S01]  /*8fe0*/  FSEL R88, R88, R83, P0 ;  /* 0x0000005358587208 */ /* 0x000fe20000000000 */
[----:B------:R-:W-:Y:S01]  /*8ff0*/  FADD.FTZ R103, R103, R96 ;  /* 0x0000006067677221 */ /* 0x000fe20000010000 */
[C---:B------:R-:W-:Y:S01]  /*9000*/  IADD3 R94, PT, PT, R4.reuse, UR44, RZ ;  /* 0x0000002c045e7c10 */ /* 0x040fe2000fffe0ff */
[----:B------:R-:W4:Y:S01]  /*9010*/  LDCU.128 UR16, c[0x3][0x650] ;  /* 0x00c0ca00ff1077ac */ /* 0x000f220008000c00 */
[----:B------:R-:W2:Y:S01]  /*9020*/  MUFU.RCP R84, R84 ;  /* 0x0000005400547308 */ /* 0x000ea20000001000 */
[----:B------:R-:W-:Y:S01]  /*9030*/  IADD3 R95, PT, PT, R4, UR45, RZ ;  /* 0x0000002d045f7c10 */ /* 0x000fe2000fffe0ff */
[----:B------:R-:W-:Y:S01]  /*9040*/  FADD.FTZ R103, R103, R98 ;  /* 0x0000006267677221 */ /* 0x000fe20000010000 */
[----:B------:R-:W-:Y:S01]  /*9050*/  @P0 LOP3.LUT R93, R93, 0x8000, RZ, 0xfc, !PT ;  /* 0x000080005d5d0812 */ /* 0x000fe200078efcff */
[----:B------:R-:W0:Y:S01]  /*9060*/  LDC R105, c[0x0][0x380] ;  /* 0x0000e000ff697b82 */ /* 0x000e220000000800 */
[----:B------:R-:W-:Y:S01]  /*9070*/  FSETP.GT.FTZ.AND P0, PT, R81, 8.50705917302346158658e+37, PT ;  /* 0x7e8000005100780b */ /* 0x000fe20003f14000 */
[----:B------:R-:W-:Y:S01]  /*9080*/  FADD.FTZ R103, R103, R100 ;  /* 0x0000006467677221 */ /* 0x000fe20000010000 */
[----:B------:R-:W-:-:S02]  /*9090*/  LOP3.LUT R93, R93, 0xffffbfff, RZ, 0xc0, !PT ;  /* 0xffffbfff5d5d7812 */ /* 0x000fc400078ec0ff */
[----:B------:R-:W-:Y:S01]  /*90a0*/  IADD3 R101, PT, PT, R4, UR41, RZ ;  /* 0x0000002904657c10 */ /* 0x000fe2000fffe0ff */
[----:B------:R-:W-:Y:S01]  /*90b0*/  FADD.FTZ R103, R103, R104 ;  /* 0x0000006867677221 */ /* 0x000fe20000010000 */
[----:B------:R-:W-:-:S04]  /*90c0*/  DEPBAR.LE SB5, 0x2 ;  /* 0x0000d0800000791a */ /* 0x000fc80000000000 */
[----:B-1----:R-:W-:Y:S01]  /*90d0*/  FMUL.FTZ R107, R107, UR32 ;  /* 0x000000206b6b7c20 */ /* 0x002fe20008410000 */
[----:B------:R-:W-:Y:S01]  /*90e0*/  FMUL.FTZ R110, R110, UR33 ;  /* 0x000000216e6e7c20 */ /* 0x000fe20008410000 */
[----:B------:R-:W-:Y:S02]  /*90f0*/  FMUL.FTZ R87, R87, UR34 ;  /* 0x0000002257577c20 */ /* 0x000fe40008410000 */
[----:B------:R-:W-:Y:S01]  /*9100*/  FFMA.FTZ R108, R108, UR38, R107 ;  /* 0x000000266c6c7c23 */ /* 0x000fe2000801006b */
[----:B------:R-:W-:Y:S01]  /*9110*/  FFMA.FTZ R110, R111, UR39, R110 ;  /* 0x000000276f6e7c23 */ /* 0x000fe2000801006e */
[----:B--2---:R-:W-:Y:S01]  /*9120*/  FFMA.FTZ R89, R84, R88, R89 ;  /* 0x0000005854597223 */ /* 0x004fe20000010059 */
[----:B------:R-:W-:Y:S01]  /*9130*/  FSEL R84, R81, 24, !P0 ;  /* 0x41c0000051547808 */ /* 0x000fe20004000000 */
[----:B------:R-:W1:Y:S01]  /*9140*/  LDCU.128 UR36, c[0x3][0x190] ;  /* 0x00c03200ff2477ac */ /* 0x000e620008000c00 */
[----:B------:R-:W-:Y:S01]  /*9150*/  @P0 LOP3.LUT R93, R93, 0x4000, RZ, 0xfc, !PT ;  /* 0x000040005d5d0812 */ /* 0x000fe200078efcff */
[----:B------:R-:W-:Y:S01]  /*9160*/  FADD.FTZ R88, R96, -R89 ;  /* 0x8000005960587221 */ /* 0x000fe20000010000 */
[----:B---3--:R-:W-:-:S02]  /*9170*/  IMAD R96, R97, UR8, R94 ;  /* 0x0000000861607c24 */ /* 0x008fc4000f8e025e */
[----:B------:R-:W-:Y:S01]  /*9180*/  FADD.FTZ R103, R103, R108 ;  /* 0x0000006c67677221 */ /* 0x000fe20000010000 */
[----:B------:R-:W2:Y:S01]  /*9190*/  MUFU.RCP R84, R84 ;  /* 0x0000005400547308 */ /* 0x000ea20000001000 */
[----:B------:R-:W-:Y:S01]  /*91a0*/  FFMA.FTZ R88, R83, R88, R82 ;  /* 0x0000005853587223 */ /* 0x000fe20000010052 */
[----:B------:R-:W-:Y:S01]  /*91b0*/  FADD.FTZ R83, -R89, R98 ;  /* 0x0000006259537221 */ /* 0x000fe20000010100 */
[----:B------:R-:W-:Y:S01]  /*91c0*/  LOP3.LUT R93, R93, 0xffffdfff, RZ, 0xc0, !PT ;  /* 0xffffdfff5d5d7812 */ /* 0x000fe200078ec0ff */
[----:B------:R-:W-:Y:S01]  /*91d0*/  IMAD R97, R106, UR9, R95 ;  /* 0x000000096a617c24 */ /* 0x000fe2000f8e025f */
[----:B------:R-:W-:Y:S01]  /*91e0*/  IADD3 R96, PT, PT, R96, 0x16, RZ ;  /* 0x0000001660607810 */ /* 0x000fe20007ffe0ff */
[----:B------:R-:W-:Y:S01]  /*91f0*/  FMUL.FTZ R82, R83, 0.25 ;  /* 0x3e80000053527820 */ /* 0x000fe20000410000 */
[----:B------:R-:W-:-:S04]  /*9200*/  DEPBAR.LE SB5, 0x1 ;  /* 0x0000d0400000791a */ /* 0x000fc80000000000 */
[----:B------:R-:W-:Y:S01]  /*9210*/  FMUL.FTZ R2, R2, UR35 ;  /* 0x0000002302027c20 */ /* 0x000fe20008410000 */
[----:B----4-:R-:W-:Y:S01]  /*9220*/  UIADD3 UR11, UPT, UPT, UR10, 0x16, UR16 ;  /* 0x000000160a0b7890 */ /* 0x010fe2000fffe010 */
[----:B------:R-:W3:Y:S01]  /*9230*/  LDC R106, c[0x0][0x380] ;  /* 0x0000e000ff6a7b82 */ /* 0x000ee20000000800 */
[----:B------:R-:W-:Y:S01]  /*9240*/  UIADD3 UR16, UPT, UPT, UR10, 0x16, UR17 ;  /* 0x000000160a107890 */ /* 0x000fe2000fffe011 */
[----:B------:R-:W-:Y:S01]  /*9250*/  FSEL R82, R82, R83, P0 ;  /* 0x0000005352527208 */ /* 0x000fe20000000000 */
[----:B------:R-:W-:Y:S01]  /*9260*/  FADD.FTZ R103, R103, R110 ;  /* 0x0000006e67677221 */ /* 0x000fe20000010000 */
[----:B-1----:R-:W-:Y:S01]  /*9270*/  FFMA.FTZ R86, R86, UR36, R87 ;  /* 0x0000002456567c23 */ /* 0x002fe20008010057 */
[----:B------:R-:W-:Y:S01]  /*9280*/  IADD3 R97, PT, PT, R97, 0x16, RZ ;  /* 0x0000001661617810 */ /* 0x000fe20007ffe0ff */
[----:B------:R-:W-:Y:S01]  /*9290*/  UIADD3 UR17, UPT, UPT, UR10, 0x16, UR18 ;  /* 0x000000160a117890 */ /* 0x000fe2000fffe012 */
[----:B--2---:R-:W-:Y:S01]  /*92a0*/  FFMA.FTZ R89, R84, R82, R89 ;  /* 0x0000005254597223 */ /* 0x004fe20000010059 */
[----:B------:R-:W-:Y:S01]  /*92b0*/  HFMA2 R82, -RZ, RZ, 3.37890625, 0 ;  /* 0x42c20000ff527431 */ /* 0x000fe200000001ff */
[----:B------:R-:W1:Y:S01]  /*92c0*/  LDC R111, c[0x0][0x380] ;  /* 0x0000e000ff6f7b82 */ /* 0x000e620000000800 */
[----:B------:R-:W-:Y:S01]  /*92d0*/  FADD.FTZ R103, R103, R86 ;  /* 0x0000005667677221 */ /* 0x000fe20000010000 */
[----:B------:R-:W-:Y:S01]  /*92e0*/  FADD.FTZ R90, R98, -R89 ;  /* 0x80000059625a7221 */ /* 0x000fe20000010000 */
[----:B------:R-:W-:Y:S01]  /*92f0*/  FADD.FTZ R91, -R89, R100 ;  /* 0x00000064595b7221 */ /* 0x000fe20000010100 */
[----:B------:R-:W-:Y:S01]  /*9300*/  IADD3 R98, PT, PT, R4, UR46, RZ ;  /* 0x0000002e04627c10 */ /* 0x000fe2000fffe0ff */
[----:B------:R-:W-:Y:S01]  /*9310*/  UIADD3 UR18, UPT, UPT, UR10, 0x16, UR19 ;  /* 0x000000160a127890 */ /* 0x000fe2000fffe013 */
[----:B------:R-:W-:Y:S01]  /*9320*/  FFMA.FTZ R88, R83, R90, R88 ;  /* 0x0000005a53587223 */ /* 0x000fe20000010058 */
[----:B------:R-:W-:Y:S01]  /*9330*/  FMUL.FTZ R90, R91, 0.25 ;  /* 0x3e8000005b5a7820 */ /* 0x000fe20000410000 */
[----:B------:R-:W-:Y:S01]  /*9340*/  MOV R83, 0x42c40000 ;  /* 0x42c4000000537802 */ /* 0x000fe20000000f00 */
[----:B0-----:R-:W-:Y:S01]  /*9350*/  IMAD R98, R105, UR11, R98 ;  /* 0x0000000b69627c24 */ /* 0x001fe2000f8e0262 */
[----:B------:R-:W-:Y:S01]  /*9360*/  FSETP.GT.FTZ.AND P0, PT, R82, 8.50705917302346158658e+37, PT ;  /* 0x7e8000005200780b */ /* 0x000fe20003f14000 */
[----:B------:R-:W0:Y:S01]  /*9370*/  LDC R105, c[0x0][0x380] ;  /* 0x0000e000ff697b82 */ /* 0x000e220000000800 */
[----:B------:R-:W-:Y:S01]  /*9380*/  UIADD3 UR19, UPT, UPT, UR10, 0x16, UR13 ;  /* 0x000000160a137890 */ /* 0x000fe2000fffe00d */
[----:B------:R-:W-:Y:S01]  /*9390*/  IMAD R101, R112, UR18, R101 ;  /* 0x0000001270657c24 */ /* 0x000fe2000f8e0265 */
[----:B------:R-:W-:Y:S01]  /*93a0*/  FSEL R84, R82, 24.25, !P0 ;  /* 0x41c2000052547808 */ /* 0x000fe20004000000 */
[----:B------:R-:W2:Y:S01]  /*93b0*/  LDCU.128 UR12, c[0x3][0x670] ;  /* 0x00c0ce00ff0c77ac */ /* 0x000ea20008000c00 */
[----:B------:R-:W-:-:S03]  /*93c0*/  FSEL R90, R90, R91, P0 ;  /* 0x0000005b5a5a7208 */ /* 0x000fc60000000000 */
[----:B------:R-:W4:Y:S01]  /*93d0*/  LDC R107, c[0x0][0x380] ;  /* 0x0000e000ff6b7b82 */ /* 0x000f220000000800 */
[----:B------:R-:W3:Y:S03]  /*93e0*/  MUFU.RCP R84, R84 ;  /* 0x0000005400547308 */ /* 0x000ee60000001000 */
[----:B------:R-:W-:Y:S02]  /*93f0*/  @P0 LOP3.LUT R93, R93, 0x2000, RZ, 0xfc, !PT ;  /* 0x000020005d5d0812 */ /* 0x000fe400078efcff */
[----:B------:R-:W-:Y:S02]  /*9400*/  FSETP.GT.FTZ.AND P0, PT, R83, 8.50705917302346158658e+37, PT ;  /* 0x7e8000005300780b */ /* 0x000fe40003f14000 */
[----:B------:R-:W-:Y:S01]  /*9410*/  LOP3.LUT R93, R93, 0xffffefff, RZ, 0xc0, !PT ;  /* 0xffffefff5d5d7812 */ /* 0x000fe200078ec0ff */
[----:B------:R-:W1:Y:S01]  /*9420*/  LDC R112, c[0x0][0x380] ;  /* 0x0000e000ff707b82 */ /* 0x000e620000000800 */
[----:B--2---:R-:W-:-:S02]  /*9430*/  UIADD3 UR13, UPT, UPT, UR10, 0x16, UR13 ;  /* 0x000000160a0d7890 */ /* 0x004fc4000fffe00d */
[----:B------:R-:W-:Y:S01]  /*9440*/  UIADD3 UR12, UPT, UPT, UR10, 0x16, UR12 ;  /* 0x000000160a0c7890 */ /* 0x000fe2000fffe00c */
[----:B---3--:R-:W-:-:S06]  /*9450*/  FFMA.FTZ R89, R84, R90, R89 ;  /* 0x0000005a54597223 */ /* 0x008fcc0000010059 */
[----:B------:R-:W-:Y:S01]  /*9460*/  @P0 LOP3.LUT R93, R93, 0x1000, RZ, 0xfc, !PT ;  /* 0x000010005d5d0812 */ /* 0x000fe200078efcff */
[----:B------:R-:W-:-:S03]  /*9470*/  FADD.FTZ R90, R100, -R89 ;  /* 0x80000059645a7221 */ /* 0x000fc60000010000 */
[----:B------:R-:W-:Y:S02]  /*9480*/  LOP3.LUT R93, R93, 0xfffff7ff, RZ, 0xc0, !PT ;  /* 0xfffff7ff5d5d7812 */ /* 0x000fe400078ec0ff */
[----:B------:R-:W-:Y:S01]  /*9490*/  IADD3 R100, PT, PT, R4, UR40, RZ ;  /* 0x0000002804647c10 */ /* 0x000fe2000fffe0ff */
[----:B------:R-:W-:Y:S01]  /*94a0*/  FFMA.FTZ R88, R91, R90, R88 ;  /* 0x0000005a5b587223 */ /* 0x000fe20000010058 */
[----:B------:R-:W-:Y:S01]  /*94b0*/  FSEL R90, R83, 24.5, !P0 ;  /* 0x41c40000535a7808 */ /* 0x000fe20004000000 */
[----:B------:R-:W-:Y:S02]  /*94c0*/  FADD.FTZ R91, -R89, R104 ;  /* 0x00000068595b7221 */ /* 0x000fe40000010100 */
[----:B----4-:R-:W-:Y:S02]  /*94d0*/  IMAD R100, R107, UR17, R100 ;  /* 0x000000116b647c24 */ /* 0x010fe4000f8e0264 */
[----:B------:R-:W-:Y:S01]  /*94e0*/  FMUL.FTZ R84, R91, 0.25 ;  /* 0x3e8000005b547820 */ /* 0x000fe20000410000 */
[----:B------:R-:W2:Y:S04]  /*94f0*/  MUFU.RCP R90, R90 ;  /* 0x0000005a005a7308 */ /* 0x000ea80000001000 */
[----:B------:R-:W-:-:S05]  /*9500*/  FSEL R84, R84, R91, P0 ;  /* 0x0000005b54547208 */ /* 0x000fca0000000000 */
[----:B--2---:R-:W-:Y:S01]  /*9510*/  FFMA.FTZ R89, R90, R84, R89 ;  /* 0x000000545a597223 */ /* 0x004fe20000010059 */
[----:B------:R-:W-:-:S03]  /*9520*/  HFMA2 R84, -RZ, RZ, 3.38671875, 0 ;  /* 0x42c60000ff547431 */ /* 0x000fc600000001ff */
[----:B------:R-:W-:Y:S01]  /*9530*/  FADD.FTZ R92, R104, -R89 ;  /* 0x80000059685c7221 */ /* 0x000fe20000010000 */
[----:B------:R-:W-:Y:S01]  /*9540*/  IADD3 R104, PT, PT, R4, UR43, RZ ;  /* 0x0000002b04687c10 */ /* 0x000fe2000fffe0ff */
[----:B------:R-:W2:Y:S02]  /*9550*/  LDCU.128 UR40, c[0x3][0x16d0] ;  /* 0x00c2da00ff2877ac */ /* 0x000ea40008000c00 */
[----:B------:R-:W-:Y:S01]  /*9560*/  FFMA.FTZ R88, R91, R92, R88 ;  /* 0x0000005c5b587223 */ /* 0x000fe20000010058 */
[----:B------:R-:W-:Y:S01]  /*9570*/  FADD.FTZ R91, -R89, R108 ;  /* 0x0000006c595b7221 */ /* 0x000fe20000010100 */
[----:B0-----:R-:W-:Y:S01]  /*9580*/  IMAD R104, R105, UR19, R104 ;  /* 0x0000001369687c24 */ /* 0x001fe2000f8e0268 */
[C---:B------:R-:W-:Y:S02]  /*9590*/  FSETP.GT.FTZ.AND P0, PT, R84.reuse, 8.50705917302346158658e+37, PT ;  /* 0x7e8000005400780b */ /* 0x040fe40003f14000 */
[----:B------:R-:W-:Y:S02]  /*95a0*/  FMUL.FTZ R92, R91, 0.25 ;  /* 0x3e8000005b5c7820 */ /* 0x000fe40000410000 */
[----:B------:R-:W-:-:S03]  /*95b0*/  FSEL R90, R84, 24.75, !P0 ;  /* 0x41c60000545a7808 */ /* 0x000fc60004000000 */
[----:B------:R-:W-:-:S03]  /*95c0*/  FSEL R92, R92, R91, P0 ;  /* 0x0000005b5c5c7208 */ /* 0x000fc60000000000 */
[----:B------:R-:W0:Y:S03]  /*95d0*/  MUFU.RCP R90, R90 ;  /* 0x0000005a005a7308 */ /* 0x000e260000001000 */
[----:B------:R-:W-:Y:S02]  /*95e0*/  @P0 LOP3.LUT R93, R93, 0x800, RZ, 0xfc, !PT ;  /* 0x000008005d5d0812 */ /* 0x000fe400078efcff */
[----:B------:R-:W-:Y:S02]  /*95f0*/  FSETP.GT.FTZ.AND P0, PT, R147, 8.50705917302346158658e+37, PT ;  /* 0x7e8000009300780b */ /* 0x000fe40003f14000 */
[----:B------:R-:W-:Y:S02]  /*9600*/  LOP3.LUT R93, R93, 0xfffffbff, RZ, 0xc0, !PT ;  /* 0xfffffbff5d5d7812 */ /* 0x000fe400078ec0ff */
[C---:B--2---:R-:W-:Y:S02]  /*9610*/  IADD3 R94, PT, PT, R4.reuse, UR41, RZ ;  /* 0x00000029045e7c10 */ /* 0x044fe4000fffe0ff */
[----:B------:R-:W-:-:S05]  /*9620*/  IADD3 R107, PT, PT, R4, UR42, RZ ;  /* 0x0000002a046b7c10 */ /* 0x000fca000fffe0ff */
[----:B-1----:R-:W-:Y:S02]  /*9630*/  IMAD R107, R112, UR12, R107 ;  /* 0x0000000c706b7c24 */ /* 0x002fe4000f8e026b */
[----:B0-----:R-:W-:Y:S01]  /*9640*/  FFMA.FTZ R89, R90, R92, R89 ;  /* 0x0000005c5a597223 */ /* 0x001fe20000010059 */
[----:B------:R-:W-:Y:S02]  /*9650*/  FSEL R90, R147, 25, !P0 ;  /* 0x41c80000935a7808 */ /* 0x000fe40004000000 */
[----:B------:R-:W-:Y:S01]  /*9660*/  @P0 LOP3.LUT R93, R93, 0x400, RZ, 0xfc, !PT ;  /* 0x000004005d5d0812 */ /* 0x000fe200078efcff */
[----:B------:R-:W-:Y:S01]  /*9670*/  FADD.FTZ R92, R108, -R89 ;  /* 0x800000596c5c7221 */ /* 0x000fe20000010000 */
[----:B------:R-:W-:Y:S01]  /*9680*/  IADD3 R112, PT, PT, R104, 0x16, RZ ;  /* 0x0000001668707810 */ /* 0x000fe20007ffe0ff */
[----:B------:R-:W0:Y:S01]  /*9690*/  LDC R108, c[0x0][0x380] ;  /* 0x0000e000ff6c7b82 */ /* 0x000e220000000800 */
[----:B------:R-:W1:Y:S01]  /*96a0*/  MUFU.RCP R90, R90 ;  /* 0x0000005a005a7308 */ /* 0x000e620000001000 */
[----:B------:R-:W-:Y:S01]  /*96b0*/  FFMA.FTZ R88, R91, R92, R88 ;  /* 0x0000005c5b587223 */ /* 0x000fe20000010058 */
[----:B------:R-:W-:Y:S01]  /*96c0*/  FADD.FTZ R91, -R89, R110 ;  /* 0x0000006e595b7221 */ /* 0x000fe20000010100 */
[----:B------:R-:W-:-:S02]  /*96d0*/  LOP3.LUT R93, R93, 0xfffffdff, RZ, 0xc0, !PT ;  /* 0xfffffdff5d5d7812 */ /* 0x000fc400078ec0ff */
[----:B------:R-:W-:Y:S01]  /*96e0*/  IADD3 R122, PT, PT, R107, 0x16, RZ ;  /* 0x000000166b7a7810 */ /* 0x000fe20007ffe0ff */
[----:B------:R-:W-:-:S05]  /*96f0*/  FMUL.FTZ R92, R91, 0.25 ;  /* 0x3e8000005b5c7820 */ /* 0x000fca0000410000 */
[----:B------:R-:W-:Y:S02]  /*9700*/  FSEL R92, R92, R91, P0 ;  /* 0x0000005b5c5c7208 */ /* 0x000fe40000000000 */
[----:B------:R-:W-:-:S03]  /*9710*/  FSETP.GT.FTZ.AND P0, PT, R148, 8.50705917302346158658e+37, PT ;  /* 0x7e8000009400780b */ /* 0x000fc60003f14000 */
[----:B-1----:R-:W-:Y:S01]  /*9720*/  FFMA.FTZ R89, R90, R92, R89 ;  /* 0x0000005c5a597223 */ /* 0x002fe20000010059 */
[----:B------:R-:W-:-:S03]  /*9730*/  FSEL R90, R148, 25.25, !P0 ;  /* 0x41ca0000945a7808 */ /* 0x000fc60004000000 */
[----:B------:R-:W-:Y:S01]  /*9740*/  FADD.FTZ R87, -R89, R86 ;  /* 0x0000005659577221 */ /* 0x000fe20000010100 */
[----:B0-----:R-:W-:Y:S02]  /*9750*/  IMAD R99, R108, UR16, R99 ;  /* 0x000000106c637c24 */ /* 0x001fe4000f8e0263 */
[----:B------:R-:W0:Y:S01]  /*9760*/  MUFU.RCP R90, R90 ;  /* 0x0000005a005a7308 */ /* 0x000e220000001000 */
[----:B------:R-:W-:Y:S02]  /*9770*/  FMUL.FTZ R92, R87, 0.25 ;  /* 0x3e800000575c7820 */ /* 0x000fe40000410000 */
[----:B------:R-:W-:Y:S02]  /*9780*/  @P0 LOP3.LUT R93, R93, 0x200, RZ, 0xfc, !PT ;  /* 0x000002005d5d0812 */ /* 0x000fe400078efcff */
[----:B------:R-:W-:Y:S02]  /*9790*/  IADD3 R108, PT, PT, R4, UR43, RZ ;  /* 0x0000002b046c7c10 */ /* 0x000fe4000fffe0ff */
[----:B------:R-:W-:-:S02]  /*97a0*/  FSEL R92, R92, R87, P0 ;  /* 0x000000575c5c7208 */ /* 0x000fc40000000000 */
[----:B------:R-:W-:Y:S01]  /*97b0*/  FSETP.GT.FTZ.AND P0, PT, R149, 8.50705917302346158658e+37, PT ;  /* 0x7e8000009500780b */ /* 0x000fe20003f14000 */
[----:B------:R-:W-:Y:S01]  /*97c0*/  IMAD R108, R109, UR13, R108 ;  /* 0x0000000d6d6c7c24 */ /* 0x000fe2000f8e026c */
[----:B------:R-:W-:Y:S02]  /*97d0*/  IADD3 R109, PT, PT, R102, 0x16, RZ ;  /* 0x00000016666d7810 */ /* 0x000fe40007ffe0ff */
[----:B------:R-:W-:Y:S02]  /*97e0*/  LOP3.LUT R93, R93, 0xfffffeff, RZ, 0xc0, !PT ;  /* 0xfffffeff5d5d7812 */ /* 0x000fe400078ec0ff */
[----:B------:R-:W-:Y:S01]  /*97f0*/  IADD3 R123, PT, PT, R108, 0x16, RZ ;  /* 0x000000166c7b7810 */ /* 0x000fe20007ffe0ff */
[--C-:B0-----:R-:W-:Y:S01]  /*9800*/  FFMA.FTZ R95, R90, R92, R89.reuse ;  /* 0x0000005c5a5f7223 */ /* 0x101fe20000010059 */
[----:B------:R-:W-:-:S05]  /*9810*/  FADD.FTZ R89, R110, -R89 ;  /* 0x800000596e597221 */ /* 0x000fca0000010000 */
[----:B------:R-:W-:Y:S01]  /*9820*/  @P0 LOP3.LUT R93, R93, 0x100, RZ, 0xfc, !PT ;  /* 0x000001005d5d0812 */ /* 0x000fe200078efcff */
[----:B------:R-:W-:Y:S02]  /*9830*/  FFMA.FTZ R88, R91, R89, R88 ;  /* 0x000000595b587223 */ /* 0x000fe40000010058 */
[----:B------:R-:W5:Y:S01]  /*9840*/  TLD.LZ RZ, R89, R96, UR6, 1D, 0x1 ;  /* 0x00ff06ff60597f66 */ /* 0x000f6200081e01ff */
[----:B------:R-:W5:Y:S01]  /*9850*/  TLD.LZ RZ, R91, R96, UR4, 1D, 0x1 ;  /* 0x00ff04ff605b7f66 */ /* 0x000f6200081e01ff */
[----:B------:R-:W-:-:S04]  /*9860*/  DEPBAR.LE SB5, 0x2 ;  /* 0x0000d0800000791a */ /* 0x000fc80000000000 */
[----:B------:R-:W-:Y:S01]  /*9870*/  FFMA.FTZ R90, R85, UR37, R2 ;  /* 0x00000025555a7c23 */ /* 0x000fe20008010002 */
[----:B------:R-:W-:Y:S02]  /*9880*/  FSEL R2, R149, 25.5, !P0 ;  /* 0x41cc000095027808 */ /* 0x000fe40004000000 */
[----:B------:R-:W-:Y:S02]  /*9890*/  IADD3 R85, PT, PT, R4, UR40, RZ ;  /* 0x0000002804557c10 */ /* 0x000fe4000fffe0ff */
[----:B------:R0:W1:Y:S03]  /*98a0*/  MUFU.RCP R92, R2 ;  /* 0x00000002005c7308 */ /* 0x0000660000001000 */
[----:B------:R-:W-:Y:S02]  /*98b0*/  IMAD R105, R106, UR20, R85 ;  /* 0x000000146a697c24 */ /* 0x000fe4000f8e0255 */
[----:B------:R-:W-:Y:S01]  /*98c0*/  FADD.FTZ R85, -R95, R90 ;  /* 0x0000005a5f557221 */ /* 0x000fe20000010100 */
[----:B------:R-:W-:-:S03]  /*98d0*/  IMAD R106, R111, UR21, R94 ;  /* 0x000000156f6a7c24 */ /* 0x000fc6000f8e025e */
[----:B------:R-:W-:Y:S01]  /*98e0*/  FMUL.FTZ R94, R85, 0.25 ;  /* 0x3e800000555e7820 */ /* 0x000fe20000410000 */
[----:B0-----:R-:W-:Y:S01]  /*98f0*/  FADD.FTZ R2, R86, -R95 ;  /* 0x8000005f56027221 */ /* 0x001fe20000010000 */
[----:B------:R-:W-:Y:S02]  /*9900*/  IADD3 R86, PT, PT, R99, 0x16, RZ ;  /* 0x0000001663567810 */ /* 0x000fe40007ffe0ff */
[----:B------:R-:W-:Y:S01]  /*9910*/  IADD3 R115, PT, PT, R105, 0x16, RZ ;  /* 0x0000001669737810 */ /* 0x000fe20007ffe0ff */
[----:B------:R-:W-:Y:S01]  /*9920*/  FFMA.FTZ R88, R87, R2, R88 ;  /* 0x0000000257587223 */ /* 0x000fe20000010058 */
[----:B------:R-:W-:Y:S02]  /*9930*/  IADD3 R2, PT, PT, R98, 0x16, RZ ;  /* 0x0000001662027810 */ /* 0x000fe40007ffe0ff */
[----:B------:R-:W5:Y:S01]  /*9940*/  TLD.LZ RZ, R98, R97, UR6, 1D, 0x1 ;  /* 0x00ff06ff61627f66 */ /* 0x000f6200081e01ff */
[----:B------:R-:W5:Y:S01]  /*9950*/  TLD.LZ RZ, R99, R97, UR4, 1D, 0x1 ;  /* 0x00ff04ff61637f66 */ /* 0x000f6200081e01ff */
[----:B------:R-:W-:-:S02]  /*9960*/  FSEL R94, R94, R85, P0 ;  /* 0x000000555e5e7208 */ /* 0x000fc40000000000 */
[----:B------:R-:W-:-:S03]  /*9970*/  IADD3 R119, PT, PT, R106, 0x16, RZ ;  /* 0x000000166a777810 */ /* 0x000fc60007ffe0ff */
[----:B-1----:R-:W-:Y:S01]  /*9980*/  FFMA.FTZ R87, R92, R94, R95 ;  /* 0x0000005e5c577223 */ /* 0x002fe2000001005f */
[----:B------:R-:W-:Y:S02]  /*9990*/  IADD3 R92, PT, PT, R100, 0x16, RZ ;  /* 0x00000016645c7810 */ /* 0x000fe40007ffe0ff */
[----:B------:R-:W5:Y:S01]  /*99a0*/  TLD.LZ RZ, R100, R2, UR6, 1D, 0x1 ;  /* 0x00ff06ff02647f66 */ /* 0x000f6200081e01ff */
[----:B------:R-:W-:Y:S02]  /*99b0*/  IADD3 R94, PT, PT, R101, 0x16, RZ ;  /* 0x00000016655e7810 */ /* 0x000fe40007ffe0ff */
        /* <DEDUP_REMOVED lines=14> */
[----:B------:R2:W5:Y:S01]  /*9aa0*/  TLD.LZ RZ, R121, R119, UR4, 1D, 0x1 ;  /* 0x00ff04ff77797f66 */ /* 0x00056200081e01ff */
[----:B------:R-:W5:Y:S01]  /*9ab0*/  TLD.LZ RZ, R95, R122, UR6, 1D, 0x1 ;  /* 0x00ff06ff7a5f7f66 */ /* 0x000f6200081e01ff */
[----:B------:R3:W5:Y:S01]  /*9ac0*/  TLD.LZ RZ, R2, R122, UR4, 1D, 0x1 ;  /* 0x00ff04ff7a027f66 */ /* 0x00076200081e01ff */
[----:B------:R-:W5:Y:S01]  /*9ad0*/  TLD.LZ RZ, R94, R123, UR6, 1D, 0x1 ;  /* 0x00ff06ff7b5e7f66 */ /* 0x000f6200081e01ff */
[----:B------:R4:W5:Y:S01]  /*9ae0*/  TLD.LZ RZ, R96, R123, UR4, 1D, 0x1 ;  /* 0x00ff04ff7b607f66 */ /* 0x00096200081e01ff */
[----:B0-----:R-:W-:Y:S01]  /*9af0*/  FADD.FTZ R86, R90, -R87 ;  /* 0x800000575a567221 */ /* 0x001fe20000010000 */
[----:B------:R-:W0:Y:S01]  /*9b00*/  LDCU.128 UR16, c[0x3][0x3f0] ;  /* 0x00c07e00ff1077ac */ /* 0x000e220008000c00 */
[----:B------:R-:W-:Y:S01]  /*9b10*/  FADD.FTZ R103, R103, R90 ;  /* 0x0000005a67677221 */ /* 0x000fe20000010000 */
[----:B------:R-:W-:Y:S01]  /*9b20*/  LOP3.LUT R93, R93, 0xffffff7f, RZ, 0xc0, !PT ;  /* 0xffffff7f5d5d7812 */ /* 0x000fe200078ec0ff */
[----:B------:R-:W-:Y:S01]  /*9b30*/  FFMA.FTZ R86, R85, R86, R88 ;  /* 0x0000005655567223 */ /* 0x000fe20000010058 */
[----:B------:R-:W-:Y:S01]  /*9b40*/  HFMA2 R85, -RZ, RZ, 3.40234375, 0 ;  /* 0x42ce0000ff557431 */ /* 0x000fe200000001ff */
[----:B------:R-:W4:Y:S01]  /*9b50*/  LDCU.128 UR32, c[0x3][0x1a0] ;  /* 0x00c03400ff2077ac */ /* 0x000f220008000c00 */
[----:B------:R-:W-:Y:S01]  /*9b60*/  LOP3.LUT R160, R160, 0x7fffffff, RZ, 0xc0, !PT ;  /* 0x7fffffffa0a07812 */ /* 0x000fe200078ec0ff */
[----:B------:R-:W-:Y:S01]  /*9b70*/  HFMA2 R151, -RZ, RZ, 3.44140625, 0 ;  /* 0x42e20000ff977431 */ /* 0x000fe200000001ff */
[----:B------:R-:W-:Y:S01]  /*9b80*/  MOV R150, 0x42e00000 ;  /* 0x42e0000000967802 */ /* 0x000fe20000000f00 */
[----:B------:R-:W4:Y:S01]  /*9b90*/  LDCU.128 UR44, c[0x3][0x16e0] ;  /* 0x00c2dc00ff2c77ac */ /* 0x000f220008000c00 */
[----:B------:R-:W-:Y:S01]  /*9ba0*/  MOV R152, 0x42e40000 ;  /* 0x42e4000000987802 */ /* 0x000fe20000000f00 */
[----:B------:R-:W4:Y:S01]  /*9bb0*/  LDC R124, c[0x0][0x380] ;  /* 0x0000e000ff7c7b82 */ /* 0x000f220000000800 */
[----:B------:R-:W2:Y:S01]  /*9bc0*/  LDCU.128 UR40, c[0x3][0x16f0] ;  /* 0x00c2de00ff2877ac */ /* 0x000ea20008000c00 */
[----:B------:R-:W-:Y:S01]  /*9bd0*/  FSETP.GT.FTZ.AND P0, PT, R85, 8.50705917302346158658e+37, PT ;  /* 0x7e8000005500780b */ /* 0x000fe20003f14000 */
[----:B------:R-:W-:-:S03]  /*9be0*/  UIADD3 UR9, UPT, UPT, UR10, 0x16, UR15 ;  /* 0x000000160a097890 */ /* 0x000fc6000fffe00f */
[----:B------:R-:W-:Y:S01]  /*9bf0*/  FSEL R90, R85, 25.75, !P0 ;  /* 0x41ce0000555a7808 */ /* 0x000fe20004000000 */
[----:B------:R-:W-:Y:S01]  /*9c00*/  UIADD3 UR8, UPT, UPT, UR10, 0x16, UR14 ;  /* 0x000000160a087890 */ /* 0x000fe2000fffe00e */
[----:B-1----:R-:W1:Y:S01]  /*9c10*/  LDC R115, c[0x0][0x380] ;  /* 0x0000e000ff737b82 */ /* 0x002e620000000800 */
[----:B------:R-:W3:Y:S03]  /*9c20*/  LDCU.128 UR12, c[0x3][0x690] ;  /* 0x00c0d200ff0c77ac */ /* 0x000ee60008000c00 */
[----:B------:R-:W4:Y:S03]  /*9c30*/  MUFU.RCP R90, R90 ;  /* 0x0000005a005a7308 */ /* 0x000f260000001000 */
[----:B------:R-:W-:-:S04]  /*9c40*/  @P0 LOP3.LUT R93, R93, 0x80, RZ, 0xfc, !PT ;  /* 0x000000805d5d0812 */ /* 0x000fc800078efcff */
[----:B------:R-:W-:Y:S02]  /*9c50*/  LOP3.LUT R93, R93, 0xffffffbf, RZ, 0xc0, !PT ;  /* 0xffffffbf5d5d7812 */ /* 0x000fe400078ec0ff */
[C---:B--2---:R-:W-:Y:S02]  /*9c60*/  IADD3 R109, PT, PT, R4.reuse, UR40, RZ ;  /* 0x00000028046d7c10 */ /* 0x044fe4000fffe0ff */
[----:B------:R-:W-:Y:S01]  /*9c70*/  IADD3 R112, PT, PT, R4, UR42, RZ ;  /* 0x0000002a04707c10 */ /* 0x000fe2000fffe0ff */
[----:B---3--:R-:W-:Y:S02]  /*9c80*/  UIADD3 UR20, UPT, UPT, UR10, 0x16, UR14 ;  /* 0x000000160a147890 */ /* 0x008fe4000fffe00e */
[----:B------:R-:W-:Y:S01]  /*9c90*/  UIADD3 UR21, UPT, UPT, UR10, 0x16, UR15 ;  /* 0x000000160a157890 */ /* 0x000fe2000fffe00f */
[----:B------:R-:W2:Y:S01]  /*9ca0*/  LDC R119, c[0x0][0x380] ;  /* 0x0000e000ff777b82 */ /* 0x000ea20000000800 */
[----:B------:R-:W-:-:S07]  /*9cb0*/  UIADD3 UR12, UPT, UPT, UR10, 0x16, UR12 ;  /* 0x000000160a0c7890 */ /* 0x000fce000fffe00c */
[----:B------:R-:W3:Y:S01]  /*9cc0*/  LDC R122, c[0x0][0x380] ;  /* 0x0000e000ff7a7b82 */ /* 0x000ee20000000800 */
[----:B--2---:R-:W-:-:S07]  /*9cd0*/  IMAD R112, R119, UR12, R112 ;  /* 0x0000000c77707c24 */ /* 0x004fce000f8e0270 */
[----:B------:R-:W2:Y:S01]  /*9ce0*/  LDC R119, c[0x0][0x380] ;  /* 0x0000e000ff777b82 */ /* 0x000ea20000000800 */
[----:B------:R-:W-:-:S04]  /*9cf0*/  DEPBAR.LE SB5, 0x13 ;  /* 0x0000d4c00000791a */ /* 0x000fc80000000000 */
[----:B0-----:R-:W-:-:S04]  /*9d00*/  FMUL.FTZ R88, R89, UR16 ;  /* 0x0000001059587c20 */ /* 0x001fc80008410000 */
[----:B------:R-:W-:-:S04]  /*9d10*/  FFMA.FTZ R88, R91, UR38, R88 ;  /* 0x000000265b587c23 */ /* 0x000fc80008010058 */
[--C-:B------:R-:W-:Y:S01]  /*9d20*/  FADD.FTZ R89, -R87, R88.reuse ;  /* 0x0000005857597221 */ /* 0x100fe20000010100 */
[----:B------:R-:W-:-:S03]  /*9d30*/  FADD.FTZ R103, R103, R88 ;  /* 0x0000005867677221 */ /* 0x000fc60000010000 */
[----:B------:R-:W-:-:S05]  /*9d40*/  FMUL.FTZ R92, R89, 0.25 ;  /* 0x3e800000595c7820 */ /* 0x000fca0000410000 */
[----:B------:R-:W-:-:S05]  /*9d50*/  FSEL R92, R92, R89, P0 ;  /* 0x000000595c5c7208 */ /* 0x000fca0000000000 */
[----:B----4-:R-:W-:Y:S01]  /*9d60*/  FFMA.FTZ R87, R90, R92, R87 ;  /* 0x0000005c5a577223 */ /* 0x010fe20000010057 */
[----:B------:R-:W-:-:S04]  /*9d70*/  DEPBAR.LE SB5, 0x11 ;  /* 0x0000d4400000791a */ /* 0x000fc80000000000 */
[----:B------:R-:W-:Y:S01]  /*9d80*/  FMUL.FTZ R98, R98, UR17 ;  /* 0x0000001162627c20 */ /* 0x000fe20008410000 */
[----:B------:R-:W-:-:S03]  /*9d90*/  FADD.FTZ R91, R88, -R87 ;  /* 0x80000057585b7221 */ /* 0x000fc60000010000 */
[----:B------:R-:W-:Y:S01]  /*9da0*/  FFMA.FTZ R98, R99, UR39, R98 ;  /* 0x0000002763627c23 */ /* 0x000fe20008010062 */
[----:B------:R-:W0:Y:S01]  /*9db0*/  LDCU.128 UR36, c[0x3][0x1b0] ;  /* 0x00c03600ff2477ac */ /* 0x000e220008000c00 */
[----:B------:R-:W-:Y:S01]  /*9dc0*/  FFMA.FTZ R91, R89, R91, R86 ;  /* 0x0000005b595b7223 */ /* 0x000fe20000010056 */
[----:B------:R-:W-:Y:S01]  /*9dd0*/  MOV R86, 0x42d00000 ;  /* 0x42d0000000567802 */ /* 0x000fe20000000f00 */
[----:B------:R-:W-:Y:S01]  /*9de0*/  FADD.FTZ R88, -R87, R98 ;  /* 0x0000006257587221 */ /* 0x000fe20000010100 */
[----:B------:R-:W-:-:S04]  /*9df0*/  DEPBAR.LE SB5, 0x10 ;  /* 0x0000d4000000791a */ /* 0x000fc80000000000 */
[----:B------:R-:W-:Y:S01]  /*9e00*/  FMUL.FTZ R100, R100, UR18 ;  /* 0x0000001264647c20 */ /* 0x000fe20008410000 */
[----:B------:R-:W-:Y:S01]  /*9e10*/  FADD.FTZ R103, R103, R98 ;  /* 0x0000006267677221 */ /* 0x000fe20000010000 */
[----:B------:R-:W-:Y:S01]  /*9e20*/  FSETP.GT.FTZ.AND P0, PT, R86, 8.50705917302346158658e+37, PT ;  /* 0x7e8000005600780b */ /* 0x000fe20003f14000 */
[----:B------:R-:W-:Y:S01]  /*9e30*/  FMUL.FTZ R97, R88, 0.25 ;  /* 0x3e80000058617820 */ /* 0x000fe20000410000 */
[----:B------:R-:W-:-:S04]  /*9e40*/  DEPBAR.LE SB5, 0xf ;  /* 0x0000d3c00000791a */ /* 0x000fc80000000000 */
[----:B------:R-:W-:Y:S01]  /*9e50*/  FFMA.FTZ R100, R101, UR32, R100 ;  /* 0x0000002065647c23 */ /* 0x000fe20008010064 */
[----:B------:R-:W-:Y:S02]  /*9e60*/  FSEL R89, R86, 26, !P0 ;  /* 0x41d0000056597808 */ /* 0x000fe40004000000 */
[----:B------:R-:W-:Y:S01]  /*9e70*/  FSEL R97, R97, R88, P0 ;  /* 0x0000005861617208 */ /* 0x000fe20000000000 */
[----:B------:R-:W-:Y:S01]  /*9e80*/  FADD.FTZ R103, R103, R100 ;  /* 0x0000006467677221 */ /* 0x000fe20000010000 */
[----:B------:R-:W4:Y:S02]  /*9e90*/  MUFU.RCP R90, R89 ;  /* 0x00000059005a7308 */ /* 0x000f240000001000 */
[----:B------:R-:W-:-:S04]  /*9ea0*/  @P0 LOP3.LUT R93, R93, 0x40, RZ, 0xfc, !PT ;  /* 0x000000405d5d0812 */ /* 0x000fc800078efcff */
[----:B------:R-:W-:Y:S01]  /*9eb0*/  LOP3.LUT R93, R93, 0xffffffdf, RZ, 0xc0, !PT ;  /* 0xffffffdf5d5d7812 */ /* 0x000fe200078ec0ff */
[----:B----4-:R-:W-:Y:S01]  /*9ec0*/  FFMA.FTZ R97, R90, R97, R87 ;  /* 0x000000615a617223 */ /* 0x010fe20000010057 */
[----:B------:R-:W-:-:S03]  /*9ed0*/  HFMA2 R87, -RZ, RZ, 3.41015625, 0 ;  /* 0x42d20000ff577431 */ /* 0x000fc600000001ff */
[----:B------:R-:W-:Y:S01]  /*9ee0*/  FADD.FTZ R90, R98, -R97 ;  /* 0x80000061625a7221 */ /* 0x000fe20000010000 */
[----:B------:R-:W-:-:S03]  /*9ef0*/  FADD.FTZ R89, -R97, R100 ;  /* 0x0000006461597221 */ /* 0x000fc60000010100 */
[----:B------:R-:W-:Y:S01]  /*9f00*/  FFMA.FTZ R90, R88, R90, R91 ;  /* 0x0000005a585a7223 */ /* 0x000fe2000001005b */
[----:B------:R-:W-:Y:S01]  /*9f10*/  FMUL.FTZ R92, R89, 0.25 ;  /* 0x3e800000595c7820 */ /* 0x000fe20000410000 */
[----:B------:R-:W-:-:S04]  /*9f20*/  FSETP.GT.FTZ.AND P0, PT, R87, 8.50705917302346158658e+37, PT ;  /* 0x7e8000005700780b */ /* 0x000fc80003f14000 */
[----:B------:R-:W-:Y:S02]  /*9f30*/  FSEL R91, R87, 26.25, !P0 ;  /* 0x41d20000575b7808 */ /* 0x000fe40004000000 */
[----:B------:R-:W-:Y:S02]  /*9f40*/  FSEL R92, R92, R89, P0 ;  /* 0x000000595c5c7208 */ /* 0x000fe40000000000 */
[----:B------:R-:W4:Y:S05]  /*9f50*/  MUFU.RCP R88, R91 ;  /* 0x0000005b00587308 */ /* 0x000f2a0000001000 */
[----:B------:R-:W-:-:S04]  /*9f60*/  @P0 LOP3.LUT R93, R93, 0x20, RZ, 0xfc, !PT ;  /* 0x000000205d5d0812 */ /* 0x000fc800078efcff */
[----:B------:R-:W-:Y:S01]  /*9f70*/  LOP3.LUT R93, R93, 0xffffffef, RZ, 0xc0, !PT ;  /* 0xffffffef5d5d7812 */ /* 0x000fe200078ec0ff */
[----:B----4-:R-:W-:Y:S01]  /*9f80*/  FFMA.FTZ R97, R88, R92, R97 ;  /* 0x0000005c58617223 */ /* 0x010fe20000010061 */
[----:B------:R-:W-:-:S03]  /*9f90*/  MOV R88, 0x42d40000 ;  /* 0x42d4000000587802 */ /* 0x000fc60000000f00 */
[----:B------:R-:W-:Y:S01]  /*9fa0*/  FADD.FTZ R92, R100, -R97 ;  /* 0x80000061645c7221 */ /* 0x000fe20000010000 */
[----:B------:R-:W-:-:S03]  /*9fb0*/  FSETP.GT.FTZ.AND P0, PT, R88, 8.50705917302346158658e+37, PT ;  /* 0x7e8000005800780b */ /* 0x000fc60003f14000 */
[----:B------:R-:W-:Y:S01]  /*9fc0*/  FFMA.FTZ R90, R89, R92, R90 ;  /* 0x0000005c595a7223 */ /* 0x000fe2000001005a */
[----:B------:R-:W-:Y:S01]  /*9fd0*/  FSEL R92, R88, 26.5, !P0 ;  /* 0x41d40000585c7808 */ /* 0x000fe20004000000 */
[----:B------:R-:W-:-:S04]  /*9fe0*/  DEPBAR.LE SB5, 0xd ;  /* 0x0000d3400000791a */ /* 0x000fc80000000000 */
[----:B------:R-:W-:Y:S01]  /*9ff0*/  FMUL.FTZ R89, R102, UR19 ;  /* 0x0000001366597c20 */ /* 0x000fe20008410000 */
[----:B------:R-:W4:Y:S03]  /*a000*/  LDCU.128 UR16, c[0x3][0x400] ;  /* 0x00c08000ff1077ac */ /* 0x000f260008000c00 */
[----:B------:R-:W-:Y:S01]  /*a010*/  FFMA.FTZ R104, R104, UR33, R89 ;  /* 0x0000002168687c23 */ /* 0x000fe20008010059 */
[----:B------:R-:W1:Y:S01]  /*a020*/  MUFU.RCP R92, R92 ;  /* 0x0000005c005c7308 */ /* 0x000e620000001000 */
[----:B------:R-:W-:Y:S02]  /*a030*/  HFMA2 R89, -RZ, RZ, 3.41796875, 0 ;  /* 0x42d60000ff597431 */ /* 0x000fe400000001ff */
[--C-:B------:R-:W-:Y:S01]  /*a040*/  FADD.FTZ R91, -R97, R104.reuse ;  /* 0x00000068615b7221 */ /* 0x100fe20000010100 */
[----:B------:R-:W-:Y:S01]  /*a050*/  @P0 LOP3.LUT R93, R93, 0x10, RZ, 0xfc, !PT ;  /* 0x000000105d5d0812 */ /* 0x000fe200078efcff */
[----:B------:R-:W-:-:S02]  /*a060*/  FADD.FTZ R103, R103, R104 ;  /* 0x0000006867677221 */ /* 0x000fc40000010000 */
[----:B------:R-:W-:Y:S01]  /*a070*/  FMUL.FTZ R98, R91, 0.25 ;  /* 0x3e8000005b627820 */ /* 0x000fe20000410000 */
[----:B------:R-:W-:-:S04]  /*a080*/  LOP3.LUT R93, R93, 0xfffffff7, RZ, 0xc0, !PT ;  /* 0xfffffff75d5d7812 */ /* 0x000fc800078ec0ff */
        /* <DEDUP_REMOVED lines=12> */
[----:B------:R-:W-:-:S04]  /*a150*/  DEPBAR.LE SB5, 0x8 ;  /* 0x0000d2000000791a */ /* 0x000fc80000000000 */
[----:B------:R-:W-:Y:S01]  /*a160*/  FMUL.FTZ R113, R113, UR19 ;  /* 0x0000001371717c20 */ /* 0x000fe20008410000 */
[----:B------:R-:W1:Y:S01]  /*a170*/  MUFU.RCP R92, R92 ;  /* 0x0000005c005c7308 */ /* 0x000e620000001000 */
[----:B------:R-:W-:Y:S01]  /*a180*/  FFMA.FTZ R98, R91, R98, R90 ;  /* 0x000000625b627223 */ /* 0x000fe2000001005a */
[----:B------:R-:W-:Y:S01]  /*a190*/  FADD.FTZ R91, -R97, R106 ;  /* 0x0000006a615b7221 */ /* 0x000fe20000010100 */
[----:B------:R-:W-:Y:S01]  /*a1a0*/  @P0 LOP3.LUT R93, R93, 0x8, RZ, 0xfc, !PT ;  /* 0x000000085d5d0812 */ /* 0x000fe200078efcff */
[----:B0-----:R-:W-:Y:S01]  /*a1b0*/  FFMA.FTZ R110, R111, UR36, R110 ;  /* 0x000000246f6e7c23 */ /* 0x001fe2000801006e */
[----:B------:R-:W-:-:S04]  /*a1c0*/  DEPBAR.LE SB5, 0x7 ;  /* 0x0000d1c00000791a */ /* 0x000fc80000000000 */
[----:B------:R-:W-:Y:S01]  /*a1d0*/  FFMA.FTZ R114, R114, UR37, R113 ;  /* 0x0000002572727c23 */ /* 0x000fe20008010071 */
[----:B------:R-:W-:Y:S01]  /*a1e0*/  FMUL.FTZ R90, R91, 0.25 ;  /* 0x3e8000005b5a7820 */ /* 0x000fe20000410000 */
[----:B------:R-:W-:Y:S01]  /*a1f0*/  LOP3.LUT R93, R93, 0xfffffffb, RZ, 0xc0, !PT ;  /* 0xfffffffb5d5d7812 */ /* 0x000fe200078ec0ff */
[----:B------:R-:W0:Y:S01]  /*a200*/  LDCU.128 UR32, c[0x3][0x410] ;  /* 0x00c08200ff2077ac */ /* 0x000e220008000c00 */
[----:B------:R-:W-:Y:S01]  /*a210*/  FADD.FTZ R103, R103, R106 ;  /* 0x0000006a67677221 */ /* 0x000fe20000010000 */
[----:B------:R-:W4:Y:S01]  /*a220*/  LDC R105, c[0x0][0x380] ;  /* 0x0000e000ff697b82 */ /* 0x000f220000000800 */
[----:B------:R-:W-:Y:S01]  /*a230*/  FSEL R90, R90, R91, P0 ;  /* 0x0000005b5a5a7208 */ /* 0x000fe20000000000 */
[----:B------:R-:W3:Y:S01]  /*a240*/  LDCU.128 UR16, c[0x3][0x680] ;  /* 0x00c0d000ff1077ac */ /* 0x000ee20008000c00 */
[----:B------:R-:W-:Y:S01]  /*a250*/  FADD.FTZ R103, R103, R108 ;  /* 0x0000006c67677221 */ /* 0x000fe20000010000 */
[C---:B------:R-:W-:Y:S02]  /*a260*/  IADD3 R111, PT, PT, R4.reuse, UR41, RZ ;  /* 0x00000029046f7c10 */ /* 0x040fe4000fffe0ff */
[----:B------:R-:W-:Y:S01]  /*a270*/  IADD3 R113, PT, PT, R4, UR43, RZ ;  /* 0x0000002b04717c10 */ /* 0x000fe2000fffe0ff */
[----:B-1----:R-:W-:Y:S01]  /*a280*/  FFMA.FTZ R97, R92, R90, R97 ;  /* 0x0000005a5c617223 */ /* 0x002fe20000010061 */
[----:B------:R-:W-:Y:S01]  /*a290*/  MOV R90, 0x42d80000 ;  /* 0x42d80000005a7802 */ /* 0x000fe20000000f00 */
[----:B------:R-:W-:Y:S01]  /*a2a0*/  FADD.FTZ R103, R103, R110 ;  /* 0x0000006e67677221 */ /* 0x000fe20000010000 */
[----:B------:R-:W1:Y:S01]  /*a2b0*/  LDCU.128 UR40, c[0x3][0x1700] ;  /* 0x00c2e000ff2877ac */ /* 0x000e620008000c00 */
[----:B------:R-:W-:Y:S01]  /*a2c0*/  FADD.FTZ R99, R106, -R97 ;  /* 0x800000616a637221 */ /* 0x000fe20000010000 */
[----:B------:R-:W-:Y:S01]  /*a2d0*/  FSETP.GT.FTZ.AND P0, PT, R90, 8.50705917302346158658e+37, PT ;  /* 0x7e8000005a00780b */ /* 0x000fe20003f14000 */
[----:B------:R-:W-:Y:S01]  /*a2e0*/  FADD.FTZ R103, R103, R114 ;  /* 0x0000007267677221 */ /* 0x000fe20000010000 */
[----:B------:R-:W-:Y:S01]  /*a2f0*/  IADD3 R106, PT, PT, R4, UR45, RZ ;  /* 0x0000002d046a7c10 */ /* 0x000fe2000fffe0ff */
[----:B------:R-:W-:Y:S01]  /*a300*/  FFMA.FTZ R98, R91, R99, R98 ;  /* 0x000000635b627223 */ /* 0x000fe20000010062 */
[----:B------:R-:W-:Y:S01]  /*a310*/  FSEL R92, R90, 27, !P0 ;  /* 0x41d800005a5c7808 */ /* 0x000fe20004000000 */
[----:B------:R-:W-:Y:S01]  /*a320*/  FADD.FTZ R99, -R97, R108 ;  /* 0x0000006c61637221 */ /* 0x000fe20000010100 */
[----:B------:R-:W-:Y:S01]  /*a330*/  HFMA2 R91, -RZ, RZ, 3.42578125, 0 ;  /* 0x42da0000ff5b7431 */ /* 0x000fe200000001ff */
[----:B------:R-:W-:-:S04]  /*a340*/  DEPBAR.LE SB5, 0x5 ;  /* 0x0000d1400000791a */ /* 0x000fc80000000000 */
[----:B0-----:R-:W-:Y:S01]  /*a350*/  FMUL.FTZ R116, R116, UR32 ;  /* 0x0000002074747c20 */ /* 0x001fe20008410000 */
[----:B------:R-:W-:Y:S01]  /*a360*/  FMUL.FTZ R120, R120, UR33 ;  /* 0x0000002178787c20 */ /* 0x000fe20008410000 */
[----:B------:R-:W-:Y:S01]  /*a370*/  FMUL.FTZ R100, R99, 0.25 ;  /* 0x3e80000063647820 */ /* 0x000fe20000410000 */
[----:B------:R-:W0:Y:S01]  /*a380*/  MUFU.RCP R92, R92 ;  /* 0x0000005c005c7308 */ /* 0x000e220000001000 */
[----:B------:R-:W-:Y:S01]  /*a390*/  FFMA.FTZ R116, R117, UR38, R116 ;  /* 0x0000002675747c23 */ /* 0x000fe20008010074 */
[----:B------:R-:W-:-:S04]  /*a3a0*/  DEPBAR.LE SB5, 0x4 ;  /* 0x0000d1000000791a */ /* 0x000fc80000000000 */
[----:B------:R-:W-:Y:S01]  /*a3b0*/  FFMA.FTZ R120, R121, UR39, R120 ;  /* 0x0000002779787c23 */ /* 0x000fe20008010078 */
[----:B------:R-:W-:Y:S01]  /*a3c0*/  @P0 LOP3.LUT R93, R93, 0x4, RZ, 0xfc, !PT ;  /* 0x000000045d5d0812 */ /* 0x000fe200078efcff */
[----:B------:R-:W2:Y:S01]  /*a3d0*/  LDCU.128 UR36, c[0x3][0x1c0] ;  /* 0x00c03800ff2477ac */ /* 0x000ea20008000c00 */
[----:B------:R-:W-:Y:S01]  /*a3e0*/  FSEL R100, R100, R99, P0 ;  /* 0x0000006364647208 */ /* 0x000fe20000000000 */
[----:B------:R-:W-:-:S04]  /*a3f0*/  DEPBAR.LE SB5, 0x3 ;  /* 0x0000d0c00000791a */ /* 0x000fc80000000000 */
[----:B------:R-:W-:Y:S01]  /*a400*/  FMUL.FTZ R95, R95, UR34 ;  /* 0x000000225f5f7c20 */ /* 0x000fe20008410000 */
[----:B------:R-:W-:Y:S01]  /*a410*/  FSETP.GT.FTZ.AND P0, PT, R91, 8.50705917302346158658e+37, PT ;  /* 0x7e8000005b00780b */ /* 0x000fe20003f14000 */
[----:B------:R-:W-:Y:S01]  /*a420*/  IMAD R106, R115, UR9, R106 ;  /* 0x00000009736a7c24 */ /* 0x000fe2000f8e026a */
[----:B------:R-:W-:Y:S01]  /*a430*/  LOP3.LUT R93, R93, 0xfffffffd, RZ, 0xc0, !PT ;  /* 0xfffffffd5d5d7812 */ /* 0x000fe200078ec0ff */
[----:B------:R-:W1:Y:S01]  /*a440*/  LDC R115, c[0x0][0x380] ;  /* 0x0000e000ff737b82 */ /* 0x000e620000000800 */
[----:B---3--:R-:W-:Y:S01]  /*a450*/  UIADD3 UR11, UPT, UPT, UR10, 0x16, UR16 ;  /* 0x000000160a0b7890 */ /* 0x008fe2000fffe010 */
[C---:B------:R-:W-:Y:S01]  /*a460*/  IADD3 R104, PT, PT, R4.reuse, UR44, RZ ;  /* 0x0000002c04687c10 */ /* 0x040fe2000fffe0ff */
[----:B------:R-:W-:Y:S01]  /*a470*/  UIADD3 UR16, UPT, UPT, UR10, 0x16, UR17 ;  /* 0x000000160a107890 */ /* 0x000fe2000fffe011 */
[----:B------:R-:W-:Y:S01]  /*a480*/  IADD3 R107, PT, PT, R4, UR46, RZ ;  /* 0x0000002e046b7c10 */ /* 0x000fe2000fffe0ff */
[----:B------:R-:W-:Y:S01]  /*a490*/  UIADD3 UR17, UPT, UPT, UR10, 0x16, UR18 ;  /* 0x000000160a117890 */ /* 0x000fe2000fffe012 */
[----:B------:R-:W-:Y:S01]  /*a4a0*/  IADD3 R106, PT, PT, R106, 0x16, RZ ;  /* 0x000000166a6a7810 */ /* 0x000fe20007ffe0ff */
[----:B0-----:R-:W-:Y:S01]  /*a4b0*/  FFMA.FTZ R97, R92, R100, R97 ;  /* 0x000000645c617223 */ /* 0x001fe20000010061 */
[----:B----4-:R-:W-:Y:S01]  /*a4c0*/  IMAD R105, R105, UR8, R104 ;  /* 0x0000000869697c24 */ /* 0x010fe2000f8e0268 */
[----:B------:R-:W0:Y:S01]  /*a4d0*/  LDC R121, c[0x0][0x380] ;  /* 0x0000e000ff797b82 */ /* 0x000e220000000800 */
[----:B------:R-:W-:Y:S01]  /*a4e0*/  @P0 LOP3.LUT R93, R93, 0x2, RZ, 0xfc, !PT ;  /* 0x000000025d5d0812 */ /* 0x000fe200078efcff */
[----:B------:R-:W-:Y:S01]  /*a4f0*/  FADD.FTZ R100, R108, -R97 ;  /* 0x800000616c647221 */ /* 0x000fe20000010000 */
[----:B------:R-:W-:-:S04]  /*a500*/  DEPBAR.LE SB5, 0x2 ;  /* 0x0000d0800000791a */ /* 0x000fc80000000000 */
[----:B--2---:R-:W-:Y:S01]  /*a510*/  FFMA.FTZ R2, R2, UR36, R95 ;  /* 0x0000002402027c23 */ /* 0x004fe2000801005f */
[----:B------:R-:W-:Y:S01]  /*a520*/  IADD3 R105, PT, PT, R105, 0x16, RZ ;  /* 0x0000001669697810 */ /* 0x000fe20007ffe0ff */
[----:B------:R-:W-:Y:S01]  /*a530*/  FADD.FTZ R103, R103, R116 ;  /* 0x0000007467677221 */ /* 0x000fe20000010000 */
[----:B------:R-:W-:Y:S01]  /*a540*/  FFMA.FTZ R98, R99, R100, R98 ;  /* 0x0000006463627223 */ /* 0x000fe20000010062 */
[----:B------:R-:W-:Y:S01]  /*a550*/  FSEL R100, R91, 27.25, !P0 ;  /* 0x41da00005b647808 */ /* 0x000fe20004000000 */
[----:B------:R-:W-:Y:S01]  /*a560*/  FADD.FTZ R99, -R97, R110 ;  /* 0x0000006e61637221 */ /* 0x000fe20000010100 */
[----:B------:R-:W-:Y:S01]  /*a570*/  LOP3.LUT R93, R93, 0xfffffffe, RZ, 0xc0, !PT ;  /* 0xfffffffe5d5d7812 */ /* 0x000fe200078ec0ff */
[----:B------:R-:W-:Y:S01]  /*a580*/  UIADD3 UR18, UPT, UPT, UR10, 0x16, UR19 ;  /* 0x000000160a127890 */ /* 0x000fe2000fffe013 */
[C---:B-1----:R-:W-:Y:S01]  /*a590*/  IADD3 R104, PT, PT, R4.reuse, UR41, RZ ;  /* 0x0000002904687c10 */ /* 0x042fe2000fffe0ff */
[----:B------:R-:W-:Y:S01]  /*a5a0*/  FMUL.FTZ R92, R99, 0.25 ;  /* 0x3e800000635c7820 */ /* 0x000fe20000410000 */
[----:B------:R-:W1:Y:S01]  /*a5b0*/  MUFU.RCP R100, R100 ;  /* 0x0000006400647308 */ /* 0x000e620000001000 */
[----:B------:R-:W2:Y:S01]  /*a5c0*/  LDC R117, c[0x0][0x380] ;  /* 0x0000e000ff757b82 */ /* 0x000ea20000000800 */
[----:B------:R-:W-:Y:S01]  /*a5d0*/  FADD.FTZ R103, R103, R120 ;  /* 0x0000007867677221 */ /* 0x000fe20000010000 */
[----:B------:R-:W-:Y:S01]  /*a5e0*/  IADD3 R108, PT, PT, R4, UR47, RZ ;  /* 0x0000002f046c7c10 */ /* 0x000fe2000fffe0ff */
[----:B------:R-:W-:Y:S01]  /*a5f0*/  UIADD3 UR19, UPT, UPT, UR10, 0x16, UR13 ;  /* 0x000000160a137890 */ /* 0x000fe2000fffe00d */
[----:B------:R-:W-:Y:S01]  /*a600*/  FSEL R92, R92, R99, P0 ;  /* 0x000000635c5c7208 */ /* 0x000fe20000000000 */
[----:B------:R-:W3:Y:S04]  /*a610*/  LDCU.128 UR12, c[0x3][0x6a0] ;  /* 0x00c0d400ff0c77ac */ /* 0x000ee80008000c00 */
[----:B------:R-:W-:-:S02]  /*a620*/  IMAD R113, R122, UR19, R113 ;  /* 0x000000137a717c24 */ /* 0x000fc4000f8e0271 */
[----:B-1----:R-:W-:Y:S01]  /*a630*/  FFMA.FTZ R97, R100, R92, R97 ;  /* 0x0000005c64617223 */ /* 0x002fe20000010061 */
[----:B------:R-:W-:-:S03]  /*a640*/  MOV R92, 0x42dc0000 ;  /* 0x42dc0000005c7802 */ /* 0x000fc60000000f00 */
[----:B------:R-:W-:Y:S01]  /*a650*/  FADD.FTZ R101, R110, -R97 ;  /* 0x800000616e657221 */ /* 0x000fe20000010000 */
[C---:B------:R-:W-:Y:S01]  /*a660*/  FSETP.GT.FTZ.AND P0, PT, R92.reuse, 8.50705917302346158658e+37, PT ;  /* 0x7e8000005c00780b */ /* 0x040fe20003f14000 */
[----:B------:R-:W1:Y:S01]  /*a670*/  LDC R110, c[0x0][0x380] ;  /* 0x0000e000ff6e7b82 */ /* 0x000e620000000800 */
[----:B---3--:R-:W-:Y:S01]  /*a680*/  UIADD3 UR12, UPT, UPT, UR10, 0x16, UR12 ;  /* 0x000000160a0c7890 */ /* 0x008fe2000fffe00c */
[----:B------:R-:W-:Y:S01]  /*a690*/  FFMA.FTZ R98, R99, R101, R98 ;  /* 0x0000006563627223 */ /* 0x000fe20000010062 */
[----:B------:R-:W-:Y:S01]  /*a6a0*/  FSEL R100, R92, 27.5, !P0 ;  /* 0x41dc00005c647808 */ /* 0x000fe20004000000 */
[----:B------:R-:W-:Y:S01]  /*a6b0*/  FADD.FTZ R99, -R97, R114 ;  /* 0x0000007261637221 */ /* 0x000fe20000010100 */
[----:B--2---:R-:W-:Y:S01]  /*a6c0*/  IMAD R108, R117, UR16, R108 ;  /* 0x00000010756c7c24 */ /* 0x004fe2000f8e026c */
[----:B------:R-:W-:Y:S01]  /*a6d0*/  IADD3 R123, PT, PT, R113, 0x16, RZ ;  /* 0x00000016717b7810 */ /* 0x000fe20007ffe0ff */
[----:B------:R-:W-:Y:S01]  /*a6e0*/  UIADD3 UR13, UPT, UPT, UR10, 0x16, UR13 ;  /* 0x000000160a0d7890 */ /* 0x000fe2000fffe00d */
[----:B------:R-:W-:Y:S01]  /*a6f0*/  FMUL.FTZ R102, R99, 0.25 ;  /* 0x3e80000063667820 */ /* 0x000fe20000410000 */
[----:B------:R-:W2:Y:S01]  /*a700*/  MUFU.RCP R100, R100 ;  /* 0x0000006400647308 */ /* 0x000ea20000001000 */
[----:B------:R-:W-:-:S02]  /*a710*/  IADD3 R117, PT, PT, R4, UR43, RZ ;  /* 0x0000002b04757c10 */ /* 0x000fc4000fffe0ff */
[----:B------:R-:W-:Y:S01]  /*a720*/  @P0 LOP3.LUT R93, R93, 0x1, RZ, 0xfc, !PT ;  /* 0x000000015d5d0812 */ /* 0x000fe200078efcff */
[----:B------:R-:W-:Y:S01]  /*a730*/  HFMA2 R93, -RZ, RZ, 3.43359375, 0 ;  /* 0x42de0000ff5d7431 */ /* 0x000fe200000001ff */
[----:B------:R-:W-:Y:S01]  /*a740*/  FSEL R102, R102, R99, P0 ;  /* 0x0000006366667208 */ /* 0x000fe20000000000 */
[----:B------:R-:W-:-:S05]  /*a750*/  IMAD R117, R124, UR13, R117 ;  /* 0x0000000d7c757c24 */ /* 0x000fca000f8e0275 */
[----:B------:R-:W-:Y:S02]  /*a760*/  IADD3 R154, PT, PT, R117, 0x16, RZ ;  /* 0x00000016759a7810 */ /* 0x000fe40007ffe0ff */
[C---:B------:R-:W-:Y:S01]  /*a770*/  FSETP.GT.FTZ.AND P0, PT, R93.reuse, 8.50705917302346158658e+37, PT ;  /* 0x7e8000005d00780b */ /* 0x040fe20003f14000 */
[----:B-1----:R-:W-:Y:S02]  /*a780*/  IMAD R107, R110, UR11, R107 ;  /* 0x0000000b6e6b7c24 */ /* 0x002fe4000f8e026b */
[----:B--2---:R-:W-:Y:S01]  /*a790*/  FFMA.FTZ R97, R100, R102, R97 ;  /* 0x0000006664617223 */ /* 0x004fe20000010061 */
[----:B------:R-:W-:Y:S02]  /*a7a0*/  FSEL R100, R93, 27.75, !P0 ;  /* 0x41de00005d647808 */ /* 0x000fe40004000000 */
[----:B------:R-:W-:Y:S01]  /*a7b0*/  IADD3 R107, PT, PT, R107, 0x16, RZ ;  /* 0x000000166b6b7810 */ /* 0x000fe20007ffe0ff */
        /* <DEDUP_REMOVED lines=11> */
[----:B------:R-:W-:-:S03]  /*a870*/  FSEL R100, R150, 28, !P0 ;  /* 0x41e0000096647808 */ /* 0x000fc60004000000 */
[----:B------:R-:W-:Y:S01]  /*a880*/  FADD.FTZ R101, R116, -R97 ;  /* 0x8000006174657221 */ /* 0x000fe20000010000 */
[----:B-1----:R-:W-:Y:S02]  /*a890*/  IMAD R110, R114, UR17, R109 ;  /* 0x00000011726e7c24 */ /* 0x002fe4000f8e026d */
        /* <DEDUP_REMOVED lines=8> */
[----:B------:R-:W-:-:S04]  /*a920*/  FSETP.GT.FTZ.AND P0, PT, R151, 8.50705917302346158658e+37, PT ;  /* 0x7e8000009700780b */ /* 0x000fc80003f14000 */
[----:B------:R-:W-:Y:S01]  /*a930*/  FSEL R101, R151, 28.25, !P0 ;  /* 0x41e2000097657808 */ /* 0x000fe20004000000 */
[----:B-1----:R-:W-:-:S03]  /*a940*/  FFMA.FTZ R97, R100, R102, R97 ;  /* 0x0000006664617223 */ /* 0x002fc60000010061 */
[----:B------:R1:W3:Y:S01]  /*a950*/  MUFU.RCP R102, R101 ;  /* 0x0000006500667308 */ /* 0x0002e20000001000 */
[----:B------:R-:W-:-:S04]  /*a960*/  FADD.FTZ R100, -R97, R2 ;  /* 0x0000000261647221 */ /* 0x000fc80000010100 */
[----:B------:R-:W-:Y:S01]  /*a970*/  FMUL.FTZ R95, R100, 0.25 ;  /* 0x3e800000645f7820 */ /* 0x000fe20000410000 */
[----:B------:R-:W-:Y:S01]  /*a980*/  @P0 LOP3.LUT R160, R160, 0x20000000, RZ, 0xfc, !PT ;  /* 0x20000000a0a00812 */ /* 0x000fe200078efcff */
[----:B--2---:R-:W-:Y:S01]  /*a990*/  IMAD R111, R116, UR18, R111 ;  /* 0x00000012746f7c24 */ /* 0x004fe2000f8e026f */
[----:B------:R-:W-:Y:S01]  /*a9a0*/  IADD3 R116, PT, PT, R4, UR42, RZ ;  /* 0x0000002a04747c10 */ /* 0x000fe2000fffe0ff */
[----:B------:R-:W-:-:S04]  /*a9b0*/  DEPBAR.LE SB5, 0x1 ;  /* 0x0000d0400000791a */ /* 0x000fc80000000000 */
[----:B-1----:R-:W-:Y:S01]  /*a9c0*/  FMUL.FTZ R101, R94, UR35 ;  /* 0x000000235e657c20 */ /* 0x002fe20008410000 */
[----:B------:R-:W-:Y:S02]  /*a9d0*/  FSEL R95, R95, R100, P0 ;  /* 0x000000645f5f7208 */ /* 0x000fe40000000000 */
[----:B------:R-:W-:Y:S01]  /*a9e0*/  FSETP.GT.FTZ.AND P0, PT, R152, 8.50705917302346158658e+37, PT ;  /* 0x7e8000009800780b */ /* 0x000fe20003f14000 */
[----:B-----5:R-:W-:Y:S01]  /*a9f0*/  FFMA.FTZ R101, R96, UR37, R101 ;  /* 0x0000002560657c23 */ /* 0x020fe20008010065 */
[----:B------:R-:W-:Y:S01]  /*aa00*/  IADD3 R96, PT, PT, R4, UR40, RZ ;  /* 0x0000002804607c10 */ /* 0x000fe2000fffe0ff */
[----:B------:R-:W-:Y:S01]  /*aa10*/  IMAD R116, R119, UR12, R116 ;  /* 0x0000000c77747c24 */ /* 0x000fe2000f8e0274 */
[----:B------:R-:W-:Y:S01]  /*aa20*/  FSEL R94, R152, 28.5, !P0 ;  /* 0x41e40000985e7808 */ /* 0x000fe20004000000 */
[--C-:B---3--:R-:W-:Y:S01]  /*aa30*/  FFMA.FTZ R95, R102, R95, R97.reuse ;  /* 0x0000005f665f7223 */ /* 0x108fe20000010061 */
[----:B------:R-:W-:Y:S01]  /*aa40*/  FADD.FTZ R97, R120, -R97 ;  /* 0x8000006178617221 */ /* 0x000fe20000010000 */
[----:B------:R-:W-:Y:S01]  /*aa50*/  IMAD R114, R115, UR20, R96 ;  /* 0x0000001473727c24 */ /* 0x000fe2000f8e0260 */
[----:B------:R1:W2:Y:S01]  /*aa60*/  MUFU.RCP R102, R94 ;  /* 0x0000005e00667308 */ /* 0x0002a20000001000 */
[----:B------:R-:W-:Y:S01]  /*aa70*/  FADD.FTZ R96, R2, -R95 ;  /* 0x8000005f02607221 */ /* 0x000fe20000010000 */
[----:B------:R-:W-:Y:S01]  /*aa80*/  FFMA.FTZ R97, R99, R97, R98 ;  /* 0x0000006163617223 */ /* 0x000fe20000010062 */
[----:B------:R-:W-:Y:S01]  /*aa90*/  FADD.FTZ R109, -R95, R101 ;  /* 0x000000655f6d7221 */ /* 0x000fe20000010100 */
[----:B0-----:R-:W-:Y:S01]  /*aaa0*/  IMAD R115, R121, UR21, R104 ;  /* 0x0000001579737c24 */ /* 0x001fe2000f8e0268 */
[----:B------:R-:W-:Y:S01]  /*aab0*/  IADD3 R99, PT, PT, R111, 0x16, RZ ;  /* 0x000000166f637810 */ /* 0x000fe20007ffe0ff */
[----:B------:R-:W-:Y:S01]  /*aac0*/  FFMA.FTZ R96, R100, R96, R97 ;  /* 0x0000006064607223 */ /* 0x000fe20000010061 */
[----:B------:R-:W-:Y:S01]  /*aad0*/  FMUL.FTZ R104, R109, 0.25 ;  /* 0x3e8000006d687820 */ /* 0x000fe20000410000 */
[----:B------:R-:W5:Y:S01]  /*aae0*/  TLD.LZ RZ, R97, R105, UR6, 1D, 0x1 ;  /* 0x00ff06ff69617f66 */ /* 0x000f6200081e01ff */
[----:B------:R-:W5:Y:S01]  /*aaf0*/  TLD.LZ RZ, R98, R105, UR4, 1D, 0x1 ;  /* 0x00ff04ff69627f66 */ /* 0x000f6200081e01ff */
[----:B------:R-:W-:Y:S01]  /*ab00*/  TLD.LZ RZ, R100, R106, UR6, 1D, 0x1 ;  /* 0x00ff06ff6a647f66 */ /* 0x000fe200081e01ff */
[----:B------:R-:W-:Y:S01]  /*ab10*/  IADD3 R120, PT, PT, R112, 0x16, RZ ;  /* 0x0000001670787810 */ /* 0x000fe20007ffe0ff */
[----:B-1----:R-:W-:Y:S01]  /*ab20*/  FADD.FTZ R94, R103, R2 ;  /* 0x00000002675e7221 */ /* 0x002fe20000010000 */
[----:B------:R-:W-:-:S02]  /*ab30*/  FSEL R104, R104, R109, P0 ;  /* 0x0000006d68687208 */ /* 0x000fc40000000000 */
[----:B------:R-:W-:Y:S02]  /*ab40*/  IADD3 R2, PT, PT, R108, 0x16, RZ ;  /* 0x000000166c027810 */ /* 0x000fe40007ffe0ff */
[----:B------:R-:W-:Y:S01]  /*ab50*/  IADD3 R126, PT, PT, R114, 0x16, RZ ;  /* 0x00000016727e7810 */ /* 0x000fe20007ffe0ff */
[----:B--2---:R-:W-:Y:S01]  /*ab60*/  FFMA.FTZ R102, R102, R104, R95 ;  /* 0x0000006866667223 */ /* 0x004fe2000001005f */
[----:B------:R-:W-:Y:S02]  /*ab70*/  IADD3 R95, PT, PT, R110, 0x16, RZ ;  /* 0x000000166e5f7810 */ /* 0x000fe40007ffe0ff */
[----:B------:R-:W-:Y:S01]  /*ab80*/  TLD.LZ RZ, R110, R106, UR4, 1D, 0x1 ;  /* 0x00ff04ff6a6e7f66 */ /* 0x000fe200081e01ff */
[----:B------:R-:W5:Y:S01]  /*ab90*/  TLD.LZ RZ, R111, R107, UR6, 1D, 0x1 ;  /* 0x00ff06ff6b6f7f66 */ /* 0x000f6200081e01ff */
[----:B------:R-:W-:Y:S01]  /*aba0*/  TLD.LZ RZ, R112, R107, UR4, 1D, 0x1 ;  /* 0x00ff04ff6b707f66 */ /* 0x000fe200081e01ff */
[----:B------:R-:W5:Y:S01]  /*abb0*/  TLD.LZ RZ, R113, R2, UR6, 1D, 0x1 ;  /* 0x00ff06ff02717f66 */ /* 0x000f6200081e01ff */
[----:B------:R-:W5:Y:S01]  /*abc0*/  TLD.LZ RZ, R114, R2, UR4, 1D, 0x1 ;  /* 0x00ff04ff02727f66 */ /* 0x000f6200081e01ff */
[----:B------:R-:W-:-:S02]  /*abd0*/  IADD3 R128, PT, PT, R115, 0x16, RZ ;  /* 0x0000001673807810 */ /* 0x000fc40007ffe0ff */
[----:B------:R-:W5:Y:S01]  /*abe0*/  TLD.LZ RZ, R115, R95, UR6, 1D, 0x1 ;  /* 0x00ff06ff5f737f66 */ /* 0x000f6200081e01ff */
[----:B------:R-:W-:Y:S02]  /*abf0*/  IADD3 R153, PT, PT, R116, 0x16, RZ ;  /* 0x0000001674997810 */ /* 0x000fe40007ffe0ff */
[----:B------:R0:W-:Y:S01]  /*ac00*/  TLD.LZ RZ, R116, R95, UR4, 1D, 0x1 ;  /* 0x00ff04ff5f747f66 */ /* 0x0001e200081e01ff */
[----:B------:R-:W-:Y:S01]  /*ac10*/  TLD.LZ RZ, R117, R99, UR6, 1D, 0x1 ;  /* 0x00ff06ff63757f66 */ /* 0x000fe200081e01ff */
[----:B------:R1:W-:Y:S01]  /*ac20*/  TLD.LZ RZ, R119, R99, UR4, 1D, 0x1 ;  /* 0x00ff04ff63777f66 */ /* 0x0003e200081e01ff */
        /* <DEDUP_REMOVED lines=11> */
[----:B------:R3:W5:Y:S01]  /*ace0*/  TLD.LZ RZ, R103, R154, UR4, 1D, 0x1 ;  /* 0x00ff04ff9a677f66 */ /* 0x00076200081e01ff */
[----:B------:R-:W4:Y:S01]  /*acf0*/  LDCU.128 UR16, c[0x3][0x420] ;  /* 0x00c08400ff1077ac */ /* 0x000f220008000c00 */
[----:B0-----:R-:W-:Y:S01]  /*ad00*/  FADD.FTZ R95, R101, -R102 ;  /* 0x80000066655f7221 */ /* 0x001fe20000010000 */
[----:B------:R-:W-:Y:S01]  /*ad10*/  FADD.FTZ R101, R94, R101 ;  /* 0x000000655e657221 */ /* 0x000fe20000010000 */
[----:B------:R-:W-:Y:S01]  /*ad20*/  HFMA2 R94, -RZ, RZ, 3.44921875, 0 ;  /* 0x42e60000ff5e7431 */ /* 0x000fe200000001ff */
[----:B------:R-:W-:Y:S01]  /*ad30*/  LOP3.LUT R160, R160, 0xefffffff, RZ, 0xc0, !PT ;  /* 0xefffffffa0a07812 */ /* 0x000fe200078ec0ff */
[----:B------:R-:W-:Y:S01]  /*ad40*/  FFMA.FTZ R95, R109, R95, R96 ;  /* 0x0000005f6d5f7223 */ /* 0x000fe20000010060 */
[----:B------:R-:W0:Y:S01]  /*ad50*/  LDCU.128 UR32, c[0x3][0x1d0] ;  /* 0x00c03a00ff2077ac */ /* 0x000e220008000c00 */
[----:B------:R-:W0:Y:S01]  /*ad60*/  LDC R155, c[0x0][0x380] ;  /* 0x0000e000ff9b7b82 */ /* 0x000e220000000800 */
[----:B------:R-:W-:Y:S01]  /*ad70*/  @P0 LOP3.LUT R160, R160, 0x10000000, RZ, 0xfc, !PT ;  /* 0x10000000a0a00812 */ /* 0x000fe200078efcff */
[----:B------:R-:W0:Y:S03]  /*ad80*/  LDCU.128 UR44, c[0x3][0x1710] ;  /* 0x00c2e200ff2c77ac */ /* 0x000e260008000c00 */
[----:B------:R-:W-:-:S02]  /*ad90*/  LOP3.LUT R160, R160, 0xf7ffffff, RZ, 0xc0, !PT ;  /* 0xf7ffffffa0a07812 */ /* 0x000fc400078ec0ff */
[C---:B------:R-:W-:Y:S01]  /*ada0*/  FSETP.GT.FTZ.AND P0, PT, R94.reuse, 8.50705917302346158658e+37, PT ;  /* 0x7e8000005e00780b */ /* 0x040fe20003f14000 */
[----:B------:R-:W-:Y:S01]  /*adb0*/  UIADD3 UR8, UPT, UPT, UR10, 0x16, UR14 ;  /* 0x000000160a087890 */ /* 0x000fe2000fffe00e */
[----:B------:R-:W0:Y:S01]  /*adc0*/  LDC R156, c[0x0][0x380] ;  /* 0x0000e000ff9c7b82 */ /* 0x000e220000000800 */
[----:B------:R-:W4:Y:S01]  /*add0*/  LDCU.128 UR40, c[0x3][0x1720] ;  /* 0x00c2e400ff2877ac */ /* 0x000f220008000c00 */
[----:B-1----:R-:W-:Y:S01]  /*ade0*/  FSEL R99, R94, 28.75, !P0 ;  /* 0x41e600005e637808 */ /* 0x002fe20004000000 */
[----:B------:R-:W-:Y:S01]  /*adf0*/  UIADD3 UR9, UPT, UPT, UR10, 0x16, UR15 ;  /* 0x000000160a097890 */ /* 0x000fe2000fffe00f */
[----:B--2---:R-:W-:Y:S01]  /*ae00*/  MOV R153, 0x42f80000 ;  /* 0x42f8000000997802 */ /* 0x004fe20000000f00 */
[----:B---3--:R-:W-:-:S03]  /*ae10*/  HFMA2 R154, -RZ, RZ, 3.48828125, 0 ;  /* 0x42fa0000ff9a7431 */ /* 0x008fc600000001ff */
[----:B------:R-:W1:Y:S01]  /*ae20*/  MUFU.RCP R99, R99 ;  /* 0x0000006300637308 */ /* 0x000e620000001000 */
[----:B------:R-:W2:Y:S01]  /*ae30*/  LDCU.128 UR12, c[0x3][0x6c0] ;  /* 0x00c0d800ff0c77ac */ /* 0x000ea20008000c00 */
[----:B------:R-:W3:Y:S01]  /*ae40*/  LDC R126, c[0x0][0x380] ;  /* 0x0000e000ff7e7b82 */ /* 0x000ee20000000800 */
[----:B------:R-:W-:-:S04]  /*ae50*/  @P0 LOP3.LUT R160, R160, 0x8000000, RZ, 0xfc, !PT ;  /* 0x08000000a0a00812 */ /* 0x000fc800078efcff */
[----:B------:R-:W-:-:S03]  /*ae60*/  LOP3.LUT R160, R160, 0xfbffffff, RZ, 0xc0, !PT ;  /* 0xfbffffffa0a07812 */ /* 0x000fc600078ec0ff */
[----:B------:R-:W3:Y:S01]  /*ae70*/  LDC R157, c[0x0][0x380] ;  /* 0x0000e000ff9d7b82 */ /* 0x000ee20000000800 */
[C---:B----4-:R-:W-:Y:S02]  /*ae80*/  IADD3 R120, PT, PT, R4.reuse, UR40, RZ ;  /* 0x0000002804787c10 */ /* 0x050fe4000fffe0ff */
[----:B------:R-:W-:-:S05]  /*ae90*/  IADD3 R123, PT, PT, R4, UR43, RZ ;  /* 0x0000002b047b7c10 */ /* 0x000fca000fffe0ff */
[----:B------:R-:W4:Y:S01]  /*aea0*/  LDC R128, c[0x0][0x380] ;  /* 0x0000e000ff807b82 */ /* 0x000f220000000800 */
[----:B--2---:R-:W-:Y:S02]  /*aeb0*/  UIADD3 UR20, UPT, UPT, UR10, 0x16, UR14 ;  /* 0x000000160a147890 */ /* 0x004fe4000fffe00e */
[----:B------:R-:W-:Y:S02]  /*aec0*/  UIADD3 UR12, UPT, UPT, UR10, 0x16, UR12 ;  /* 0x000000160a0c7890 */ /* 0x000fe4000fffe00c */
[----:B------:R-:W-:Y:S01]  /*aed0*/  UIADD3 UR21, UPT, UPT, UR10, 0x16, UR15 ;  /* 0x000000160a157890 */ /* 0x000fe2000fffe00f */
[----:B------:R-:W-:-:S04]  /*aee0*/  DEPBAR.LE SB5, 0xe ;  /* 0x0000d3800000791a */ /* 0x000fc80000000000 */
[----:B------:R-:W-:-:S04]  /*aef0*/  FMUL.FTZ R97, R97, UR16 ;  /* 0x0000001061617c20 */ /* 0x000fc80008410000 */
[----:B------:R-:W-:-:S04]  /*af00*/  FFMA.FTZ R97, R98, UR38, R97 ;  /* 0x0000002662617c23 */ /* 0x000fc80008010061 */
[--C-:B------:R-:W-:Y:S01]  /*af10*/  FADD.FTZ R96, -R102, R97.reuse ;  /* 0x0000006166607221 */ /* 0x100fe20000010100 */
[----:B------:R-:W-:-:S03]  /*af20*/  FADD.FTZ R101, R101, R97 ;  /* 0x0000006165657221 */ /* 0x000fc60000010000 */
[----:B------:R-:W-:Y:S01]  /*af30*/  FMUL.FTZ R109, R96, 0.25 ;  /* 0x3e800000606d7820 */ /* 0x000fe20000410000 */
[----:B------:R-:W-:-:S04]  /*af40*/  DEPBAR.LE SB5, 0xc ;  /* 0x0000d3000000791a */ /* 0x000fc80000000000 */
[----:B------:R-:W-:Y:S01]  /*af50*/  FMUL.FTZ R111, R111, UR18 ;  /* 0x000000126f6f7c20 */ /* 0x000fe20008410000 */
[----:B------:R-:W-:Y:S01]  /*af60*/  FMUL.FTZ R113, R113, UR19 ;  /* 0x0000001371717c20 */ /* 0x000fe20008410000 */
[----:B------:R-:W-:Y:S02]  /*af70*/  FSEL R109, R109, R96, P0 ;  /* 0x000000606d6d7208 */ /* 0x000fe40000000000 */
[----:B0-----:R-:W-:Y:S01]  /*af80*/  FFMA.FTZ R111, R112, UR32, R111 ;  /* 0x00000020706f7c23 */ /* 0x001fe2000801006f */
[----:B------:R-:W-:-:S04]  /*af90*/  DEPBAR.LE SB5, 0xb ;  /* 0x0000d2c00000791a */ /* 0x000fc80000000000 */
[----:B------:R-:W-:Y:S01]  /*afa0*/  FFMA.FTZ R113, R114, UR33, R113 ;  /* 0x0000002172717c23 */ /* 0x000fe20008010071 */
[----:B-1----:R-:W-:-:S04]  /*afb0*/  FFMA.FTZ R102, R99, R109, R102 ;  /* 0x0000006d63667223 */ /* 0x002fc80000010066 */
[----:B------:R-:W-:Y:S01]  /*afc0*/  FADD.FTZ R98, R97, -R102 ;  /* 0x8000006661627221 */ /* 0x000fe20000010000 */
[----:B------:R-:W-:Y:S01]  /*afd0*/  FMUL.FTZ R97, R100, UR17 ;  /* 0x0000001164617c20 */ /* 0x000fe20008410000 */
[----:B------:R-:W0:Y:S02]  /*afe0*/  LDCU.128 UR16, c[0x3][0x430] ;  /* 0x00c08600ff1077ac */ /* 0x000e240008000c00 */
[----:B------:R-:W-:Y:S01]  /*aff0*/  FFMA.FTZ R98, R96, R98, R95 ;  /* 0x0000006260627223 */ /* 0x000fe2000001005f */
[----:B------:R-:W-:Y:S01]  /*b000*/  MOV R95, 0x42e80000 ;  /* 0x42e80000005f7802 */ /* 0x000fe20000000f00 */
[----:B------:R-:W-:Y:S01]  /*b010*/  FFMA.FTZ R97, R110, UR39, R97 ;  /* 0x000000276e617c23 */ /* 0x000fe20008010061 */
[----:B------:R-:W1:Y:S02]  /*b020*/  LDCU.128 UR36, c[0x3][0x1e0] ;  /* 0x00c03c00ff2477ac */ /* 0x000e640008000c00 */
[----:B------:R-:W-:Y:S01]  /*b030*/  FSETP.GT.FTZ.AND P0, PT, R95, 8.50705917302346158658e+37, PT ;  /* 0x7e8000005f00780b */ /* 0x000fe20003f14000 */
[--C-:B------:R-:W-:Y:S01]  /*b040*/  FADD.FTZ R99, -R102, R97.reuse ;  /* 0x0000006166637221 */ /* 0x100fe20000010100 */
[----:B------:R-:W-:-:S02]  /*b050*/  FADD.FTZ R101, R101, R97 ;  /* 0x0000006165657221 */ /* 0x000fc40000010000 */
[----:B------:R-:W-:Y:S01]  /*b060*/  FSEL R100, R95, 29, !P0 ;  /* 0x41e800005f647808 */ /* 0x000fe20004000000 */
[----:B------:R-:W-:Y:S01]  /*b070*/  FMUL.FTZ R96, R99, 0.25 ;  /* 0x3e80000063607820 */ /* 0x000fe20000410000 */
[----:B------:R-:W-:Y:S02]  /*b080*/  FADD.FTZ R101, R101, R111 ;  /* 0x0000006f65657221 */ /* 0x000fe40000010000 */
[----:B------:R-:W2:Y:S02]  /*b090*/  MUFU.RCP R109, R100 ;  /* 0x00000064006d7308 */ /* 0x000ea40000001000 */
[----:B------:R-:W-:Y:S01]  /*b0a0*/  FSEL R96, R96, R99, P0 ;  /* 0x0000006360607208 */ /* 0x000fe20000000000 */
[----:B------:R-:W-:-:S04]  /*b0b0*/  DEPBAR.LE SB5, 0xa ;  /* 0x0000d2800000791a */ /* 0x000fc80000000000 */
[----:B0-----:R-:W-:Y:S01]  /*b0c0*/  FMUL.FTZ R115, R115, UR16 ;  /* 0x0000001073737c20 */ /* 0x001fe20008410000 */
[----:B------:R-:W-:Y:S01]  /*b0d0*/  FADD.FTZ R101, R101, R113 ;  /* 0x0000007165657221 */ /* 0x000fe20000010000 */
[----:B------:R-:W-:Y:S01]  /*b0e0*/  @P0 LOP3.LUT R160, R160, 0x4000000, RZ, 0xfc, !PT ;  /* 0x04000000a0a00812 */ /* 0x000fe200078efcff */
[----:B------:R-:W-:-:S04]  /*b0f0*/  DEPBAR.LE SB5, 0x8 ;  /* 0x0000d2000000791a */ /* 0x000fc80000000000 */
[----:B------:R-:W-:Y:S01]  /*b100*/  FMUL.FTZ R121, R121, UR18 ;  /* 0x0000001279797c20 */ /* 0x000fe20008410000 */
[----:B------:R-:W-:Y:S01]  /*b110*/  FFMA.FTZ R115, R116, UR34, R115 ;  /* 0x0000002274737c23 */ /* 0x000fe20008010073 */
[----:B------:R-:W-:Y:S01]  /*b120*/  FMUL.FTZ R124, R124, UR19 ;  /* 0x000000137c7c7c20 */ /* 0x000fe20008410000 */
[----:B------:R-:W-:Y:S01]  /*b130*/  LOP3.LUT R160, R160, 0xfdffffff, RZ, 0xc0, !PT ;  /* 0xfdffffffa0a07812 */ /* 0x000fe200078ec0ff */
[----:B-1----:R-:W-:Y:S01]  /*b140*/  FFMA.FTZ R121, R122, UR36, R121 ;  /* 0x000000247a797c23 */ /* 0x002fe20008010079 */
[----:B------:R-:W-:Y:S01]  /*b150*/  FADD.FTZ R101, R101, R115 ;  /* 0x0000007365657221 */ /* 0x000fe20000010000 */
[----:B------:R-:W-:-:S04]  /*b160*/  DEPBAR.LE SB5, 0x7 ;  /* 0x0000d1c00000791a */ /* 0x000fc80000000000 */
[----:B------:R-:W-:Y:S01]  /*b170*/  FFMA.FTZ R125, R125, UR37, R124 ;  /* 0x000000257d7d7c23 */ /* 0x000fe2000801007c */
[----:B------:R-:W0:Y:S01]  /*b180*/  LDC R116, c[0x0][0x380] ;  /* 0x0000e000ff747b82 */ /* 0x000e220000000800 */
[----:B------:R-:W-:Y:S01]  /*b190*/  IADD3 R122, PT, PT, R4, UR42, RZ ;  /* 0x0000002a047a7c10 */ /* 0x000fe2000fffe0ff */
[----:B--2---:R-:W-:Y:S01]  /*b1a0*/  FFMA.FTZ R102, R109, R96, R102 ;  /* 0x000000606d667223 */ /* 0x004fe20000010066 */
[----:B------:R-:W-:-:S03]  /*b1b0*/  HFMA2 R96, -RZ, RZ, 3.45703125, 0 ;  /* 0x42ea0000ff607431 */ /* 0x000fc600000001ff */
[----:B------:R-:W-:Y:S01]  /*b1c0*/  IMAD R122, R155, UR12, R122 ;  /* 0x0000000c9b7a7c24 */ /* 0x000fe2000f8e027a */
[----:B------:R-:W-:Y:S01]  /*b1d0*/  MOV R155, 0x42fc0000 ;  /* 0x42fc0000009b7802 */ /* 0x000fe20000000f00 */
[----:B------:R-:W-:Y:S01]  /*b1e0*/  FADD.FTZ R109, R97, -R102 ;  /* 0x80000066616d7221 */ /* 0x000fe20000010000 */
[----:B------:R-:W1:Y:S02]  /*b1f0*/  LDC R124, c[0x0][0x380] ;  /* 0x0000e000ff7c7b82 */ /* 0x000e640000000800 */
[----:B------:R-:W-:Y:S01]  /*b200*/  IADD3 R122, PT, PT, R122, 0x16, RZ ;  /* 0x000000167a7a7810 */ /* 0x000fe20007ffe0ff */
[----:B------:R-:W-:Y:S01]  /*b210*/  FFMA.FTZ R98, R99, R109, R98 ;  /* 0x0000006d63627223 */ /* 0x000fe20000010062 */
[----:B------:R-:W-:Y:S01]  /*b220*/  FADD.FTZ R99, -R102, R111 ;  /* 0x0000006f66637221 */ /* 0x000fe20000010100 */
[----:B------:R-:W-:-:S03]  /*b230*/  FSETP.GT.FTZ.AND P0, PT, R96, 8.50705917302346158658e+37, PT ;  /* 0x7e8000006000780b */ /* 0x000fc60003f14000 */
[----:B------:R-:W-:Y:S01]  /*b240*/  FMUL.FTZ R110, R99, 0.25 ;  /* 0x3e800000636e7820 */ /* 0x000fe20000410000 */
[----:B------:R-:W-:-:S04]  /*b250*/  FSEL R100, R96, 29.25, !P0 ;  /* 0x41ea000060647808 */ /* 0x000fc80004000000 */
[----:B------:R-:W-:Y:S01]  /*b260*/  FSEL R110, R110, R99, P0 ;  /* 0x000000636e6e7208 */ /* 0x000fe20000000000 */
[----:B------:R-:W2:Y:S04]  /*b270*/  MUFU.RCP R97, R100 ;  /* 0x0000006400617308 */ /* 0x000ea80000001000 */
[----:B------:R-:W-:-:S04]  /*b280*/  @P0 LOP3.LUT R160, R160, 0x2000000, RZ, 0xfc, !PT ;  /* 0x02000000a0a00812 */ /* 0x000fc800078efcff */
[----:B------:R-:W-:Y:S01]  /*b290*/  LOP3.LUT R160, R160, 0xfeffffff, RZ, 0xc0, !PT ;  /* 0xfeffffffa0a07812 */ /* 0x000fe200078ec0ff */
[----:B--2---:R-:W-:Y:S01]  /*b2a0*/  FFMA.FTZ R110, R97, R110, R102 ;  /* 0x0000006e616e7223 */ /* 0x004fe20000010066 */
[----:B------:R-:W-:-:S03]  /*b2b0*/  MOV R97, 0x42ec0000 ;  /* 0x42ec000000617802 */ /* 0x000fc60000000f00 */
[----:B------:R-:W-:Y:S01]  /*b2c0*/  FADD.FTZ R102, R111, -R110 ;  /* 0x8000006e6f667221 */ /* 0x000fe20000010000 */
[----:B------:R-:W-:-:S03]  /*b2d0*/  FSETP.GT.FTZ.AND P0, PT, R97, 8.50705917302346158658e+37, PT ;  /* 0x7e8000006100780b */ /* 0x000fc60003f14000 */
[----:B------:R-:W-:Y:S01]  /*b2e0*/  FFMA.FTZ R102, R99, R102, R98 ;  /* 0x0000006663667223 */ /* 0x000fe20000010062 */
[----:B------:R-:W-:Y:S01]  /*b2f0*/  FSEL R100, R97, 29.5, !P0 ;  /* 0x41ec000061647808 */ /* 0x000fe20004000000 */
[----:B------:R-:W-:-:S03]  /*b300*/  FADD.FTZ R99, -R110, R113 ;  /* 0x000000716e637221 */ /* 0x000fc60000010100 */
[----:B------:R-:W2:Y:S01]  /*b310*/  MUFU.RCP R109, R100 ;  /* 0x00000064006d7308 */ /* 0x000ea20000001000 */
[----:B------:R-:W-:-:S04]  /*b320*/  FMUL.FTZ R98, R99, 0.25 ;  /* 0x3e80000063627820 */ /* 0x000fc80000410000 */
[----:B------:R-:W-:Y:S02]  /*b330*/  @P0 LOP3.LUT R160, R160, 0x1000000, RZ, 0xfc, !PT ;  /* 0x01000000a0a00812 */ /* 0x000fe400078efcff */
[----:B------:R-:W-:Y:S02]  /*b340*/  FSEL R98, R98, R99, P0 ;  /* 0x0000006362627208 */ /* 0x000fe40000000000 */
[----:B------:R-:W-:-:S03]  /*b350*/  LOP3.LUT R160, R160, 0xff7fffff, RZ, 0xc0, !PT ;  /* 0xff7fffffa0a07812 */ /* 0x000fc600078ec0ff */
[----:B--2---:R-:W-:Y:S01]  /*b360*/  FFMA.FTZ R110, R109, R98, R110 ;  /* 0x000000626d6e7223 */ /* 0x004fe2000001006e */
[----:B------:R-:W-:-:S03]  /*b370*/  HFMA2 R98, -RZ, RZ, 3.46484375, 0 ;  /* 0x42ee0000ff627431 */ /* 0x000fc600000001ff */
[----:B------:R-:W-:-:S04]  /*b380*/  FADD.FTZ R109, R113, -R110 ;  /* 0x8000006e716d7221 */ /* 0x000fc80000010000 */
[----:B------:R-:W-:Y:S01]  /*b390*/  FFMA.FTZ R102, R99, R109, R102 ;  /* 0x0000006d63667223 */ /* 0x000fe20000010066 */
[----:B------:R-:W-:Y:S01]  /*b3a0*/  FADD.FTZ R109, -R110, R115 ;  /* 0x000000736e6d7221 */ /* 0x000fe20000010100 */
[----:B------:R-:W-:-:S03]  /*b3b0*/  FSETP.GT.FTZ.AND P0, PT, R98, 8.50705917302346158658e+37, PT ;  /* 0x7e8000006200780b */ /* 0x000fc60003f14000 */
[----:B------:R-:W-:Y:S01]  /*b3c0*/  FMUL.FTZ R112, R109, 0.25 ;  /* 0x3e8000006d707820 */ /* 0x000fe20000410000 */
[----:B------:R-:W-:-:S04]  /*b3d0*/  FSEL R100, R98, 29.75, !P0 ;  /* 0x41ee000062647808 */ /* 0x000fc80004000000 */
[----:B------:R-:W-:Y:S01]  /*b3e0*/  FSEL R112, R112, R109, P0 ;  /* 0x0000006d70707208 */ /* 0x000fe20000000000 */
[----:B------:R-:W2:Y:S04]  /*b3f0*/  MUFU.RCP R99, R100 ;  /* 0x0000006400637308 */ /* 0x000ea80000001000 */
[----:B------:R-:W-:-:S04]  /*b400*/  @P0 LOP3.LUT R160, R160, 0x800000, RZ, 0xfc, !PT ;  /* 0x00800000a0a00812 */ /* 0x000fc800078efcff */
[----:B------:R-:W-:Y:S01]  /*b410*/  LOP3.LUT R160, R160, 0xffbfffff, RZ, 0xc0, !PT ;  /* 0xffbfffffa0a07812 */ /* 0x000fe200078ec0ff */
[----:B--2---:R-:W-:Y:S01]  /*b420*/  FFMA.FTZ R112, R99, R112, R110 ;  /* 0x0000007063707223 */ /* 0x004fe2000001006e */
[----:B------:R-:W-:-:S03]  /*b430*/  MOV R99, 0x42f00000 ;  /* 0x42f0000000637802 */ /* 0x000fc60000000f00 */
[----:B------:R-:W-:Y:S01]  /*b440*/  FADD.FTZ R110, R115, -R112 ;  /* 0x80000070736e7221 */ /* 0x000fe20000010000 */
[----:B------:R-:W-:Y:S02]  /*b450*/  FSETP.GT.FTZ.AND P0, PT, R99, 8.50705917302346158658e+37, PT ;  /* 0x7e8000006300780b */ /* 0x000fe40003f14000 */
[C---:B------:R-:W-:Y:S01]  /*b460*/  IADD3 R115, PT, PT, R4.reuse, UR45, RZ ;  /* 0x0000002d04737c10 */ /* 0x040fe2000fffe0ff */
[----:B------:R-:W-:Y:S01]  /*b470*/  FFMA.FTZ R102, R109, R110, R102 ;  /* 0x0000006e6d667223 */ /* 0x000fe20000010066 */
[----:B------:R-:W-:Y:S01]  /*b480*/  FSEL R111, R99, 30, !P0 ;  /* 0x41f00000636f7808 */ /* 0x000fe20004000000 */
[----:B------:R-:W-:Y:S01]  /*b490*/  FMUL.FTZ R110, R117, UR17 ;  /* 0x00000011756e7c20 */ /* 0x000fe20008410000 */
[----:B------:R-:W2:Y:S01]  /*b4a0*/  LDCU.128 UR16, c[0x3][0x6b0] ;  /* 0x00c0d600ff1077ac */ /* 0x000ea20008000c00 */
[----:B------:R-:W-:Y:S01]  /*b4b0*/  IADD3 R117, PT, PT, R4, UR46, RZ ;  /* 0x0000002e04757c10 */ /* 0x000fe2000fffe0ff */
[----:B0-----:R-:W-:Y:S02]  /*b4c0*/  IMAD R116, R116, UR9, R115 ;  /* 0x0000000974747c24 */ /* 0x001fe4000f8e0273 */
[----:B------:R-:W-:Y:S01]  /*b4d0*/  FFMA.FTZ R110, R119, UR35, R110 ;  /* 0x00000023776e7c23 */ /* 0x000fe2000801006e */
[----:B------:R-:W0:Y:S01]  /*b4e0*/  MUFU.RCP R111, R111 ;  /* 0x0000006f006f7308 */ /* 0x000e220000001000 */
[----:B------:R-:W3:Y:S01]  /*b4f0*/  LDCU.128 UR32, c[0x3][0x440] ;  /* 0x00c08800ff2077ac */ /* 0x000ee20008000c00 */
[----:B------:R-:W-:Y:S01]  /*b500*/  IADD3 R119, PT, PT, R4, UR47, RZ ;  /* 0x0000002f04777c10 */ /* 0x000fe2000fffe0ff */
[----:B------:R-:W-:Y:S01]  /*b510*/  FADD.FTZ R109, -R112, R110 ;  /* 0x0000006e706d7221 */ /* 0x000fe20000010100 */
[----:B------:R-:W-:-:S02]  /*b520*/  @P0 LOP3.LUT R160, R160, 0x400000, RZ, 0xfc, !PT ;  /* 0x00400000a0a00812 */ /* 0x000fc400078efcff */
[----:B------:R-:W-:Y:S01]  /*b530*/  IADD3 R116, PT, PT, R116, 0x16, RZ ;  /* 0x0000001674747810 */ /* 0x000fe20007ffe0ff */
[----:B------:R-:W-:Y:S01]  /*b540*/  FMUL.FTZ R100, R109, 0.25 ;  /* 0x3e8000006d647820 */ /* 0x000fe20000410000 */
[----:B------:R-:W-:-:S04]  /*b550*/  LOP3.LUT R160, R160, 0xffdfffff, RZ, 0xc0, !PT ;  /* 0xffdfffffa0a07812 */ /* 0x000fc800078ec0ff */
[----:B------:R-:W-:Y:S01]  /*b560*/  FSEL R100, R100, R109, P0 ;  /* 0x0000006d64647208 */ /* 0x000fe20000000000 */
[----:B--2---:R-:W-:Y:S02]  /*b570*/  UIADD3 UR11, UPT, UPT, UR10, 0x16, UR16 ;  /* 0x000000160a0b7890 */ /* 0x004fe4000fffe010 */
[----:B------:R-:W-:Y:S02]  /*b580*/  UIADD3 UR16, UPT, UPT, UR10, 0x16, UR17 ;  /* 0x000000160a107890 */ /* 0x000fe4000fffe011 */
[----:B0-----:R-:W-:Y:S01]  /*b590*/  FFMA.FTZ R113, R111, R100, R112 ;  /* 0x000000646f717223 */ /* 0x001fe20000010070 */
[----:B------:R-:W-:Y:S01]  /*b5a0*/  HFMA2 R100, -RZ, RZ, 3.47265625, 0 ;  /* 0x42f20000ff647431 */ /* 0x000fe200000001ff */
[----:B------:R-:W-:-:S04]  /*b5b0*/  DEPBAR.LE SB5, 0x5 ;  /* 0x0000d1400000791a */ /* 0x000fc80000000000 */
[----:B---3--:R-:W-:Y:S01]  /*b5c0*/  FMUL.FTZ R127, R127, UR32 ;  /* 0x000000207f7f7c20 */ /* 0x008fe20008410000 */
[----:B------:R-:W-:Y:S01]  /*b5d0*/  FMUL.FTZ R107, R107, UR33 ;  /* 0x000000216b6b7c20 */ /* 0x000fe20008410000 */
[----:B------:R-:W-:Y:S01]  /*b5e0*/  FADD.FTZ R112, R110, -R113 ;  /* 0x800000716e707221 */ /* 0x000fe20000010000 */
[----:B------:R-:W-:Y:S01]  /*b5f0*/  FADD.FTZ R110, R101, R110 ;  /* 0x0000006e656e7221 */ /* 0x000fe20000010000 */
[----:B------:R-:W-:Y:S01]  /*b600*/  MOV R101, 0x42f40000 ;  /* 0x42f4000000657802 */ /* 0x000fe20000000f00 */
[----:B------:R-:W-:Y:S01]  /*b610*/  FFMA.FTZ R127, R108, UR38, R127 ;  /* 0x000000266c7f7c23 */ /* 0x000fe2000801007f */
[----:B------:R-:W-:Y:S01]  /*b620*/  FFMA.FTZ R102, R109, R112, R102 ;  /* 0x000000706d667223 */ /* 0x000fe20000010066 */
[----:B------:R-:W-:Y:S01]  /*b630*/  FADD.FTZ R109, -R113, R121 ;  /* 0x00000079716d7221 */ /* 0x000fe20000010100 */
[----:B------:R-:W-:-:S04]  /*b640*/  DEPBAR.LE SB5, 0x4 ;  /* 0x0000d1000000791a */ /* 0x000fc80000000000 */
[----:B------:R-:W-:Y:S01]  /*b650*/  FFMA.FTZ R107, R106, UR39, R107 ;  /* 0x000000276a6b7c23 */ /* 0x000fe2000801006b */
[----:B------:R-:W-:Y:S01]  /*b660*/  FSETP.GT.FTZ.AND P0, PT, R100, 8.50705917302346158658e+37, PT ;  /* 0x7e8000006400780b */ /* 0x000fe20003f14000 */
[----:B------:R-:W0:Y:S01]  /*b670*/  LDCU.128 UR36, c[0x3][0x1f0] ;  /* 0x00c03e00ff2477ac */ /* 0x000e220008000c00 */
[----:B------:R-:W-:Y:S01]  /*b680*/  FMUL.FTZ R114, R109, 0.25 ;  /* 0x3e8000006d727820 */ /* 0x000fe20000410000 */
[----:B------:R-:W-:Y:S01]  /*b690*/  FADD.FTZ R110, R110, R121 ;  /* 0x000000796e6e7221 */ /* 0x000fe20000010000 */
[----:B------:R-:W-:Y:S01]  /*b6a0*/  FSEL R111, R100, 30.25, !P0 ;  /* 0x41f20000646f7808 */ /* 0x000fe20004000000 */
[----:B------:R-:W-:-:S04]  /*b6b0*/  DEPBAR.LE SB5, 0x3 ;  /* 0x0000d0c00000791a */ /* 0x000fc80000000000 */
[----:B------:R-:W-:Y:S01]  /*b6c0*/  FMUL.FTZ R105, R105, UR34 ;  /* 0x0000002269697c20 */ /* 0x000fe20008410000 */
[----:B-1----:R-:W-:Y:S01]  /*b6d0*/  IMAD R117, R124, UR11, R117 ;  /* 0x0000000b7c757c24 */ /* 0x002fe2000f8e0275 */
[----:B------:R-:W-:Y:S01]  /*b6e0*/  FSEL R114, R114, R109, P0 ;  /* 0x0000006d72727208 */ /* 0x000fe20000000000 */
[----:B------:R-:W1:Y:S01]  /*b6f0*/  MUFU.RCP R112, R111 ;  /* 0x0000006f00707308 */ /* 0x000e620000001000 */
[----:B------:R-:W-:Y:S01]  /*b700*/  FADD.FTZ R110, R110, R125 ;  /* 0x0000007d6e6e7221 */ /* 0x000fe20000010000 */
[----:B------:R-:W2:Y:S01]  /*b710*/  LDC R124, c[0x0][0x380] ;  /* 0x0000e000ff7c7b82 */ /* 0x000ea20000000800 */
[----:B------:R-:W-:Y:S01]  /*b720*/  UIADD3 UR17, UPT, UPT, UR10, 0x16, UR18 ;  /* 0x000000160a117890 */ /* 0x000fe2000fffe012 */
[----:B------:R-:W-:Y:S01]  /*b730*/  IMAD R119, R126, UR16, R119 ;  /* 0x000000107e777c24 */ /* 0x000fe2000f8e0277 */
[----:B------:R-:W-:Y:S01]  /*b740*/  @P0 LOP3.LUT R160, R160, 0x200000, RZ, 0xfc, !PT ;  /* 0x00200000a0a00812 */ /* 0x000fe200078efcff */
[----:B------:R-:W-:Y:S01]  /*b750*/  FADD.FTZ R110, R110, R127 ;  /* 0x0000007f6e6e7221 */ /* 0x000fe20000010000 */
[----:B------:R-:W-:Y:S01]  /*b760*/  FSETP.GT.FTZ.AND P0, PT, R101, 8.50705917302346158658e+37, PT ;  /* 0x7e8000006500780b */ /* 0x000fe20003f14000 */
[----:B------:R-:W-:Y:S01]  /*b770*/  UIADD3 UR18, UPT, UPT, UR10, 0x16, UR19 ;  /* 0x000000160a127890 */ /* 0x000fe2000fffe013 */
[----:B------:R-:W-:Y:S01]  /*b780*/  LOP3.LUT R160, R160, 0xffefffff, RZ, 0xc0, !PT ;  /* 0xffefffffa0a07812 */ /* 0x000fe200078ec0ff */
[----:B------:R-:W-:Y:S01]  /*b790*/  FADD.FTZ R110, R110, R107 ;  /* 0x0000006b6e6e7221 */ /* 0x000fe20000010000 */
[----:B------:R-:W-:-:S04]  /*b7a0*/  DEPBAR.LE SB5, 0x2 ;  /* 0x0000d0800000791a */ /* 0x000fc80000000000 */
[----:B0-----:R-:W-:Y:S01]  /*b7b0*/  FFMA.FTZ R105, R2, UR36, R105 ;  /* 0x0000002402697c23 */ /* 0x001fe20008010069 */
[----:B------:R-:W-:Y:S01]  /*b7c0*/  UIADD3 UR19, UPT, UPT, UR10, 0x16, UR13 ;  /* 0x000000160a137890 */ /* 0x000fe2000fffe00d */
[----:B------:R-:W-:Y:S01]  /*b7d0*/  IADD3 R117, PT, PT, R117, 0x16, RZ ;  /* 0x0000001675757810 */ /* 0x000fe20007ffe0ff */
[----:B------:R-:W0:Y:S01]  /*b7e0*/  LDCU.128 UR12, c[0x3][0x6d0] ;  /* 0x00c0da00ff0c77ac */ /* 0x000e220008000c00 */
[----:B------:R-:W-:Y:S01]  /*b7f0*/  FADD.FTZ R110, R110, R105 ;  /* 0x000000696e6e7221 */ /* 0x000fe20000010000 */
[----:B-1----:R-:W-:Y:S01]  /*b800*/  FFMA.FTZ R112, R112, R114, R113 ;  /* 0x0000007270707223 */ /* 0x002fe20000010071 */
[----:B------:R-:W-:-:S03]  /*b810*/  @P0 LOP3.LUT R160, R160, 0x100000, RZ, 0xfc, !PT ;  /* 0x00100000a0a00812 */ /* 0x000fc600078efcff */
[----:B------:R-:W-:Y:S01]  /*b820*/  FADD.FTZ R113, R121, -R112 ;  /* 0x8000007079717221 */ /* 0x000fe20000010000 */
[----:B------:R-:W-:Y:S01]  /*b830*/  FADD.FTZ R114, -R112, R125 ;  /* 0x0000007d70727221 */ /* 0x000fe20000010100 */
[----:B------:R-:W-:Y:S01]  /*b840*/  IADD3 R121, PT, PT, R4, UR41, RZ ;  /* 0x0000002904797c10 */ /* 0x000fe2000fffe0ff */
[----:B------:R-:W1:Y:S01]  /*b850*/  LDCU.128 UR40, c[0x3][0x1730] ;  /* 0x00c2e600ff2877ac */ /* 0x000e620008000c00 */
[----:B------:R-:W-:Y:S01]  /*b860*/  FFMA.FTZ R113, R109, R113, R102 ;  /* 0x000000716d717223 */ /* 0x000fe20000010066 */
[----:B------:R-:W-:Y:S01]  /*b870*/  FSEL R109, R101, 30.5, !P0 ;  /* 0x41f40000656d7808 */ /* 0x000fe20004000000 */
[----:B------:R-:W-:Y:S02]  /*b880*/  HFMA2 R102, -RZ, RZ, 3.48046875, 0 ;  /* 0x42f60000ff667431 */ /* 0x000fe400000001ff */
[----:B------:R-:W-:Y:S01]  /*b890*/  FMUL.FTZ R111, R114, 0.25 ;  /* 0x3e800000726f7820 */ /* 0x000fe20000410000 */
[----:B------:R-:W-:Y:S01]  /*b8a0*/  LOP3.LUT R160, R160, 0xfff7ffff, RZ, 0xc0, !PT ;  /* 0xfff7ffffa0a07812 */ /* 0x000fe200078ec0ff */
[----:B--2---:R-:W-:Y:S01]  /*b8b0*/  IMAD R123, R124, UR19, R123 ;  /* 0x000000137c7b7c24 */ /* 0x004fe2000f8e027b */
[----:B------:R-:W2:Y:S02]  /*b8c0*/  MUFU.RCP R109, R109 ;  /* 0x0000006d006d7308 */ /* 0x000ea40000001000 */
[----:B------:R-:W-:Y:S01]  /*b8d0*/  FSEL R111, R111, R114, P0 ;  /* 0x000000726f6f7208 */ /* 0x000fe20000000000 */
[----:B0-----:R-:W-:Y:S01]  /*b8e0*/  UIADD3 UR12, UPT, UPT, UR10, 0x16, UR12 ;  /* 0x000000160a0c7890 */ /* 0x001fe2000fffe00c */
[----:B------:R-:W-:Y:S01]  /*b8f0*/  IADD3 R164, PT, PT, R123, 0x16, RZ ;  /* 0x000000167ba47810 */ /* 0x000fe20007ffe0ff */
[----:B----4-:R-:W-:Y:S01]  /*b900*/  IMAD R121, R128, UR18, R121 ;  /* 0x0000001280797c24 */ /* 0x010fe2000f8e0279 */
[----:B------:R-:W-:Y:S01]  /*b910*/  FSETP.GT.FTZ.AND P0, PT, R102, 8.50705917302346158658e+37, PT ;  /* 0x7e8000006600780b */ /* 0x000fe20003f14000 */
[----:B------:R-:W0:Y:S01]  /*b920*/  LDC R128, c[0x0][0x380] ;  /* 0x0000e000ff807b82 */ /* 0x000e220000000800 */
[----:B------:R-:W-:-:S02]  /*b930*/  UIADD3 UR13, UPT, UPT, UR10, 0x16, UR13 ;  /* 0x000000160a0d7890 */ /* 0x000fc4000fffe00d */
[----:B------:R-:W-:Y:S02]  /*b940*/  IADD3 R121, PT, PT, R121, 0x16, RZ ;  /* 0x0000001679797810 */ /* 0x000fe40007ffe0ff */
[C---:B-1----:R-:W-:Y:S02]  /*b950*/  IADD3 R115, PT, PT, R4.reuse, UR41, RZ ;  /* 0x0000002904737c10 */ /* 0x042fe4000fffe0ff */
[----:B------:R-:W-:Y:S01]  /*b960*/  IADD3 R126, PT, PT, R4, UR42, RZ ;  /* 0x0000002a047e7c10 */ /* 0x000fe2000fffe0ff */
[----:B--2---:R-:W-:Y:S01]  /*b970*/  FFMA.FTZ R112, R109, R111, R112 ;  /* 0x0000006f6d707223 */ /* 0x004fe20000010070 */
[----:B------:R-:W-:-:S03]  /*b980*/  FSEL R109, R102, 30.75, !P0 ;  /* 0x41f60000666d7808 */ /* 0x000fc60004000000 */
[----:B------:R-:W-:Y:S01]  /*b990*/  IMAD R126, R157, UR12, R126 ;  /* 0x0000000c9d7e7c24 */ /* 0x000fe2000f8e027e */
[----:B------:R-:W-:Y:S01]  /*b9a0*/  @P0 LOP3.LUT R160, R160, 0x80000, RZ, 0xfc, !PT ;  /* 0x00080000a0a00812 */ /* 0x000fe200078efcff */
[----:B------:R-:W-:Y:S01]  /*b9b0*/  FADD.FTZ R111, R125, -R112 ;  /* 0x800000707d6f7221 */ /* 0x000fe20000010000 */
[----:B------:R-:W-:Y:S01]  /*b9c0*/  FADD.FTZ R108, -R112, R127 ;  /* 0x0000007f706c7221 */ /* 0x000fe20000010100 */
[----:B------:R-:W1:Y:S01]  /*b9d0*/  LDC R125, c[0x0][0x380] ;  /* 0x0000e000ff7d7b82 */ /* 0x000e620000000800 */
[----:B------:R-:W2:Y:S01]  /*b9e0*/  MUFU.RCP R109, R109 ;  /* 0x0000006d006d7308 */ /* 0x000ea20000001000 */
[----:B------:R-:W-:Y:S01]  /*b9f0*/  FFMA.FTZ R111, R114, R111, R113 ;  /* 0x0000006f726f7223 */ /* 0x000fe20000010071 */
[----:B------:R-:W-:Y:S01]  /*ba00*/  FMUL.FTZ R113, R108, 0.25 ;  /* 0x3e8000006c717820 */ /* 0x000fe20000410000 */
[----:B------:R-:W-:Y:S02]  /*ba10*/  LOP3.LUT R160, R160, 0xfffbffff, RZ, 0xc0, !PT ;  /* 0xfffbffffa0a07812 */ /* 0x000fe400078ec0ff */
[----:B------:R-:W-:-:S02]  /*ba20*/  IADD3 R114, PT, PT, R4, UR44, RZ ;  /* 0x0000002c04727c10 */ /* 0x000fc4000fffe0ff */
[----:B------:R-:W-:Y:S02]  /*ba30*/  FSEL R113, R113, R108, P0 ;  /* 0x0000006c71717208 */ /* 0x000fe40000000000 */
[----:B------:R-:W-:Y:S02]  /*ba40*/  FSETP.GT.FTZ.AND P0, PT, R153, 8.50705917302346158658e+37, PT ;  /* 0x7e8000009900780b */ /* 0x000fe40003f14000 */
[----:B------:R-:W-:Y:S01]  /*ba50*/  IADD3 R167, PT, PT, R126, 0x16, RZ ;  /* 0x000000167ea77810 */ /* 0x000fe20007ffe0ff */
[----:B--2---:R-:W-:-:S04]  /*ba60*/  FFMA.FTZ R112, R109, R113, R112 ;  /* 0x000000716d707223 */ /* 0x004fc80000010070 */
[----:B------:R-:W-:Y:S01]  /*ba70*/  FADD.FTZ R113, R127, -R112 ;  /* 0x800000707f717221 */ /* 0x000fe20000010000 */
[----:B------:R-:W-:-:S05]  /*ba80*/  FADD.FTZ R106, -R112, R107 ;  /* 0x0000006b706a7221 */ /* 0x000fca0000010100 */
[----:B------:R-:W-:Y:S01]  /*ba90*/  @P0 LOP3.LUT R160, R160, 0x40000, RZ, 0xfc, !PT ;  /* 0x00040000a0a00812 */ /* 0x000fe200078efcff */
[----:B-1----:R-:W-:Y:S02]  /*baa0*/  IMAD R114, R125, UR8, R114 ;  /* 0x000000087d727c24 */ /* 0x002fe4000f8e0272 */
[----:B------:R-:W-:Y:S01]  /*bab0*/  FFMA.FTZ R111, R108, R113, R111 ;  /* 0x000000716c6f7223 */ /* 0x000fe2000001006f */
[----:B------:R-:W-:Y:S01]  /*bac0*/  FSEL R108, R153, 31, !P0 ;  /* 0x41f80000996c7808 */ /* 0x000fe20004000000 */
[----:B------:R-:W-:Y:S01]  /*bad0*/  FMUL.FTZ R113, R106, 0.25 ;  /* 0x3e8000006a717820 */ /* 0x000fe20000410000 */
[----:B------:R-:W1:Y:S01]  /*bae0*/  LDC R125, c[0x0][0x380] ;  /* 0x0000e000ff7d7b82 */ /* 0x000e620000000800 */
[----:B------:R-:W-:Y:S01]  /*baf0*/  IADD3 R114, PT, PT, R114, 0x16, RZ ;  /* 0x0000001672727810 */ /* 0x000fe20007ffe0ff */
[----:B------:R2:W3:Y:S01]  /*bb00*/  MUFU.RCP R109, R108 ;  /* 0x0000006c006d7308 */ /* 0x0004e20000001000 */
[----:B------:R-:W-:Y:S02]  /*bb10*/  LOP3.LUT R160, R160, 0xfffdffff, RZ, 0xc0, !PT ;  /* 0xfffdffffa0a07812 */ /* 0x000fe400078ec0ff */
[----:B------:R-:W-:-:S02]  /*bb20*/  FSEL R113, R113, R106, P0 ;  /* 0x0000006a71717208 */ /* 0x000fc40000000000 */
[C---:B------:R-:W-:Y:S01]  /*bb30*/  FSETP.GT.FTZ.AND P0, PT, R154.reuse, 8.50705917302346158658e+37, PT ;  /* 0x7e8000009a00780b */ /* 0x040fe20003f14000 */
[----:B------:R-:W4:Y:S03]  /*bb40*/  LDC R127, c[0x0][0x380] ;  /* 0x0000e000ff7f7b82 */ /* 0x000f260000000800 */
[----:B--2---:R-:W-:Y:S01]  /*bb50*/  FSEL R108, R154, 31.25, !P0 ;  /* 0x41fa00009a6c7808 */ /* 0x004fe20004000000 */
[----:B---3--:R-:W-:-:S08]  /*bb60*/  FFMA.FTZ R112, R109, R113, R112 ;  /* 0x000000716d707223 */ /* 0x008fd00000010070 */
[----:B------:R-:W-:Y:S01]  /*bb70*/  @P0 LOP3.LUT R160, R160, 0x20000, RZ, 0xfc, !PT ;  /* 0x00020000a0a00812 */ /* 0x000fe200078efcff */
[----:B------:R2:W3:Y:S01]  /*bb80*/  MUFU.RCP R109, R108 ;  /* 0x0000006c006d7308 */ /* 0x0004e20000001000 */
[----:B------:R-:W-:Y:S02]  /*bb90*/  FADD.FTZ R2, -R112, R105 ;  /* 0x0000006970027221 */ /* 0x000fe40000010100 */
[----:B------:R-:W-:Y:S02]  /*bba0*/  LOP3.LUT R160, R160, 0xfffeffff, RZ, 0xc0, !PT ;  /* 0xfffeffffa0a07812 */ /* 0x000fe400078ec0ff */
[----:B------:R-:W-:Y:S01]  /*bbb0*/  FMUL.FTZ R113, R2, 0.25 ;  /* 0x3e80000002717820 */ /* 0x000fe20000410000 */
[----:B------:R-:W-:-:S04]  /*bbc0*/  DEPBAR.LE SB5, 0x1 ;  /* 0x0000d0400000791a */ /* 0x000fc80000000000 */
[----:B--2---:R-:W-:Y:S01]  /*bbd0*/  FMUL.FTZ R108, R104, UR35 ;  /* 0x00000023686c7c20 */ /* 0x004fe20008410000 */
[----:B------:R-:W-:Y:S01]  /*bbe0*/  FSEL R113, R113, R2, P0 ;  /* 0x0000000271717208 */ /* 0x000fe20000000000 */
[----:B----4-:R-:W-:Y:S01]  /*bbf0*/  IMAD R120, R127, UR17, R120 ;  /* 0x000000117f787c24 */ /* 0x010fe2000f8e0278 */
[----:B------:R-:W-:Y:S02]  /*bc00*/  FSETP.GT.FTZ.AND P0, PT, R155, 8.50705917302346158658e+37, PT ;  /* 0x7e8000009b00780b */ /* 0x000fe40003f14000 */
[C---:B------:R-:W-:Y:S01]  /*bc10*/  IADD3 R127, PT, PT, R4.reuse, UR43, RZ ;  /* 0x0000002b047f7c10 */ /* 0x040fe2000fffe0ff */
[--C-:B---3--:R-:W-:Y:S01]  /*bc20*/  FFMA.FTZ R104, R109, R113, R112.reuse ;  /* 0x000000716d687223 */ /* 0x108fe20000010070 */
[----:B------:R-:W-:Y:S01]  /*bc30*/  FADD.FTZ R112, R107, -R112 ;  /* 0x800000706b707221 */ /* 0x000fe20000010000 */
[----:B-----5:R-:W-:Y:S01]  /*bc40*/  FFMA.FTZ R109, R103, UR37, R108 ;  /* 0x00000025676d7c23 */ /* 0x020fe2000801006c */
[----:B------:R-:W-:Y:S01]  /*bc50*/  IADD3 R108, PT, PT, R4, UR40, RZ ;  /* 0x00000028046c7c10 */ /* 0x000fe2000fffe0ff */
[----:B0-----:R-:W-:-:S02]  /*bc60*/  IMAD R127, R128, UR13, R127 ;  /* 0x0000000d807f7c24 */ /* 0x001fc4000f8e027f */
[----:B------:R-:W-:Y:S01]  /*bc70*/  FFMA.FTZ R111, R106, R112, R111 ;  /* 0x000000706a6f7223 */ /* 0x000fe2000001006f */
[----:B------:R-:W-:Y:S01]  /*bc80*/  FSEL R103, R155, 31.5, !P0 ;  /* 0x41fc00009b677808 */ /* 0x000fe20004000000 */
[----:B------:R-:W5:Y:S01]  /*bc90*/  TLD.LZ RZ, R106, R114, UR6, 1D, 0x1 ;  /* 0x00ff06ff726a7f66 */ /* 0x000f6200081e01ff */
[----:B------:R-:W-:Y:S01]  /*bca0*/  TLD.LZ RZ, R107, R114, UR4, 1D, 0x1 ;  /* 0x00ff04ff726b7f66 */ /* 0x000fe200081e01ff */
[----:B------:R-:W5:Y:S01]  /*bcb0*/  TLD.LZ RZ, R123, R116, UR6, 1D, 0x1 ;  /* 0x00ff06ff747b7f66 */ /* 0x000f6200081e01ff */
[----:B-1----:R-:W-:Y:S01]  /*bcc0*/  IMAD R124, R125, UR20, R108 ;  /* 0x000000147d7c7c24 */ /* 0x002fe2000f8e026c */
[----:B------:R0:W1:Y:S01]  /*bcd0*/  MUFU.RCP R113, R103 ;  /* 0x0000006700717308 */ /* 0x0000620000001000 */
[----:B------:R-:W-:Y:S01]  /*bce0*/  IMAD R125, R156, UR21, R115 ;  /* 0x000000159c7d7c24 */ /* 0x000fe2000f8e0273 */
[----:B------:R-:W-:Y:S01]  /*bcf0*/  IADD3 R168, PT, PT, R127, 0x16, RZ ;  /* 0x000000167fa87810 */ /* 0x000fe20007ffe0ff */
[----:B------:R-:W-:Y:S01]  /*bd00*/  FADD.FTZ R108, -R104, R109 ;  /* 0x0000006d686c7221 */ /* 0x000fe20000010100 */
[----:B------:R-:W-:-:S02]  /*bd10*/  IADD3 R165, PT, PT, R124, 0x16, RZ ;  /* 0x000000167ca57810 */ /* 0x000fc40007ffe0ff */
[----:B------:R-:W-:Y:S01]  /*bd20*/  TLD.LZ RZ, R124, R116, UR4, 1D, 0x1 ;  /* 0x00ff04ff747c7f66 */ /* 0x000fe200081e01ff */
[----:B------:R-:W-:Y:S01]  /*bd30*/  IADD3 R166, PT, PT, R125, 0x16, RZ ;  /* 0x000000167da67810 */ /* 0x000fe20007ffe0ff */
[----:B------:R-:W-:Y:S01]  /*bd40*/  FMUL.FTZ R115, R108, 0.25 ;  /* 0x3e8000006c737820 */ /* 0x000fe20000410000 */
[----:B------:R-:W5:Y:S01]  /*bd50*/  TLD.LZ RZ, R125, R117, UR6, 1D, 0x1 ;  /* 0x00ff06ff757d7f66 */ /* 0x000f6200081e01ff */
[----:B------:R-:W5:Y:S01]  /*bd60*/  TLD.LZ RZ, R126, R117, UR4, 1D, 0x1 ;  /* 0x00ff04ff757e7f66 */ /* 0x000f6200081e01ff */
[----:B0-----:R-:W-:Y:S01]  /*bd70*/  FADD.FTZ R103, R105, -R104 ;  /* 0x8000006869677221 */ /* 0x001fe20000010000 */
[----:B------:R-:W-:Y:S02]  /*bd80*/  IADD3 R105, PT, PT, R120, 0x16, RZ ;  /* 0x0000001678697810 */ /* 0x000fe40007ffe0ff */
[----:B------:R-:W-:Y:S01]  /*bd90*/  FSEL R115, R115, R108, P0 ;  /* 0x0000006c73737208 */ /* 0x000fe20000000000 */
[----:B------:R-:W-:Y:S01]  /*bda0*/  FFMA.FTZ R103, R2, R103, R111 ;  /* 0x0000006702677223 */ /* 0x000fe2000001006f */
[----:B------:R-:W-:-:S02]  /*bdb0*/  IADD3 R2, PT, PT, R119, 0x16, RZ ;  /* 0x0000001677027810 */ /* 0x000fc40007ffe0ff */
[----:B------:R-:W-:Y:S01]  /*bdc0*/  @P0 LOP3.LUT R160, R160, 0x10000, RZ, 0xfc, !PT ;  /* 0x00010000a0a00812 */ /* 0x000fe200078efcff */
[----:B-1----:R-:W-:Y:S01]  /*bdd0*/  FFMA.FTZ R104, R113, R115, R104 ;  /* 0x0000007371687223 */ /* 0x002fe20000010068 */
[----:B------:R-:W5:Y:S01]  /*bde0*/  TLD.LZ RZ, R127, R2, UR6, 1D, 0x1 ;  /* 0x00ff06ff027f7f66 */ /* 0x000f6200081e01ff */
[----:B------:R-:W5:Y:S01]  /*bdf0*/  TLD.LZ RZ, R128, R2, UR4, 1D, 0x1 ;  /* 0x00ff04ff02807f66 */ /* 0x000f6200081e01ff */
[----:B------:R-:W-:Y:S01]  /*be00*/  TLD.LZ RZ, R156, R105, UR6, 1D, 0x1 ;  /* 0x00ff06ff699c7f66 */ /* 0x000fe200081e01ff */
[----:B------:R0:W-:Y:S01]  /*be10*/  TLD.LZ RZ, R157, R105, UR4, 1D, 0x1 ;  /* 0x00ff04ff699d7f66 */ /* 0x0001e200081e01ff */
        /* <DEDUP_REMOVED lines=8> */
[----:B------:R-:W5:Y:S01]  /*bea0*/  TLD.LZ RZ, R116, R166, UR6, 1D, 0x1 ;  /* 0x00ff06ffa6747f66 */ /* 0x000f6200081e01ff */
[----:B------:R-:W-:Y:S01]  /*beb0*/  TLD.LZ RZ, R115, R166, UR4, 1D, 0x1 ;  /* 0x00ff04ffa6737f66 */ /* 0x000fe200081e01ff */
[----:B------:R-:W5:Y:S01]  /*bec0*/  TLD.LZ RZ, R113, R167, UR6, 1D, 0x1 ;  /* 0x00ff06ffa7717f66 */ /* 0x000f6200081e01ff */
[----:B------:R1:W5:Y:S01]  /*bed0*/  TLD.LZ RZ, R112, R167, UR4, 1D, 0x1 ;  /* 0x00ff04ffa7707f66 */ /* 0x00036200081e01ff */
[----:B------:R-:W5:Y:S01]  /*bee0*/  TLD.LZ RZ, R114, R168, UR6, 1D, 0x1 ;  /* 0x00ff06ffa8727f66 */ /* 0x000f6200081e01ff */
[----:B------:R2:W5:Y:S01]  /*bef0*/  TLD.LZ RZ, R2, R168, UR4, 1D, 0x1 ;  /* 0x00ff04ffa8027f66 */ /* 0x00056200081e01ff */
[----:B------:R-:W3:Y:S01]  /*bf00*/  LDCU.128 UR16, c[0x3][0x450] ;  /* 0x00c08a00ff1077ac */ /* 0x000ee20008000c00 */
[----:B0-----:R-:W-:Y:S01]  /*bf10*/  FADD.FTZ R105, R109, -R104 ;  /* 0x800000686d697221 */ /* 0x001fe20000010000 */
[----:B------:R-:W-:Y:S01]  /*bf20*/  FADD.FTZ R110, R110, R109 ;  /* 0x0000006d6e6e7221 */ /* 0x000fe20000010000 */
[----:B------:R-:W-:Y:S01]  /*bf30*/  LOP3.LUT R160, R160, 0xffff7fff, RZ, 0xc0, !PT ;  /* 0xffff7fffa0a07812 */ /* 0x000fe200078ec0ff */
[----:B------:R-:W0:Y:S01]  /*bf40*/  LDCU.128 UR32, c[0x3][0x200] ;  /* 0x00c04000ff2077ac */ /* 0x000e220008000c00 */
[----:B------:R-:W-:Y:S01]  /*bf50*/  FFMA.FTZ R105, R108, R105, R103 ;  /* 0x000000696c697223 */ /* 0x000fe20000010067 */
[----:B------:R-:W-:Y:S01]  /*bf60*/  HFMA2 R103, -RZ, RZ, 3.49609375, 0 ;  /* 0x42fe0000ff677431 */ /* 0x000fe200000001ff */
[----:B------:R-:W4:Y:S01]  /*bf70*/  LDC R173, c[0x0][0x380] ;  /* 0x0000e000ffad7b82 */ /* 0x000f220000000800 */
[----:B------:R-:W1:Y:S01]  /*bf80*/  LDCU.128 UR44, c[0x3][0x1740] ;  /* 0x00c2e800ff2c77ac */ /* 0x000e620008000c00 */
[----:B------:R-:W-:-:S02]  /*bf90*/  UIADD3 UR8, UPT, UPT, UR10, 0x16, UR14 ;  /* 0x000000160a087890 */ /* 0x000fc4000fffe00e */
[----:B------:R-:W-:-:S04]  /*bfa0*/  UIADD3 UR9, UPT, UPT, UR10, 0x16, UR15 ;  /* 0x000000160a097890 */ /* 0x000fc8000fffe00f */
[----:B------:R-:W4:Y:S01]  /*bfb0*/  LDC R169, c[0x0][0x380] ;  /* 0x0000e000ffa97b82 */ /* 0x000f220000000800 */
[C---:B------:R-:W-:Y:S01]  /*bfc0*/  FSETP.GT.FTZ.AND P0, PT, R103.reuse, 8.50705917302346158658e+37, PT ;  /* 0x7e8000006700780b */ /* 0x040fe20003f14000 */
[----:B------:R-:W2:Y:S03]  /*bfd0*/  LDCU.128 UR40, c[0x3][0x1750] ;  /* 0x00c2ea00ff2877ac */ /* 0x000ea60008000c00 */
[----:B------:R-:W-:Y:S01]  /*bfe0*/  FSEL R108, R103, 31.75, !P0 ;  /* 0x41fe0000676c7808 */ /* 0x000fe20004000000 */
[----:B------:R-:W2:Y:S02]  /*bff0*/  LDCU.128 UR12, c[0x3][0x6f0] ;  /* 0x00c0de00ff0c77ac */ /* 0x000ea40008000c00 */
[----:B------:R-:W4:Y:S01]  /*c000*/  LDC R170, c[0x0][0x380] ;  /* 0x0000e000ffaa7b82 */ /* 0x000f220000000800 */
[----:B------:R-:W2:Y:S05]  /*c010*/  MUFU.RCP R109, R108 ;  /* 0x0000006c006d7308 */ /* 0x000eaa0000001000 */
[----:B------:R-:W-:-:S02]  /*c020*/  @P0 LOP3.LUT R160, R160, 0x8000, RZ, 0xfc, !PT ;  /* 0x00008000a0a00812 */ /* 0x000fc400078efcff */
[----:B------:R-:W4:Y:S02]  /*c030*/  LDC R175, c[0x0][0x380] ;  /* 0x0000e000ffaf7b82 */ /* 0x000f240000000800 */
[----:B------:R-:W-:-:S06]  /*c040*/  LOP3.LUT R160, R160, 0xffffbfff, RZ, 0xc0, !PT ;  /* 0xffffbfffa0a07812 */ /* 0x000fcc00078ec0ff */
[----:B------:R-:W4:Y:S08]  /*c050*/  LDC R171, c[0x0][0x380] ;  /* 0x0000e000ffab7b82 */ /* 0x000f300000000800 */
[----:B------:R-:W4:Y:S01]  /*c060*/  LDC R172, c[0x0][0x380] ;  /* 0x0000e000ffac7b82 */ /* 0x000f220000000800 */
[----:B------:R-:W-:-:S04]  /*c070*/  DEPBAR.LE SB5, 0x8 ;  /* 0x0000d2000000791a */ /* 0x000fc80000000000 */
[----:B---3--:R-:W-:Y:S01]  /*c080*/  FMUL.FTZ R106, R106, UR16 ;  /* 0x000000106a6a7c20 */ /* 0x008fe20008410000 */
[----:B------:R-:W-:Y:S01]  /*c090*/  FMUL.FTZ R123, R123, UR17 ;  /* 0x000000117b7b7c20 */ /* 0x000fe20008410000 */
[----:B------:R-:W-:Y:S02]  /*c0a0*/  FMUL.FTZ R125, R125, UR18 ;  /* 0x000000127d7d7c20 */ /* 0x000fe40008410000 */
[----:B------:R-:W-:Y:S01]  /*c0b0*/  FFMA.FTZ R107, R107, UR38, R106 ;  /* 0x000000266b6b7c23 */ /* 0x000fe2000801006a */
[----:B------:R-:W-:Y:S01]  /*c0c0*/  FFMA.FTZ R123, R124, UR39, R123 ;  /* 0x000000277c7b7c23 */ /* 0x000fe2000801007b */
[----:B------:R-:W3:Y:S01]  /*c0d0*/  LDCU.128 UR36, c[0x3][0x470] ;  /* 0x00c08e00ff2477ac */ /* 0x000ee20008000c00 */
[----:B------:R-:W-:-:S04]  /*c0e0*/  DEPBAR.LE SB5, 0x7 ;  /* 0x0000d1c00000791a */ /* 0x000fc80000000000 */
[----:B0-----:R-:W-:Y:S01]  /*c0f0*/  FFMA.FTZ R125, R126, UR32, R125 ;  /* 0x000000207e7d7c23 */ /* 0x001fe2000801007d */
[--C-:B------:R-:W-:Y:S01]  /*c100*/  FADD.FTZ R106, -R104, R107.reuse ;  /* 0x0000006b686a7221 */ /* 0x100fe20000010100 */
[----:B------:R-:W-:Y:S01]  /*c110*/  FADD.FTZ R110, R110, R107 ;  /* 0x0000006b6e6e7221 */ /* 0x000fe20000010000 */
[----:B-1----:R-:W-:Y:S01]  /*c120*/  IADD3 R126, PT, PT, R4, UR46, RZ ;  /* 0x0000002e047e7c10 */ /* 0x002fe2000fffe0ff */
[----:B------:R-:W0:Y:S01]  /*c130*/  LDC R167, c[0x0][0x380] ;  /* 0x0000e000ffa77b82 */ /* 0x000e220000000800 */
[----:B------:R-:W-:Y:S01]  /*c140*/  FMUL.FTZ R121, R106, 0.25 ;  /* 0x3e8000006a797820 */ /* 0x000fe20000410000 */
[----:B------:R-:W-:Y:S01]  /*c150*/  FADD.FTZ R110, R110, R123 ;  /* 0x0000007b6e6e7221 */ /* 0x000fe20000010000 */
[----:B------:R-:W-:-:S04]  /*c160*/  DEPBAR.LE SB5, 0x6 ;  /* 0x0000d1800000791a */ /* 0x000fc80000000000 */
[----:B------:R-:W-:Y:S01]  /*c170*/  FMUL.FTZ R127, R127, UR19 ;  /* 0x000000137f7f7c20 */ /* 0x000fe20008410000 */
[----:B------:R-:W1:Y:S01]  /*c180*/  LDCU.128 UR16, c[0x3][0x460] ;  /* 0x00c08c00ff1077ac */ /* 0x000e620008000c00 */
[----:B--2---:R-:W-:Y:S01]  /*c190*/  IADD3 R165, PT, PT, R4, UR41, RZ ;  /* 0x0000002904a57c10 */ /* 0x004fe2000fffe0ff */
[----:B------:R-:W-:Y:S01]  /*c1a0*/  FADD.FTZ R110, R110, R125 ;  /* 0x0000007d6e6e7221 */ /* 0x000fe20000010000 */
[----:B------:R-:W-:Y:S01]  /*c1b0*/  FSEL R121, R121, R106, P0 ;  /* 0x0000006a79797208 */ /* 0x000fe20000000000 */
[----:B------:R-:W-:-:S04]  /*c1c0*/  DEPBAR.LE SB5, 0x5 ;  /* 0x0000d1400000791a */ /* 0x000fc80000000000 */
[----:B------:R-:W-:Y:S01]  /*c1d0*/  FFMA.FTZ R127, R128, UR33, R127 ;  /* 0x00000021807f7c23 */ /* 0x000fe2000801007f */
[C---:B------:R-:W-:Y:S01]  /*c1e0*/  IADD3 R166, PT, PT, R4.reuse, UR42, RZ ;  /* 0x0000002a04a67c10 */ /* 0x040fe2000fffe0ff */
[----:B------:R-:W-:Y:S01]  /*c1f0*/  UIADD3 UR15, UPT, UPT, UR10, 0x16, UR15 ;  /* 0x000000160a0f7890 */ /* 0x000fe2000fffe00f */
[----:B------:R-:W-:Y:S01]  /*c200*/  IADD3 R168, PT, PT, R4, UR43, RZ ;  /* 0x0000002b04a87c10 */ /* 0x000fe2000fffe0ff */
[----:B------:R-:W-:Y:S01]  /*c210*/  FFMA.FTZ R122, R109, R121, R104 ;  /* 0x000000796d7a7223 */ /* 0x000fe20000010068 */
[----:B------:R-:W-:Y:S01]  /*c220*/  FADD.FTZ R110, R110, R127 ;  /* 0x0000007f6e6e7221 */ /* 0x000fe20000010000 */
[----:B------:R-:W-:Y:S01]  /*c230*/  IADD3 R128, PT, PT, R4, UR47, RZ ;  /* 0x0000002f04807c10 */ /* 0x000fe2000fffe0ff */
[----:B------:R-:W-:-:S04]  /*c240*/  DEPBAR.LE SB5, 0x4 ;  /* 0x0000d1000000791a */ /* 0x000fc80000000000 */
[----:B---3--:R-:W-:Y:S01]  /*c250*/  FMUL.FTZ R116, R116, UR37 ;  /* 0x0000002574747c20 */ /* 0x008fe20008410000 */
[----:B------:R-:W-:Y:S01]  /*c260*/  FADD.FTZ R104, R107, -R122 ;  /* 0x8000007a6b687221 */ /* 0x000fe20000010000 */
[----:B------:R-:W-:Y:S01]  /*c270*/  FADD.FTZ R107, -R122, R123 ;  /* 0x0000007b7a6b7221 */ /* 0x000fe20000010100 */
[----:B------:R-:W-:-:S04]  /*c280*/  DEPBAR.LE SB5, 0x3 ;  /* 0x0000d0c00000791a */ /* 0x000fc80000000000 */
[----:B------:R-:W-:Y:S01]  /*c290*/  FMUL.FTZ R113, R113, UR38 ;  /* 0x0000002671717c20 */ /* 0x000fe20008410000 */
[----:B------:R-:W-:Y:S01]  /*c2a0*/  UIADD3 UR12, UPT, UPT, UR10, 0x16, UR12 ;  /* 0x000000160a0c7890 */ /* 0x000fe2000fffe00c */
[----:B------:R-:W-:Y:S01]  /*c2b0*/  FFMA.FTZ R106, R106, R104, R105 ;  /* 0x000000686a6a7223 */ /* 0x000fe20000010069 */
[----:B------:R-:W-:Y:S01]  /*c2c0*/  MOV R104, 0x43000000 ;  /* 0x4300000000687802 */ /* 0x000fe20000000f00 */
[----:B------:R-:W-:Y:S01]  /*c2d0*/  FMUL.FTZ R124, R107, 0.25 ;  /* 0x3e8000006b7c7820 */ /* 0x000fe20000410000 */
[----:B-1----:R-:W-:Y:S01]  /*c2e0*/  FMUL.FTZ R156, R156, UR16 ;  /* 0x000000109c9c7c20 */ /* 0x002fe20008410000 */
[----:B------:R-:W-:Y:S01]  /*c2f0*/  FMUL.FTZ R158, R158, UR17 ;  /* 0x000000119e9e7c20 */ /* 0x000fe20008410000 */
[----:B------:R-:W-:Y:S01]  /*c300*/  FSETP.GT.FTZ.AND P0, PT, R104, 8.50705917302346158658e+37, PT ;  /* 0x7e8000006800780b */ /* 0x000fe20003f14000 */
[----:B------:R-:W-:Y:S01]  /*c310*/  FMUL.FTZ R162, R162, UR18 ;  /* 0x00000012a2a27c20 */ /* 0x000fe20008410000 */
[----:B------:R-:W-:Y:S01]  /*c320*/  FFMA.FTZ R157, R157, UR34, R156 ;  /* 0x000000229d9d7c23 */ /* 0x000fe2000801009c */
[----:B------:R-:W-:Y:S01]  /*c330*/  FFMA.FTZ R161, R161, UR35, R158 ;  /* 0x00000023a1a17c23 */ /* 0x000fe2000801009e */
[----:B------:R-:W-:Y:S01]  /*c340*/  FSEL R108, R104, 32, !P0 ;  /* 0x42000000686c7808 */ /* 0x000fe20004000000 */
[----:B------:R-:W1:Y:S01]  /*c350*/  LDCU.128 UR32, c[0x3][0x210] ;  /* 0x00c04200ff2077ac */ /* 0x000e620008000c00 */
[----:B------:R-:W-:Y:S01]  /*c360*/  FSEL R124, R124, R107, P0 ;  /* 0x0000006b7c7c7208 */ /* 0x000fe20000000000 */
[----:B------:R-:W-:Y:S01]  /*c370*/  FADD.FTZ R110, R110, R157 ;  /* 0x0000009d6e6e7221 */ /* 0x000fe20000010000 */
[----:B------:R-:W2:Y:S01]  /*c380*/  MUFU.RCP R105, R108 ;  /* 0x0000006c00697308 */ /* 0x000ea20000001000 */
[----:B------:R-:W-:Y:S01]  /*c390*/  FMUL.FTZ R120, R120, UR19 ;  /* 0x0000001378787c20 */ /* 0x000fe20008410000 */
[----:B------:R-:W-:Y:S01]  /*c3a0*/  MOV R156, 0x43080000 ;  /* 0x43080000009c7802 */ /* 0x000fe20000000f00 */
[----:B------:R-:W3:Y:S01]  /*c3b0*/  LDC R158, c[0x0][0x380] ;  /* 0x0000e000ff9e7b82 */ /* 0x000ee20000000800 */
[----:B------:R-:W0:Y:S01]  /*c3c0*/  LDCU.128 UR16, c[0x3][0x6e0] ;  /* 0x00c0dc00ff1077ac */ /* 0x000e220008000c00 */
[----:B------:R-:W-:Y:S01]  /*c3d0*/  @P0 LOP3.LUT R160, R160, 0x4000, RZ, 0xfc, !PT ;  /* 0x00004000a0a00812 */ /* 0x000fe200078efcff */
[----:B------:R-:W-:-:S03]  /*c3e0*/  UIADD3 UR13, UPT, UPT, UR10, 0x16, UR13 ;  /* 0x000000160a0d7890 */ /* 0x000fc6000fffe00d */
[----:B------:R-:W-:Y:S01]  /*c3f0*/  LOP3.LUT R160, R160, 0xffffdfff, RZ, 0xc0, !PT ;  /* 0xffffdfffa0a07812 */ /* 0x000fe200078ec0ff */
[----:B------:R-:W-:Y:S02]  /*c400*/  UIADD3 UR14, UPT, UPT, UR10, 0x16, UR14 ;  /* 0x000000160a0e7890 */ /* 0x000fe4000fffe00e */
[----:B----4-:R-:W-:Y:S02]  /*c410*/  IMAD R168, R171, UR13, R168 ;  /* 0x0000000daba87c24 */ /* 0x010fe4000f8e02a8 */
[----:B-1----:R-:W-:Y:S01]  /*c420*/  FFMA.FTZ R162, R163, UR32, R162 ;  /* 0x00000020a3a27c23 */ /* 0x002fe200080100a2 */
[----:B------:R-:W-:Y:S01]  /*c430*/  FFMA.FTZ R120, R111, UR33, R120 ;  /* 0x000000216f787c23 */ /* 0x000fe20008010078 */
[----:B--2---:R-:W-:Y:S01]  /*c440*/  FFMA.FTZ R124, R105, R124, R122 ;  /* 0x0000007c697c7223 */ /* 0x004fe2000001007a */
[----:B------:R-:W-:Y:S02]  /*c450*/  HFMA2 R105, -RZ, RZ, 3.501953125, 0 ;  /* 0x43010000ff697431 */ /* 0x000fe400000001ff */
[----:B------:R-:W-:Y:S01]  /*c460*/  FFMA.FTZ R116, R115, UR35, R116 ;  /* 0x0000002373747c23 */ /* 0x000fe20008010074 */
[----:B------:R-:W1:Y:S01]  /*c470*/  LDC R163, c[0x0][0x380] ;  /* 0x0000e000ffa37b82 */ /* 0x000e620000000800 */
[----:B------:R-:W-:Y:S01]  /*c480*/  FADD.FTZ R109, R123, -R124 ;  /* 0x8000007c7b6d7221 */ /* 0x000fe20000010000 */
[----:B------:R-:W-:Y:S01]  /*c490*/  FADD.FTZ R108, -R124, R125 ;  /* 0x0000007d7c6c7221 */ /* 0x000fe20000010100 */
[----:B0-----:R-:W-:Y:S01]  /*c4a0*/  UIADD3 UR11, UPT, UPT, UR10, 0x16, UR16 ;  /* 0x000000160a0b7890 */ /* 0x001fe2000fffe010 */
[----:B------:R-:W-:Y:S01]  /*c4b0*/  IADD3 R177, PT, PT, R168, 0x16, RZ ;  /* 0x00000016a8b17810 */ /* 0x000fe20007ffe0ff */
[----:B------:R-:W-:Y:S01]  /*c4c0*/  FFMA.FTZ R109, R107, R109, R106 ;  /* 0x0000006d6b6d7223 */ /* 0x000fe2000001006a */
[----:B------:R-:W-:Y:S01]  /*c4d0*/  FMUL.FTZ R121, R108, 0.25 ;  /* 0x3e8000006c797820 */ /* 0x000fe20000410000 */
[----:B------:R-:W-:Y:S01]  /*c4e0*/  MOV R106, 0x43020000 ;  /* 0x43020000006a7802 */ /* 0x000fe20000000f00 */
[----:B------:R-:W-:Y:S01]  /*c4f0*/  UIADD3 UR16, UPT, UPT, UR10, 0x16, UR17 ;  /* 0x000000160a107890 */ /* 0x000fe2000fffe011 */
[----:B------:R-:W-:Y:S01]  /*c500*/  FSETP.GT.FTZ.AND P0, PT, R105, 8.50705917302346158658e+37, PT ;  /* 0x7e8000006900780b */ /* 0x000fe20003f14000 */
[----:B------:R-:W-:-:S02]  /*c510*/  UIADD3 UR17, UPT, UPT, UR10, 0x16, UR18 ;  /* 0x000000160a117890 */ /* 0x000fc4000fffe012 */
[----:B------:R-:W-:Y:S01]  /*c520*/  UIADD3 UR18, UPT, UPT, UR10, 0x16, UR19 ;  /* 0x000000160a127890 */ /* 0x000fe2000fffe013 */
[----:B------:R-:W-:Y:S02]  /*c530*/  FSEL R107, R105, 32.25, !P0 ;  /* 0x42010000696b7808 */ /* 0x000fe40004000000 */
[----:B------:R-:W-:-:S03]  /*c540*/  FSEL R121, R121, R108, P0 ;  /* 0x0000006c79797208 */ /* 0x000fc60000000000 */
[----:B------:R-:W-:Y:S01]  /*c550*/  IMAD R165, R170, UR18, R165 ;  /* 0x00000012aaa57c24 */ /* 0x000fe2000f8e02a5 */
[----:B------:R-:W0:Y:S03]  /*c560*/  MUFU.RCP R107, R107 ;  /* 0x0000006b006b7308 */ /* 0x000e260000001000 */
[----:B------:R-:W-:Y:S02]  /*c570*/  @P0 LOP3.LUT R160, R160, 0x2000, RZ, 0xfc, !PT ;  /* 0x00002000a0a00812 */ /* 0x000fe400078efcff */
[----:B------:R-:W-:Y:S01]  /*c580*/  FSETP.GT.FTZ.AND P0, PT, R106, 8.50705917302346158658e+37, PT ;  /* 0x7e8000006a00780b */ /* 0x000fe20003f14000 */
[----:B-1----:R-:W-:Y:S01]  /*c590*/  IMAD R163, R163, UR16, R128 ;  /* 0x00000010a3a37c24 */ /* 0x002fe2000f8e0280 */
[----:B------:R-:W-:Y:S01]  /*c5a0*/  LOP3.LUT R160, R160, 0xffffefff, RZ, 0xc0, !PT ;  /* 0xffffefffa0a07812 */ /* 0x000fe200078ec0ff */
[----:B0-----:R-:W-:-:S10]  /*c5b0*/  FFMA.FTZ R124, R107, R121, R124 ;  /* 0x000000796b7c7223 */ /* 0x001fd4000001007c */
[----:B------:R-:W-:Y:S01]  /*c5c0*/  @P0 LOP3.LUT R160, R160, 0x1000, RZ, 0xfc, !PT ;  /* 0x00001000a0a00812 */ /* 0x000fe200078efcff */
[----:B------:R-:W-:-:S03]  /*c5d0*/  FADD.FTZ R121, R125, -R124 ;  /* 0x8000007c7d797221 */ /* 0x000fc60000010000 */
[----:B------:R-:W-:Y:S01]  /*c5e0*/  LOP3.LUT R160, R160, 0xfffff7ff, RZ, 0xc0, !PT ;  /* 0xfffff7ffa0a07812 */ /* 0x000fe200078ec0ff */
[----:B------:R-:W-:Y:S01]  /*c5f0*/  FFMA.FTZ R109, R108, R121, R109 ;  /* 0x000000796c6d7223 */ /* 0x000fe2000001006d */
[----:B------:R-:W-:Y:S01]  /*c600*/  FSEL R121, R106, 32.5, !P0 ;  /* 0x420200006a797808 */ /* 0x000fe20004000000 */
[----:B------:R-:W-:-:S04]  /*c610*/  FADD.FTZ R108, -R124, R127 ;  /* 0x0000007f7c6c7221 */ /* 0x000fc80000010100 */
[----:B------:R-:W-:Y:S01]  /*c620*/  FMUL.FTZ R107, R108, 0.25 ;  /* 0x3e8000006c6b7820 */ /* 0x000fe20000410000 */
[----:B------:R-:W0:Y:S04]  /*c630*/  MUFU.RCP R121, R121 ;  /* 0x0000007900797308 */ /* 0x000e280000001000 */
[----:B------:R-:W-:-:S05]  /*c640*/  FSEL R107, R107, R108, P0 ;  /* 0x0000006c6b6b7208 */ /* 0x000fca0000000000 */
[----:B0-----:R-:W-:Y:S01]  /*c650*/  FFMA.FTZ R124, R121, R107, R124 ;  /* 0x0000006b797c7223 */ /* 0x001fe2000001007c */
[----:B------:R-:W-:-:S03]  /*c660*/  HFMA2 R107, -RZ, RZ, 3.505859375, 0 ;  /* 0x43030000ff6b7431 */ /* 0x000fc600000001ff */
[----:B------:R-:W-:Y:S02]  /*c670*/  FADD.FTZ R122, R127, -R124 ;  /* 0x8000007c7f7a7221 */ /* 0x000fe40000010000 */
[----:B------:R-:W0:Y:S02]  /*c680*/  LDC R127, c[0x0][0x380] ;  /* 0x0000e000ff7f7b82 */ /* 0x000e240000000800 */
[----:B------:R-:W-:Y:S01]  /*c690*/  FFMA.FTZ R109, R108, R122, R109 ;  /* 0x0000007a6c6d7223 */ /* 0x000fe2000001006d */
[----:B------:R-:W-:Y:S01]  /*c6a0*/  FADD.FTZ R122, -R124, R157 ;  /* 0x0000009d7c7a7221 */ /* 0x000fe20000010100 */
[----:B------:R-:W-:Y:S02]  /*c6b0*/  MOV R108, 0x43040000 ;  /* 0x43040000006c7802 */ /* 0x000fe40000000f00 */
        /* <DEDUP_REMOVED lines=9> */
[----:B-1----:R-:W-:Y:S01]  /*c750*/  FFMA.FTZ R124, R121, R123, R124 ;  /* 0x0000007b797c7223 */ /* 0x002fe2000001007c */
[----:B------:R-:W-:-:S07]  /*c760*/  FSEL R121, R108, 33, !P0 ;  /* 0x420400006c797808 */ /* 0x000fce0004000000 */
[----:B------:R-:W-:Y:S01]  /*c770*/  @P0 LOP3.LUT R160, R160, 0x400, RZ, 0xfc, !PT ;  /* 0x00000400a0a00812 */ /* 0x000fe200078efcff */
[----:B------:R-:W-:Y:S01]  /*c780*/  FADD.FTZ R123, R157, -R124 ;  /* 0x8000007c9d7b7221 */ /* 0x000fe20000010000 */
[----:B------:R-:W-:Y:S01]  /*c790*/  HFMA2 R157, -RZ, RZ, 3.517578125, 0 ;  /* 0x43090000ff9d7431 */ /* 0x000fe200000001ff */
[----:B------:R-:W0:Y:S02]  /*c7a0*/  MUFU.RCP R121, R121 ;  /* 0x0000007900797308 */ /* 0x000e240000001000 */
[----:B------:R-:W-:Y:S01]  /*c7b0*/  FFMA.FTZ R123, R122, R123, R109 ;  /* 0x0000007b7a7b7223 */ /* 0x000fe2000001006d */
[----:B------:R-:W-:Y:S01]  /*c7c0*/  FADD.FTZ R122, -R124, R161 ;  /* 0x000000a17c7a7221 */ /* 0x000fe20000010100 */
[----:B------:R-:W-:-:S03]  /*c7d0*/  LOP3.LUT R160, R160, 0xfffffdff, RZ, 0xc0, !PT ;  /* 0xfffffdffa0a07812 */ /* 0x000fc600078ec0ff */
[----:B------:R-:W-:-:S05]  /*c7e0*/  FMUL.FTZ R109, R122, 0.25 ;  /* 0x3e8000007a6d7820 */ /* 0x000fca0000410000 */
[----:B------:R-:W-:-:S05]  /*c7f0*/  FSEL R109, R109, R122, P0 ;  /* 0x0000007a6d6d7208 */ /* 0x000fca0000000000 */
[----:B0-----:R-:W-:Y:S01]  /*c800*/  FFMA.FTZ R124, R121, R109, R124 ;  /* 0x0000006d797c7223 */ /* 0x001fe2000001007c */
[----:B------:R-:W-:-:S03]  /*c810*/  HFMA2 R109, -RZ, RZ, 3.509765625, 0 ;  /* 0x43050000ff6d7431 */ /* 0x000fc600000001ff */
[----:B------:R-:W-:Y:S01]  /*c820*/  FADD.FTZ R125, R161, -R124 ;  /* 0x8000007ca17d7221 */ /* 0x000fe20000010000 */
[----:B------:R-:W-:Y:S01]  /*c830*/  FADD.FTZ R161, R110, R161 ;  /* 0x000000a16ea17221 */ /* 0x000fe20000010000 */
[----:B------:R-:W-:Y:S02]  /*c840*/  MOV R110, 0x43060000 ;  /* 0x43060000006e7802 */ /* 0x000fe40000000f00 */
[----:B------:R-:W-:Y:S01]  /*c850*/  FFMA.FTZ R123, R122, R125, R123 ;  /* 0x0000007d7a7b7223 */ /* 0x000fe2000001007b */
[--C-:B------:R-:W-:Y:S01]  /*c860*/  FADD.FTZ R122, -R124, R162.reuse ;  /* 0x000000a27c7a7221 */ /* 0x100fe20000010100 */
[----:B------:R-:W-:Y:S01]  /*c870*/  FADD.FTZ R161, R161, R162 ;  /* 0x000000a2a1a17221 */ /* 0x000fe20000010000 */
[----:B------:R-:W-:Y:S02]  /*c880*/  FSETP.GT.FTZ.AND P0, PT, R109, 8.50705917302346158658e+37, PT ;  /* 0x7e8000006d00780b */ /* 0x000fe40003f14000 */
[----:B------:R-:W-:Y:S01]  /*c890*/  FMUL.FTZ R125, R122, 0.25 ;  /* 0x3e8000007a7d7820 */ /* 0x000fe20000410000 */
[----:B------:R-:W-:Y:S01]  /*c8a0*/  FADD.FTZ R161, R161, R120 ;  /* 0x00000078a1a17221 */ /* 0x000fe20000010000 */
[----:B------:R-:W-:-:S03]  /*c8b0*/  FSEL R121, R109, 33.25, !P0 ;  /* 0x420500006d797808 */ /* 0x000fc60004000000 */
[----:B------:R-:W-:-:S03]  /*c8c0*/  FSEL R125, R125, R122, P0 ;  /* 0x0000007a7d7d7208 */ /* 0x000fc60000000000 */
[----:B------:R-:W0:Y:S03]  /*c8d0*/  MUFU.RCP R121, R121 ;  /* 0x0000007900797308 */ /* 0x000e260000001000 */
[----:B------:R-:W-:Y:S02]  /*c8e0*/  @P0 LOP3.LUT R160, R160, 0x200, RZ, 0xfc, !PT ;  /* 0x00000200a0a00812 */ /* 0x000fe400078efcff */
[----:B------:R-:W-:Y:S02]  /*c8f0*/  FSETP.GT.FTZ.AND P0, PT, R110, 8.50705917302346158658e+37, PT ;  /* 0x7e8000006e00780b */ /* 0x000fe40003f14000 */
[----:B------:R-:W-:Y:S01]  /*c900*/  LOP3.LUT R160, R160, 0xfffffeff, RZ, 0xc0, !PT ;  /* 0xfffffeffa0a07812 */ /* 0x000fe200078ec0ff */
[----:B0-----:R-:W-:Y:S01]  /*c910*/  FFMA.FTZ R125, R121, R125, R124 ;  /* 0x0000007d797d7223 */ /* 0x001fe2000001007c */
[----:B------:R-:W-:-:S09]  /*c920*/  FSEL R121, R110, 33.5, !P0 ;  /* 0x420600006e797808 */ /* 0x000fd20004000000 */
[----:B------:R-:W-:Y:S01]  /*c930*/  @P0 LOP3.LUT R160, R160, 0x100, RZ, 0xfc, !PT ;  /* 0x00000100a0a00812 */ /* 0x000fe200078efcff */
[----:B------:R-:W-:Y:S01]  /*c940*/  FADD.FTZ R124, R162, -R125 ;  /* 0x8000007da27c7221 */ /* 0x000fe20000010000 */
[----:B------:R-:W-:Y:S01]  /*c950*/  IADD3 R162, PT, PT, R4, UR40, RZ ;  /* 0x0000002804a27c10 */ /* 0x000fe2000fffe0ff */
[----:B------:R-:W0:Y:S01]  /*c960*/  LDCU.128 UR40, c[0x3][0x1760] ;  /* 0x00c2ec00ff2877ac */ /* 0x000e220008000c00 */
[----:B------:R-:W-:Y:S01]  /*c970*/  LOP3.LUT R160, R160, 0xffffff7f, RZ, 0xc0, !PT ;  /* 0xffffff7fa0a07812 */ /* 0x000fe200078ec0ff */
[----:B------:R-:W-:Y:S01]  /*c980*/  FFMA.FTZ R123, R122, R124, R123 ;  /* 0x0000007c7a7b7223 */ /* 0x000fe2000001007b */
[----:B------:R-:W-:Y:S01]  /*c990*/  FADD.FTZ R122, -R125, R120 ;  /* 0x000000787d7a7221 */ /* 0x000fe20000010100 */
[----:B------:R-:W1:Y:S01]  /*c9a0*/  MUFU.RCP R124, R121 ;  /* 0x00000079007c7308 */ /* 0x000e620000001000 */
[----:B------:R-:W-:Y:S01]  /*c9b0*/  IMAD R164, R167, UR17, R162 ;  /* 0x00000011a7a47c24 */ /* 0x000fe2000f8e02a2 */
[----:B------:R-:W2:Y:S01]  /*c9c0*/  LDCU.64 UR16, c[0x3][0x700] ;  /* 0x00c0e000ff1077ac */ /* 0x000ea20008000a00 */
[----:B------:R-:W-:Y:S01]  /*c9d0*/  FMUL.FTZ R111, R122, 0.25 ;  /* 0x3e8000007a6f7820 */ /* 0x000fe20000410000 */
[----:B------:R-:W-:-:S04]  /*c9e0*/  IMAD R167, R169, UR12, R166 ;  /* 0x0000000ca9a77c24 */ /* 0x000fc8000f8e02a6 */
[----:B------:R-:W-:Y:S02]  /*c9f0*/  FSEL R111, R111, R122, P0 ;  /* 0x0000007a6f6f7208 */ /* 0x000fe40000000000 */
[----:B------:R-:W-:Y:S02]  /*ca00*/  IADD3 R176, PT, PT, R167, 0x16, RZ ;  /* 0x00000016a7b07810 */ /* 0x000fe40007ffe0ff */
[C---:B0-----:R-:W-:Y:S02]  /*ca10*/  IADD3 R162, PT, PT, R4.reuse, UR41, RZ ;  /* 0x0000002904a27c10 */ /* 0x041fe4000fffe0ff */
[----:B------:R-:W-:Y:S01]  /*ca20*/  IADD3 R166, PT, PT, R4, UR42, RZ ;  /* 0x0000002a04a67c10 */ /* 0x000fe2000fffe0ff */
[----:B-1----:R-:W-:Y:S01]  /*ca30*/  FFMA.FTZ R125, R124, R111, R125 ;  /* 0x0000006f7c7d7223 */ /* 0x002fe2000001007d */
[----:B------:R-:W-:-:S03]  /*ca40*/  HFMA2 R111, -RZ, RZ, 3.513671875, 0 ;  /* 0x43070000ff6f7431 */ /* 0x000fc600000001ff */
[----:B------:R-:W-:Y:S01]  /*ca50*/  FADD.FTZ R124, R120, -R125 ;  /* 0x8000007d787c7221 */ /* 0x000fe20000010000 */
[----:B------:R-:W-:-:S03]  /*ca60*/  FMUL.FTZ R120, R119, UR36 ;  /* 0x0000002477787c20 */ /* 0x000fc60008410000 */
[----:B------:R-:W-:Y:S01]  /*ca70*/  FFMA.FTZ R123, R122, R124, R123 ;  /* 0x0000007c7a7b7223 */ /* 0x000fe2000001007b */
[----:B------:R-:W-:Y:S01]  /*ca80*/  FFMA.FTZ R120, R117, UR34, R120 ;  /* 0x0000002275787c23 */ /* 0x000fe20008010078 */
[----:B------:R-:W0:Y:S01]  /*ca90*/  LDCU.128 UR32, c[0x3][0x220] ;  /* 0x00c04400ff2077ac */ /* 0x000e220008000c00 */
[----:B------:R-:W-:Y:S02]  /*caa0*/  FSETP.GT.FTZ.AND P0, PT, R111, 8.50705917302346158658e+37, PT ;  /* 0x7e8000006f00780b */ /* 0x000fe40003f14000 */
[--C-:B------:R-:W-:Y:S01]  /*cab0*/  FADD.FTZ R122, -R125, R120.reuse ;  /* 0x000000787d7a7221 */ /* 0x100fe20000010100 */
[----:B------:R-:W-:Y:S01]  /*cac0*/  FADD.FTZ R161, R161, R120 ;  /* 0x00000078a1a17221 */ /* 0x000fe20000010000 */
[----:B------:R-:W-:Y:S02]  /*cad0*/  FSEL R119, R111, 33.75, !P0 ;  /* 0x420700006f777808 */ /* 0x000fe40004000000 */
[----:B------:R-:W-:Y:S01]  /*cae0*/  FMUL.FTZ R117, R122, 0.25 ;  /* 0x3e8000007a757820 */ /* 0x000fe20000410000 */
[----:B------:R-:W-:Y:S01]  /*caf0*/  FADD.FTZ R161, R161, R116 ;  /* 0x00000074a1a17221 */ /* 0x000fe20000010000 */
[----:B------:R-:W1:Y:S03]  /*cb00*/  MUFU.RCP R124, R119 ;  /* 0x00000077007c7308 */ /* 0x000e660000001000 */
[----:B------:R-:W-:-:S02]  /*cb10*/  FSEL R117, R117, R122, P0 ;  /* 0x0000007a75757208 */ /* 0x000fc40000000000 */
[----:B------:R-:W-:Y:S02]  /*cb20*/  @P0 LOP3.LUT R160, R160, 0x80, RZ, 0xfc, !PT ;  /* 0x00000080a0a00812 */ /* 0x000fe400078efcff */
[----:B------:R-:W-:Y:S02]  /*cb30*/  FSETP.GT.FTZ.AND P0, PT, R156, 8.50705917302346158658e+37, PT ;  /* 0x7e8000009c00780b */ /* 0x000fe40003f14000 */
[----:B------:R-:W-:Y:S01]  /*cb40*/  LOP3.LUT R160, R160, 0xffffffbf, RZ, 0xc0, !PT ;  /* 0xffffffbfa0a07812 */ /* 0x000fe200078ec0ff */
[----:B------:R-:W-:-:S04]  /*cb50*/  DEPBAR.LE SB5, 0x2 ;  /* 0x0000d0800000791a */ /* 0x000fc80000000000 */
[----:B0-----:R-:W-:Y:S01]  /*cb60*/  FFMA.FTZ R112, R112, UR32, R113 ;  /* 0x0000002070707c23 */ /* 0x001fe20008010071 */
[----:B------:R-:W-:-:S03]  /*cb70*/  FSEL R115, R156, 34, !P0 ;  /* 0x420800009c737808 */ /* 0x000fc60004000000 */
[----:B------:R-:W-:Y:S01]  /*cb80*/  FADD.FTZ R161, R161, R112 ;  /* 0x00000070a1a17221 */ /* 0x000fe20000010000 */
[----:B-1----:R-:W-:Y:S01]  /*cb90*/  FFMA.FTZ R117, R124, R117, R125 ;  /* 0x000000757c757223 */ /* 0x002fe2000001007d */
[----:B------:R-:W-:Y:S01]  /*cba0*/  IADD3 R125, PT, PT, R4, UR45, RZ ;  /* 0x0000002d047d7c10 */ /* 0x000fe2000fffe0ff */
[----:B------:R-:W0:Y:S01]  /*cbb0*/  LDC R124, c[0x0][0x380] ;  /* 0x0000e000ff7c7b82 */ /* 0x000e220000000800 */
[----:B------:R-:W-:Y:S01]  /*cbc0*/  @P0 LOP3.LUT R160, R160, 0x40, RZ, 0xfc, !PT ;  /* 0x00000040a0a00812 */ /* 0x000fe200078efcff */
[----:B------:R-:W-:Y:S02]  /*cbd0*/  FADD.FTZ R121, R120, -R117 ;  /* 0x8000007578797221 */ /* 0x000fe40000010000 */
[----:B------:R-:W1:Y:S01]  /*cbe0*/  MUFU.RCP R120, R115 ;  /* 0x0000007300787308 */ /* 0x000e620000001000 */
[----:B------:R-:W-:Y:S01]  /*cbf0*/  LOP3.LUT R160, R160, 0xffffffdf, RZ, 0xc0, !PT ;  /* 0xffffffdfa0a07812 */ /* 0x000fe200078ec0ff */
[----:B------:R-:W-:Y:S01]  /*cc00*/  FFMA.FTZ R121, R122, R121, R123 ;  /* 0x000000797a797223 */ /* 0x000fe2000001007b */
[----:B------:R-:W-:Y:S01]  /*cc10*/  FADD.FTZ R122, -R117, R116 ;  /* 0x00000074757a7221 */ /* 0x000fe20000010100 */
[----:B------:R-:W-:Y:S01]  /*cc20*/  IADD3 R123, PT, PT, R4, UR44, RZ ;  /* 0x0000002c047b7c10 */ /* 0x000fe2000fffe0ff */
[----:B---3--:R-:W-:Y:S01]  /*cc30*/  IMAD R125, R158, UR9, R125 ;  /* 0x000000099e7d7c24 */ /* 0x008fe2000f8e027d */
[----:B------:R-:W-:Y:S01]  /*cc40*/  MOV R158, 0x430a0000 ;  /* 0x430a0000009e7802 */ /* 0x000fe20000000f00 */
[----:B------:R-:W-:Y:S01]  /*cc50*/  FMUL.FTZ R119, R122, 0.25 ;  /* 0x3e8000007a777820 */ /* 0x000fe20000410000 */
[----:B--2---:R-:W-:-:S02]  /*cc60*/  UIADD3 UR9, UPT, UPT, UR10, 0x16, UR16 ;  /* 0x000000160a097890 */ /* 0x004fc4000fffe010 */
[----:B------:R-:W-:Y:S02]  /*cc70*/  IADD3 R125, PT, PT, R125, 0x16, RZ ;  /* 0x000000167d7d7810 */ /* 0x000fe40007ffe0ff */
[----:B------:R-:W-:Y:S02]  /*cc80*/  FSEL R119, R119, R122, P0 ;  /* 0x0000007a77777208 */ /* 0x000fe40000000000 */
[----:B------:R-:W-:-:S03]  /*cc90*/  FSETP.GT.FTZ.AND P0, PT, R157, 8.50705917302346158658e+37, PT ;  /* 0x7e8000009d00780b */ /* 0x000fc60003f14000 */
[----:B-1----:R-:W-:Y:S01]  /*cca0*/  FFMA.FTZ R119, R120, R119, R117 ;  /* 0x0000007778777223 */ /* 0x002fe20000010075 */
[----:B------:R-:W-:Y:S01]  /*ccb0*/  FSEL R115, R157, 34.25, !P0 ;  /* 0x420900009d737808 */ /* 0x000fe20004000000 */
[----:B------:R-:W-:-:S04]  /*ccc0*/  DEPBAR.LE SB5, 0x1 ;  /* 0x0000d0400000791a */ /* 0x000fc80000000000 */
[----:B------:R-:W-:Y:S01]  /*ccd0*/  FMUL.FTZ R117, R114, UR39 ;  /* 0x0000002772757c20 */ /* 0x000fe20008410000 */
[----:B0-----:R-:W-:Y:S02]  /*cce0*/  IMAD R123, R124, UR8, R123 ;  /* 0x000000087c7b7c24 */ /* 0x001fe4000f8e027b */
[----:B------:R-:W-:Y:S01]  /*ccf0*/  FADD.FTZ R124, -R119, R112 ;  /* 0x00000070777c7221 */ /* 0x000fe20000010100 */
[----:B------:R-:W0:Y:S01]  /*cd00*/  MUFU.RCP R120, R115 ;  /* 0x0000007300787308 */ /* 0x000e220000001000 */
[----:B-----5:R-:W-:Y:S01]  /*cd10*/  FFMA.FTZ R114, R2, UR33, R117 ;  /* 0x0000002102727c23 */ /* 0x020fe20008010075 */
[----:B------:R-:W-:Y:S01]  /*cd20*/  UIADD3 UR8, UPT, UPT, UR10, 0x16, UR17 ;  /* 0x000000160a087890 */ /* 0x000fe2000fffe011 */
[----:B------:R-:W-:Y:S01]  /*cd30*/  FMUL.FTZ R113, R124, 0.25 ;  /* 0x3e8000007c717820 */ /* 0x000fe20000410000 */
[----:B------:R-:W-:Y:S02]  /*cd40*/  IADD3 R123, PT, PT, R123, 0x16, RZ ;  /* 0x000000167b7b7810 */ /* 0x000fe40007ffe0ff */
[----:B------:R-:W-:-:S02]  /*cd50*/  @P0 LOP3.LUT R160, R160, 0x20, RZ, 0xfc, !PT ;  /* 0x00000020a0a00812 */ /* 0x000fc400078efcff */
[----:B------:R-:W-:Y:S02]  /*cd60*/  FSEL R113, R113, R124, P0 ;  /* 0x0000007c71717208 */ /* 0x000fe40000000000 */
[----:B------:R-:W-:Y:S02]  /*cd70*/  FSETP.GT.FTZ.AND P0, PT, R158, 8.50705917302346158658e+37, PT ;  /* 0x7e8000009e00780b */ /* 0x000fe40003f14000 */
[----:B------:R-:W-:Y:S02]  /*cd80*/  LOP3.LUT R160, R160, 0xffffffef, RZ, 0xc0, !PT ;  /* 0xffffffefa0a07812 */ /* 0x000fe400078ec0ff */
[----:B------:R-:W-:Y:S01]  /*cd90*/  FSEL R2, R158, 34.5, !P0 ;  /* 0x420a00009e027808 */ /* 0x000fe20004000000 */
[----:B0-----:R-:W-:-:S03]  /*cda0*/  FFMA.FTZ R115, R120, R113, R119 ;  /* 0x0000007178737223 */ /* 0x001fc60000010077 */
[----:B------:R0:W1:Y:S01]  /*cdb0*/  MUFU.RCP R126, R2 ;  /* 0x00000002007e7308 */ /* 0x0000620000001000 */
[----:B------:R-:W-:Y:S01]  /*cdc0*/  FADD.FTZ R119, R116, -R119 ;  /* 0x8000007774777221 */ /* 0x000fe20000010000 */
[----:B------:R-:W-:Y:S01]  /*cdd0*/  IADD3 R113, PT, PT, R4, UR40, RZ ;  /* 0x0000002804717c10 */ /* 0x000fe2000fffe0ff */
[----:B------:R-:W-:Y:S01]  /*cde0*/  FADD.FTZ R117, -R115, R114 ;  /* 0x0000007273757221 */ /* 0x000fe20000010100 */
[----:B------:R-:W2:Y:S01]  /*cdf0*/  LDC R120, c[0x0][0x380] ;  /* 0x0000e000ff787b82 */ /* 0x000ea20000000800 */
[----:B------:R-:W-:Y:S01]  /*ce00*/  FFMA.FTZ R119, R122, R119, R121 ;  /* 0x000000777a777223 */ /* 0x000fe20000010079 */
[----:B------:R-:W-:Y:S02]  /*ce10*/  IMAD R121, R175, UR9, R166 ;  /* 0x00000009af797c24 */ /* 0x000fe4000f8e02a6 */
[----:B------:R-:W-:Y:S01]  /*ce20*/  FMUL.FTZ R128, R117, 0.25 ;  /* 0x3e80000075807820 */ /* 0x000fe20000410000 */
[----:B------:R-:W-:Y:S01]  /*ce30*/  IADD3 R166, PT, PT, R165, 0x16, RZ ;  /* 0x00000016a5a67810 */ /* 0x000fe20007ffe0ff */
[----:B0-----:R-:W-:Y:S01]  /*ce40*/  FADD.FTZ R2, R112, -R115 ;  /* 0x8000007370027221 */ /* 0x001fe20000010000 */
[----:B------:R-:W-:Y:S01]  /*ce50*/  IADD3 R112, PT, PT, R163, 0x16, RZ ;  /* 0x00000016a3707810 */ /* 0x000fe20007ffe0ff */
[----:B------:R-:W-:Y:S01]  /*ce60*/  IMAD R169, R172, UR14, R113 ;  /* 0x0000000eaca97c24 */ /* 0x000fe2000f8e0271 */
[----:B------:R-:W-:Y:S01]  /*ce70*/  FSEL R128, R128, R117, P0 ;  /* 0x0000007580807208 */ /* 0x000fe20000000000 */
[----:B------:R-:W-:Y:S01]  /*ce80*/  FFMA.FTZ R2, R124, R2, R119 ;  /* 0x000000027c027223 */ /* 0x000fe20000010077 */
[----:B------:R-:W5:Y:S01]  /*ce90*/  TLD.LZ RZ, R163, R123, UR6, 1D, 0x1 ;  /* 0x00ff06ff7ba37f66 */ /* 0x000f6200081e01ff */
[----:B------:R-:W-:Y:S01]  /*cea0*/  IMAD R119, R173, UR15, R162 ;  /* 0x0000000fad777c24 */ /* 0x000fe2000f8e02a2 */
[----:B------:R-:W-:Y:S01]  /*ceb0*/  IADD3 R178, PT, PT, R169, 0x16, RZ ;  /* 0x00000016a9b27810 */ /* 0x000fe20007ffe0ff */
[----:B-1----:R-:W-:Y:S01]  /*cec0*/  FFMA.FTZ R115, R126, R128, R115 ;  /* 0x000000807e737223 */ /* 0x002fe20000010073 */
[----:B------:R-:W-:-:S02]  /*ced0*/  IADD3 R113, PT, PT, R4, UR43, RZ ;  /* 0x0000002b04717c10 */ /* 0x000fc4000fffe0ff */
[----:B------:R-:W-:Y:S01]  /*cee0*/  IADD3 R179, PT, PT, R119, 0x16, RZ ;  /* 0x0000001677b37810 */ /* 0x000fe20007ffe0ff */
[----:B------:R-:W-:Y:S01]  /*cef0*/  FADD.FTZ R116, R114, -R115 ;  /* 0x8000007372747221 */ /* 0x000fe20000010000 */
[----:B------:R-:W-:Y:S02]  /*cf00*/  IADD3 R180, PT, PT, R121, 0x16, RZ ;  /* 0x0000001679b47810 */ /* 0x000fe40007ffe0ff */
[----:B------:R-:W-:Y:S01]  /*cf10*/  @P0 LOP3.LUT R160, R160, 0x10, RZ, 0xfc, !PT ;  /* 0x00000010a0a00812 */ /* 0x000fe200078efcff */
[----:B------:R-:W-:Y:S01]  /*cf20*/  FFMA.FTZ R162, R117, R116, R2 ;  /* 0x0000007475a27223 */ /* 0x000fe20000010002 */
[----:B------:R-:W-:Y:S02]  /*cf30*/  IADD3 R117, PT, PT, R164, 0x16, RZ ;  /* 0x00000016a4757810 */ /* 0x000fe40007ffe0ff */
[----:B------:R-:W5:Y:S01]  /*cf40*/  TLD.LZ RZ, R164, R123, UR4, 1D, 0x1 ;  /* 0x00ff04ff7ba47f66 */ /* 0x000f6200081e01ff */
[----:B------:R-:W-:Y:S01]  /*cf50*/  TLD.LZ RZ, R165, R125, UR6, 1D, 0x1 ;  /* 0x00ff06ff7da57f66 */ /* 0x000fe200081e01ff */
[----:B------:R-:W-:Y:S01]  /*cf60*/  TLD.LZ RZ, R167, R125, UR4, 1D, 0x1 ;  /* 0x00ff04ff7da77f66 */ /* 0x000fe200081e01ff */
[----:B------:R-:W-:Y:S01]  /*cf70*/  IADD3 R2, PT, PT, R127, 0x16, RZ ;  /* 0x000000167f027810 */ /* 0x000fe20007ffe0ff */
[----:B--2---:R-:W-:-:S03]  /*cf80*/  IMAD R113, R120, UR8, R113 ;  /* 0x0000000878717c24 */ /* 0x004fc6000f8e0271 */
[----:B------:R-:W5:Y:S01]  /*cf90*/  TLD.LZ RZ, R168, R2, UR6, 1D, 0x1 ;  /* 0x00ff06ff02a87f66 */ /* 0x000f6200081e01ff */
[----:B------:R-:W-:Y:S01]  /*cfa0*/  TLD.LZ RZ, R169, R2, UR4, 1D, 0x1 ;  /* 0x00ff04ff02a97f66 */ /* 0x000fe200081e01ff */
[----:B------:R-:W5:Y:S01]  /*cfb0*/  TLD.LZ RZ, R170, R112, UR6, 1D, 0x1 ;  /* 0x00ff06ff70aa7f66 */ /* 0x000f6200081e01ff */
[----:B------:R0:W5:Y:S01]  /*cfc0*/  TLD.LZ RZ, R171, R112, UR4, 1D, 0x1 ;  /* 0x00ff04ff70ab7f66 */ /* 0x00016200081e01ff */
[----:B------:R-:W5:Y:S01]  /*cfd0*/  TLD.LZ RZ, R172, R117, UR6, 1D, 0x1 ;  /* 0x00ff06ff75ac7f66 */ /* 0x000f6200081e01ff */
[----:B------:R-:W-:Y:S01]  /*cfe0*/  TLD.LZ RZ, R173, R117, UR4, 1D, 0x1 ;  /* 0x00ff04ff75ad7f66 */ /* 0x000fe200081e01ff */
[----:B------:R-:W5:Y:S01]  /*cff0*/  TLD.LZ RZ, R174, R166, UR6, 1D, 0x1 ;  /* 0x00ff06ffa6ae7f66 */ /* 0x000f6200081e01ff */
[----:B------:R1:W-:Y:S01]  /*d000*/  TLD.LZ RZ, R175, R166, UR4, 1D, 0x1 ;  /* 0x00ff04ffa6af7f66 */ /* 0x0003e200081e01ff */
        /* <DEDUP_REMOVED lines=10> */
[----:B------:R-:W-:-:S04]  /*d0b0*/  IADD3 R113, PT, PT, R113, 0x16, RZ ;  /* 0x0000001671717810 */ /* 0x000fc80007ffe0ff */
[----:B------:R-:W5:Y:S01]  /*d0c0*/  TLD.LZ RZ, R117, R113, UR6, 1D, 0x1 ;  /* 0x00ff06ff71757f66 */ /* 0x000f6200081e01ff */
[----:B------:R2:W5:Y:S01]  /*d0d0*/  TLD.LZ RZ, R2, R113, UR4, 1D, 0x1 ;  /* 0x00ff04ff71027f66 */ /* 0x00056200081e01ff */
[----:B------:R-:W3:Y:S01]  /*d0e0*/  LDCU.128 UR12, c[0x3][0x480] ;  /* 0x00c09000ff0c77ac */ /* 0x000ee20008000c00 */
[----:B0-----:R-:W-:Y:S02]  /*d0f0*/  HFMA2 R112, -RZ, RZ, 3.521484375, 0 ;  /* 0x430b0000ff707431 */ /* 0x001fe400000001ff */
[----:B------:R-:W-:Y:S01]  /*d100*/  FADD.FTZ R161, R161, R114 ;  /* 0x00000072a1a17221 */ /* 0x000fe20000010000 */
[----:B------:R-:W-:Y:S01]  /*d110*/  LOP3.LUT R160, R160, 0xfffffff7, RZ, 0xc0, !PT ;  /* 0xfffffff7a0a07812 */ /* 0x000fe200078ec0ff */
[----:B------:R-:W0:Y:S01]  /*d120*/  LDCU.128 UR16, c[0x3][0x230] ;  /* 0x00c04600ff1077ac */ /* 0x000e220008000c00 */
[----:B------:R-:W-:Y:S01]  /*d130*/  LOP3.LUT R159, R159, 0xfffffbff, RZ, 0xc0, !PT ;  /* 0xfffffbff9f9f7812 */ /* 0x000fe200078ec0ff */
[----:B------:R-:W4:Y:S01]  /*d140*/  LDCU.64 UR8, c[0x3][0x250] ;  /* 0x00c04a00ff0877ac */ /* 0x000f220008000a00 */
[C---:B------:R-:W-:Y:S01]  /*d150*/  FSETP.GT.FTZ.AND P0, PT, R112.reuse, 8.50705917302346158658e+37, PT ;  /* 0x7e8000007000780b */ /* 0x040fe20003f14000 */
[----:B------:R-:W4:Y:S03]  /*d160*/  LDCU.128 UR40, c[0x3][0x1770] ;  /* 0x00c2ee00ff2877ac */ /* 0x000f260008000c00 */
[----:B------:R-:W-:Y:S01]  /*d170*/  FSEL R114, R112, 34.75, !P0 ;  /* 0x420b000070727808 */ /* 0x000fe20004000000 */
[----:B------:R-:W4:Y:S05]  /*d180*/  LDCU.128 UR36, c[0x3][0x1780] ;  /* 0x00c2f000ff2477ac */ /* 0x000f2a0008000c00 */
[----:B------:R-:W2:Y:S03]  /*d190*/  MUFU.RCP R114, R114 ;  /* 0x0000007200727308 */ /* 0x000ea60000001000 */
[----:B------:R-:W-:-:S04]  /*d1a0*/  @P0 LOP3.LUT R160, R160, 0x8, RZ, 0xfc, !PT ;  /* 0x00000008a0a00812 */ /* 0x000fc800078efcff */
[----:B------:R-:W-:Y:S01]  /*d1b0*/  LOP3.LUT R160, R160, 0xfffffffb, RZ, 0xc0, !PT ;  /* 0xfffffffba0a07812 */ /* 0x000fe200078ec0ff */
[----:B------:R-:W-:-:S04]  /*d1c0*/  DEPBAR.LE SB5, 0xb ;  /* 0x0000d2c00000791a */ /* 0x000fc80000000000 */
[----:B---3--:R-:W-:-:S04]  /*d1d0*/  FMUL.FTZ R163, R163, UR12 ;  /* 0x0000000ca3a37c20 */ /* 0x008fc80008410000 */
[----:B------:R-:W-:-:S04]  /*d1e0*/  FFMA.FTZ R164, R164, UR34, R163 ;  /* 0x00000022a4a47c23 */ /* 0x000fc800080100a3 */
[--C-:B------:R-:W-:Y:S01]  /*d1f0*/  FADD.FTZ R163, -R115, R164.reuse ;  /* 0x000000a473a37221 */ /* 0x100fe20000010100 */
[----:B------:R-:W-:Y:S01]  /*d200*/  FADD.FTZ R161, R161, R164 ;  /* 0x000000a4a1a17221 */ /* 0x000fe20000010000 */
[----:B------:R-:W-:-:S04]  /*d210*/  DEPBAR.LE SB5, 0x9 ;  /* 0x0000d2400000791a */ /* 0x000fc80000000000 */
[----:B------:R-:W-:Y:S01]  /*d220*/  FMUL.FTZ R168, R168, UR14 ;  /* 0x0000000ea8a87c20 */ /* 0x000fe20008410000 */
[----:B-1----:R-:W-:Y:S01]  /*d230*/  FMUL.FTZ R166, R163, 0.25 ;  /* 0x3e800000a3a67820 */ /* 0x002fe20000410000 */
[----:B------:R-:W-:Y:S02]  /*d240*/  FMUL.FTZ R170, R170, UR15 ;  /* 0x0000000faaaa7c20 */ /* 0x000fe40008410000 */
[----:B0-----:R-:W-:Y:S02]  /*d250*/  FFMA.FTZ R168, R169, UR16, R168 ;  /* 0x00000010a9a87c23 */ /* 0x001fe400080100a8 */
[----:B------:R-:W-:Y:S01]  /*d260*/  FSEL R166, R166, R163, P0 ;  /* 0x000000a3a6a67208 */ /* 0x000fe20000000000 */
[----:B------:R-:W-:-:S04]  /*d270*/  DEPBAR.LE SB5, 0x8 ;  /* 0x0000d2000000791a */ /* 0x000fc80000000000 */
[----:B------:R-:W-:Y:S01]  /*d280*/  FFMA.FTZ R170, R171, UR17, R170 ;  /* 0x00000011abaa7c23 */ /* 0x000fe200080100aa */
[----:B--2---:R-:W-:-:S04]  /*d290*/  FFMA.FTZ R115, R114, R166, R115 ;  /* 0x000000a672737223 */ /* 0x004fc80000010073 */
[----:B------:R-:W-:Y:S01]  /*d2a0*/  FADD.FTZ R113, R164, -R115 ;  /* 0x80000073a4717221 */ /* 0x000fe20000010000 */
[----:B------:R-:W-:Y:S01]  /*d2b0*/  FMUL.FTZ R164, R165, UR13 ;  /* 0x0000000da5a47c20 */ /* 0x000fe20008410000 */
[----:B------:R-:W0:Y:S02]  /*d2c0*/  LDCU.128 UR12, c[0x3][0x490] ;  /* 0x00c09200ff0c77ac */ /* 0x000e240008000c00 */
[----:B------:R-:W-:Y:S01]  /*d2d0*/  FFMA.FTZ R162, R163, R113, R162 ;  /* 0x00000071a3a27223 */ /* 0x000fe200000100a2 */
[----:B------:R-:W-:Y:S01]  /*d2e0*/  MOV R113, 0x430c0000 ;  /* 0x430c000000717802 */ /* 0x000fe20000000f00 */
[----:B------:R-:W-:Y:S01]  /*d2f0*/  FFMA.FTZ R164, R167, UR35, R164 ;  /* 0x00000023a7a47c23 */ /* 0x000fe200080100a4 */
[----:B------:R-:W-:Y:S01]  /*d300*/  MOV R167, 0x43100000 ;  /* 0x4310000000a77802 */ /* 0x000fe20000000f00 */
[----:B------:R-:W1:Y:S01]  /*d310*/  LDCU.128 UR32, c[0x3][0x710] ;  /* 0x00c0e200ff2077ac */ /* 0x000e620008000c00 */
[----:B------:R-:W-:Y:S01]  /*d320*/  FSETP.GT.FTZ.AND P0, PT, R113, 8.50705917302346158658e+37, PT ;  /* 0x7e8000007100780b */ /* 0x000fe20003f14000 */
[--C-:B------:R-:W-:Y:S01]  /*d330*/  FADD.FTZ R163, -R115, R164.reuse ;  /* 0x000000a473a37221 */ /* 0x100fe20000010100 */
[----:B------:R-:W-:Y:S01]  /*d340*/  FADD.FTZ R161, R161, R164 ;  /* 0x000000a4a1a17221 */ /* 0x000fe20000010000 */
[----:B------:R-:W-:-:S02]  /*d350*/  FSETP.GT.FTZ.AND P1, PT, R167, 8.50705917302346158658e+37, PT ;  /* 0x7e800000a700780b */ /* 0x000fc40003f34000 */
[----:B------:R-:W-:Y:S01]  /*d360*/  FSEL R165, R113, 35, !P0 ;  /* 0x420c000071a57808 */ /* 0x000fe20004000000 */
[----:B------:R-:W-:Y:S01]  /*d370*/  FMUL.FTZ R166, R163, 0.25 ;  /* 0x3e800000a3a67820 */ /* 0x000fe20000410000 */
[----:B------:R-:W-:Y:S02]  /*d380*/  FADD.FTZ R161, R161, R168 ;  /* 0x000000a8a1a17221 */ /* 0x000fe40000010000 */
[----:B------:R-:W2:Y:S02]  /*d390*/  MUFU.RCP R114, R165 ;  /* 0x000000a500727308 */ /* 0x000ea40000001000 */
[----:B------:R-:W-:Y:S01]  /*d3a0*/  FSEL R166, R166, R163, P0 ;  /* 0x000000a3a6a67208 */ /* 0x000fe20000000000 */
[----:B------:R-:W-:-:S04]  /*d3b0*/  DEPBAR.LE SB5, 0x6 ;  /* 0x0000d1800000791a */ /* 0x000fc80000000000 */
[----:B0-----:R-:W-:Y:S01]  /*d3c0*/  FMUL.FTZ R172, R172, UR12 ;  /* 0x0000000cacac7c20 */ /* 0x001fe20008410000 */
[----:B------:R-:W-:Y:S01]  /*d3d0*/  @P0 LOP3.LUT R160, R160, 0x4, RZ, 0xfc, !PT ;  /* 0x00000004a0a00812 */ /* 0x000fe200078efcff */
[----:B------:R-:W-:Y:S01]  /*d3e0*/  FMUL.FTZ R174, R174, UR13 ;  /* 0x0000000daeae7c20 */ /* 0x000fe20008410000 */
[----:B------:R-:W-:-:S04]  /*d3f0*/  DEPBAR.LE SB5, 0x5 ;  /* 0x0000d1400000791a */ /* 0x000fc80000000000 */
[----:B------:R-:W-:Y:S01]  /*d400*/  FMUL.FTZ R128, R128, UR14 ;  /* 0x0000000e80807c20 */ /* 0x000fe20008410000 */
[----:B------:R-:W-:Y:S01]  /*d410*/  FFMA.FTZ R172, R173, UR18, R172 ;  /* 0x00000012adac7c23 */ /* 0x000fe200080100ac */
[----:B------:R-:W-:Y:S01]  /*d420*/  LOP3.LUT R160, R160, 0xfffffffd, RZ, 0xc0, !PT ;  /* 0xfffffffda0a07812 */ /* 0x000fe200078ec0ff */
[----:B------:R-:W-:Y:S01]  /*d430*/  FFMA.FTZ R174, R175, UR19, R174 ;  /* 0x00000013afae7c23 */ /* 0x000fe200080100ae */
[----:B------:R-:W0:Y:S01]  /*d440*/  LDCU.128 UR16, c[0x3][0x240] ;  /* 0x00c04800ff1077ac */ /* 0x000e220008000c00 */
[----:B------:R-:W-:Y:S01]  /*d450*/  FADD.FTZ R161, R161, R170 ;  /* 0x000000aaa1a17221 */ /* 0x000fe20000010000 */
[----:B-1----:R-:W-:-:S03]  /*d460*/  UIADD3 UR20, UPT, UPT, UR10, 0x16, UR33 ;  /* 0x000000160a147890 */ /* 0x002fc6000fffe021 */
[----:B------:R-:W-:Y:S01]  /*d470*/  FADD.FTZ R161, R161, R172 ;  /* 0x000000aca1a17221 */ /* 0x000fe20000010000 */
[----:B------:R-:W-:Y:S01]  /*d480*/  UIADD3 UR21, UPT, UPT, UR10, 0x16, UR34 ;  /* 0x000000160a157890 */ /* 0x000fe2000fffe022 */
[----:B--2---:R-:W-:Y:S01]  /*d490*/  FFMA.FTZ R115, R114, R166, R115 ;  /* 0x000000a672737223 */ /* 0x004fe20000010073 */
[----:B------:R-:W-:Y:S02]  /*d4a0*/  HFMA2 R114, -RZ, RZ, 3.525390625, 0 ;  /* 0x430d0000ff727431 */ /* 0x000fe400000001ff */
[----:B------:R-:W-:Y:S01]  /*d4b0*/  FADD.FTZ R161, R161, R174 ;  /* 0x000000aea1a17221 */ /* 0x000fe20000010000 */
[----:B------:R-:W-:Y:S01]  /*d4c0*/  UIADD3 UR25, UPT, UPT, UR10, 0x16, UR35 ;  /* 0x000000160a197890 */ /* 0x000fe2000fffe023 */
[----:B------:R-:W-:-:S04]  /*d4d0*/  FADD.FTZ R166, R164, -R115 ;  /* 0x80000073a4a67221 */ /* 0x000fc80000010000 */
[----:B------:R-:W-:Y:S01]  /*d4e0*/  FFMA.FTZ R162, R163, R166, R162 ;  /* 0x000000a6a3a27223 */ /* 0x000fe200000100a2 */
[----:B------:R-:W-:Y:S01]  /*d4f0*/  FADD.FTZ R163, -R115, R168 ;  /* 0x000000a873a37221 */ /* 0x000fe20000010100 */
[----:B------:R-:W-:Y:S01]  /*d500*/  FSETP.GT.FTZ.AND P0, PT, R114, 8.50705917302346158658e+37, PT ;  /* 0x7e8000007200780b */ /* 0x000fe20003f14000 */
[----:B------:R-:W-:-:S04]  /*d510*/  DEPBAR.LE SB5, 0x4 ;  /* 0x0000d1000000791a */ /* 0x000fc80000000000 */
[----:B0-----:R-:W-:Y:S01]  /*d520*/  FFMA.FTZ R128, R127, UR16, R128 ;  /* 0x000000107f807c23 */ /* 0x001fe20008010080 */
[----:B------:R-:W-:Y:S01]  /*d530*/  FMUL.FTZ R166, R163, 0.25 ;  /* 0x3e800000a3a67820 */ /* 0x000fe20000410000 */
[----:B------:R-:W-:Y:S02]  /*d540*/  FSEL R164, R114, 35.25, !P0 ;  /* 0x420d000072a47808 */ /* 0x000fe40004000000 */
[----:B------:R-:W-:Y:S02]  /*d550*/  FADD.FTZ R161, R161, R128 ;  /* 0x00000080a1a17221 */ /* 0x000fe40000010000 */
[----:B------:R-:W-:Y:S02]  /*d560*/  FSEL R166, R166, R163, P0 ;  /* 0x000000a3a6a67208 */ /* 0x000fe40000000000 */
[----:B------:R-:W0:Y:S01]  /*d570*/  MUFU.RCP R164, R164 ;  /* 0x000000a400a47308 */ /* 0x000e220000001000 */
[----:B------:R-:W-:-:S04]  /*d580*/  @P0 LOP3.LUT R160, R160, 0x2, RZ, 0xfc, !PT ;  /* 0x00000002a0a00812 */ /* 0x000fc800078efcff */
[----:B------:R-:W-:Y:S01]  /*d590*/  LOP3.LUT R160, R160, 0xfffffffe, RZ, 0xc0, !PT ;  /* 0xfffffffea0a07812 */ /* 0x000fe200078ec0ff */
[----:B0-----:R-:W-:Y:S01]  /*d5a0*/  FFMA.FTZ R165, R164, R166, R115 ;  /* 0x000000a6a4a57223 */ /* 0x001fe20000010073 */
[----:B------:R-:W-:-:S03]  /*d5b0*/  MOV R115, 0x430e0000 ;  /* 0x430e000000737802 */ /* 0x000fc60000000f00 */
[----:B------:R-:W-:Y:S01]  /*d5c0*/  FADD.FTZ R166, R168, -R165 ;  /* 0x800000a5a8a67221 */ /* 0x000fe20000010000 */
[----:B------:R-:W-:Y:S01]  /*d5d0*/  FSETP.GT.FTZ.AND P0, PT, R115, 8.50705917302346158658e+37, PT ;  /* 0x7e8000007300780b */ /* 0x000fe20003f14000 */
[----:B------:R-:W-:Y:S02]  /*d5e0*/  HFMA2 R168, -RZ, RZ, 3.533203125, 0 ;  /* 0x43110000ffa87431 */ /* 0x000fe400000001ff */
[----:B------:R-:W-:Y:S01]  /*d5f0*/  FFMA.FTZ R162, R163, R166, R162 ;  /* 0x000000a6a3a27223 */ /* 0x000fe200000100a2 */
[----:B------:R-:W-:Y:S01]  /*d600*/  FADD.FTZ R163, -R165, R170 ;  /* 0x000000aaa5a37221 */ /* 0x000fe20000010100 */
[----:B------:R-:W-:-:S03]  /*d610*/  HFMA2 R166, -RZ, RZ, 3.529296875, 0 ;  /* 0x430f0000ffa67431 */ /* 0x000fc600000001ff */
[----:B------:R-:W-:Y:S01]  /*d620*/  FMUL.FTZ R164, R163, 0.25 ;  /* 0x3e800000a3a47820 */ /* 0x000fe20000410000 */
[----:B------:R-:W-:-:S04]  /*d630*/  FSETP.GT.FTZ.AND P2, PT, R168, 8.50705917302346158658e+37, PT ;  /* 0x7e800000a800780b */ /* 0x000fc80003f54000 */
[----:B------:R-:W-:Y:S02]  /*d640*/  @P0 LOP3.LUT R160, R160, 0x1, RZ, 0xfc, !PT ;  /* 0x00000001a0a00812 */ /* 0x000fe400078efcff */
[----:B------:R-:W-:Y:S02]  /*d650*/  FSEL R160, R115, 35.5, !P0 ;  /* 0x420e000073a07808 */ /* 0x000fe40004000000 */
[----:B------:R-:W-:Y:S02]  /*d660*/  FSEL R164, R164, R163, P0 ;  /* 0x000000a3a4a47208 */ /* 0x000fe40000000000 */
[----:B------:R-:W-:Y:S02]  /*d670*/  FSETP.GT.FTZ.AND P0, PT, R166, 8.50705917302346158658e+37, PT ;  /* 0x7e800000a600780b */ /* 0x000fe40003f14000 */
[----:B------:R-:W0:Y:S02]  /*d680*/  MUFU.RCP R160, R160 ;  /* 0x000000a000a07308 */ /* 0x000e240000001000 */
[----:B0-----:R-:W-:Y:S01]  /*d690*/  FFMA.FTZ R165, R160, R164, R165 ;  /* 0x000000a4a0a57223 */ /* 0x001fe200000100a5 */
[----:B------:R-:W-:-:S02]  /*d6a0*/  FSEL R160, R166, 35.75, !P0 ;  /* 0x420f0000a6a07808 */ /* 0x000fc40004000000 */
[----:B------:R-:W-:Y:S01]  /*d6b0*/  P2R R166, PR, RZ, 0x1 ;  /* 0x00000001ffa67803 */ /* 0x000fe20000000000 */
[----:B------:R-:W-:-:S03]  /*d6c0*/  FADD.FTZ R164, R170, -R165 ;  /* 0x800000a5aaa47221 */ /* 0x000fc60000010000 */
[----:B------:R-:W0:Y:S01]  /*d6d0*/  MUFU.RCP R160, R160 ;  /* 0x000000a000a07308 */ /* 0x000e220000001000 */
[----:B------:R-:W-:Y:S01]  /*d6e0*/  FFMA.FTZ R162, R163, R164, R162 ;  /* 0x000000a4a3a27223 */ /* 0x000fe200000100a2 */
[----:B------:R-:W-:-:S04]  /*d6f0*/  FADD.FTZ R163, -R165, R172 ;  /* 0x000000aca5a37221 */ /* 0x000fc80000010100 */
[----:B------:R-:W-:-:S05]  /*d700*/  FMUL.FTZ R164, R163, 0.25 ;  /* 0x3e800000a3a47820 */ /* 0x000fca0000410000 */
[----:B------:R-:W-:-:S05]  /*d710*/  FSEL R164, R164, R163, P0 ;  /* 0x000000a3a4a47208 */ /* 0x000fca0000000000 */
[----:B0-----:R-:W-:Y:S01]  /*d720*/  FFMA.FTZ R165, R160, R164, R165 ;  /* 0x000000a4a0a57223 */ /* 0x001fe200000100a5 */
[----:B------:R-:W-:Y:S02]  /*d730*/  FSEL R160, R167, 36, !P1 ;  /* 0x42100000a7a07808 */ /* 0x000fe40004800000 */
        /* <DEDUP_REMOVED lines=8> */
[----:B------:R-:W-:-:S03]  /*d7c0*/  FSEL R160, R168, 36.25, !P2 ;  /* 0x42110000a8a07808 */ /* 0x000fc60005000000 */
[----:B------:R-:W-:Y:S01]  /*d7d0*/  FADD.FTZ R164, R174, -R165 ;  /* 0x800000a5aea47221 */ /* 0x000fe20000010000 */
[----:B------:R-:W-:Y:S02]  /*d7e0*/  FADD.FTZ R127, -R165, R128 ;  /* 0x00000080a57f7221 */ /* 0x000fe40000010100 */
[----:B------:R-:W0:Y:S01]  /*d7f0*/  MUFU.RCP R160, R160 ;  /* 0x000000a000a07308 */ /* 0x000e220000001000 */
[----:B------:R-:W-:Y:S01]  /*d800*/  FFMA.FTZ R162, R163, R164, R162 ;  /* 0x000000a4a3a27223 */ /* 0x000fe200000100a2 */
[----:B------:R-:W-:-:S05]  /*d810*/  FMUL.FTZ R164, R127, 0.25 ;  /* 0x3e8000007fa47820 */ /* 0x000fca0000410000 */
[----:B------:R-:W-:-:S05]  /*d820*/  FSEL R164, R164, R127, P2 ;  /* 0x0000007fa4a47208 */ /* 0x000fca0001000000 */
[----:B0-----:R-:W-:Y:S01]  /*d830*/  FFMA.FTZ R165, R160, R164, R165 ;  /* 0x000000a4a0a57223 */ /* 0x001fe200000100a5 */
[----:B------:R-:W-:Y:S01]  /*d840*/  MOV R164, 0x43120000 ;  /* 0x4312000000a47802 */ /* 0x000fe20000000f00 */
[----:B------:R-:W-:Y:S02]  /*d850*/  HFMA2 R160, -RZ, RZ, 3.537109375, 0 ;  /* 0x43130000ffa07431 */ /* 0x000fe400000001ff */
[----:B------:R-:W-:Y:S01]  /*d860*/  FADD.FTZ R163, R128, -R165 ;  /* 0x800000a580a37221 */ /* 0x000fe20000010000 */
[----:B------:R-:W-:-:S03]  /*d870*/  FSETP.GT.FTZ.AND P3, PT, R164, 8.50705917302346158658e+37, PT ;  /* 0x7e800000a400780b */ /* 0x000fc60003f74000 */
[----:B------:R-:W-:Y:S01]  /*d880*/  FFMA.FTZ R162, R127, R163, R162 ;  /* 0x000000a37fa27223 */ /* 0x000fe200000100a2 */
[----:B------:R-:W-:-:S04]  /*d890*/  DEPBAR.LE SB5, 0x3 ;  /* 0x0000d0c00000791a */ /* 0x000fc80000000000 */
[----:B------:R-:W-:Y:S01]  /*d8a0*/  FMUL.FTZ R127, R116, UR15 ;  /* 0x0000000f747f7c20 */ /* 0x000fe20008410000 */
[----:B------:R-:W-:Y:S01]  /*d8b0*/  FSEL R116, R164, 36.5, !P3 ;  /* 0x42120000a4747808 */ /* 0x000fe20005800000 */
[----:B------:R-:W0:Y:S01]  /*d8c0*/  LDCU.128 UR12, c[0x3][0x4a0] ;  /* 0x00c09400ff0c77ac */ /* 0x000e220008000c00 */
[----:B------:R-:W-:Y:S01]  /*d8d0*/  FSETP.GT.FTZ.AND P4, PT, R160, 8.50705917302346158658e+37, PT ;  /* 0x7e800000a000780b */ /* 0x000fe20003f94000 */
        /* <DEDUP_REMOVED lines=8> */
[----:B0-----:R-:W-:Y:S01]  /*d960*/  FMUL.FTZ R117, R117, UR15 ;  /* 0x0000000f75757c20 */ /* 0x001fe20008410000 */
[----:B------:R-:W-:Y:S01]  /*d970*/  UIADD3 UR15, UPT, UPT, UR10, 0x16, UR32 ;  /* 0x000000160a0f7890 */ /* 0x000fe2000fffe020 */
[----:B-1----:R-:W-:Y:S01]  /*d980*/  FFMA.FTZ R165, R116, R128, R165 ;  /* 0x0000008074a57223 */ /* 0x002fe200000100a5 */
[----:B------:R-:W-:Y:S01]  /*d990*/  FSEL R116, R160, 36.75, !P4 ;  /* 0x42130000a0747808 */ /* 0x000fe20006000000 */
[----:B----45:R-:W-:Y:S02]  /*d9a0*/  FFMA.FTZ R2, R2, UR9, R117 ;  /* 0x0000000902027c23 */ /* 0x030fe40008010075 */
[----:B------:R-:W-:Y:S01]  /*d9b0*/  FADD.FTZ R128, R126, -R165 ;  /* 0x800000a57e807221 */ /* 0x000fe20000010000 */
[----:B------:R-:W-:Y:S01]  /*d9c0*/  FMUL.FTZ R126, R119, UR12 ;  /* 0x0000000c777e7c20 */ /* 0x000fe20008410000 */
[----:B------:R-:W-:Y:S01]  /*d9d0*/  UMOV UR12, UR6 ;  /* 0x00000006000c7c82 */ /* 0x000fe20008000000 */
[----:B------:R-:W0:Y:S01]  /*d9e0*/  MUFU.RCP R116, R116 ;  /* 0x0000007400747308 */ /* 0x000e220000001000 */
[----:B------:R-:W-:Y:S01]  /*d9f0*/  FFMA.FTZ R128, R127, R128, R162 ;  /* 0x000000807f807223 */ /* 0x000fe200000100a2 */
[----:B------:R-:W-:Y:S01]  /*da00*/  FFMA.FTZ R126, R125, UR18, R126 ;  /* 0x000000127d7e7c23 */ /* 0x000fe2000801007e */
[----:B------:R-:W-:-:S03]  /*da10*/  MOV R127, 0x43140000 ;  /* 0x43140000007f7802 */ /* 0x000fc60000000f00 */
[--C-:B------:R-:W-:Y:S01]  /*da20*/  FADD.FTZ R119, -R165, R126.reuse ;  /* 0x0000007ea5777221 */ /* 0x100fe20000010100 */
[----:B------:R-:W-:Y:S01]  /*da30*/  FSETP.GT.FTZ.AND P5, PT, R127, 8.50705917302346158658e+37, PT ;  /* 0x7e8000007f00780b */ /* 0x000fe20003fb4000 */
[----:B------:R-:W-:Y:S02]  /*da40*/  FADD.FTZ R161, R161, R126 ;  /* 0x0000007ea1a17221 */ /* 0x000fe40000010000 */
[----:B------:R-:W-:-:S05]  /*da50*/  FMUL.FTZ R160, R119, 0.25 ;  /* 0x3e80000077a07820 */ /* 0x000fca0000410000 */
[----:B------:R-:W-:-:S05]  /*da60*/  FSEL R160, R160, R119, P4 ;  /* 0x00000077a0a07208 */ /* 0x000fca0002000000 */
[----:B0-----:R-:W-:Y:S01]  /*da70*/  FFMA.FTZ R165, R116, R160, R165 ;  /* 0x000000a074a57223 */ /* 0x001fe200000100a5 */
[----:B------:R-:W-:Y:S01]  /*da80*/  FSEL R116, R127, 37, !P5 ;  /* 0x421400007f747808 */ /* 0x000fe20006800000 */
[----:B------:R-:W-:Y:S02]  /*da90*/  HFMA2 R127, -RZ, RZ, 3.541015625, 0 ;  /* 0x43150000ff7f7431 */ /* 0x000fe400000001ff */
[----:B------:R-:W-:-:S03]  /*daa0*/  FADD.FTZ R125, R126, -R165 ;  /* 0x800000a57e7d7221 */ /* 0x000fc60000010000 */
[----:B------:R-:W0:Y:S01]  /*dab0*/  MUFU.RCP R116, R116 ;  /* 0x0000007400747308 */ /* 0x000e220000001000 */
[----:B------:R-:W-:Y:S01]  /*dac0*/  FFMA.FTZ R125, R119, R125, R128 ;  /* 0x0000007d777d7223 */ /* 0x000fe20000010080 */
[----:B------:R-:W-:Y:S01]  /*dad0*/  FMUL.FTZ R119, R122, UR13 ;  /* 0x0000000d7a777c20 */ /* 0x000fe20008410000 */
[----:B------:R-:W-:Y:S01]  /*dae0*/  FMUL.FTZ R122, R123, UR14 ;  /* 0x0000000e7b7a7c20 */ /* 0x000fe20008410000 */
[----:B------:R-:W-:Y:S01]  /*daf0*/  UMOV UR13, URZ ;  /* 0x000000ff000d7c82 */ /* 0x000fe20008000000 */
[----:B------:R-:W-:Y:S01]  /*db00*/  FSETP.GT.FTZ.AND P6, PT, R127, 8.50705917302346158658e+37, PT ;  /* 0x7e8000007f00780b */ /* 0x000fe20003fd4000 */
[----:B------:R-:W-:Y:S01]  /*db10*/  FFMA.FTZ R124, R124, UR19, R119 ;  /* 0x000000137c7c7c23 */ /* 0x000fe20008010077 */
[----:B------:R-:W-:Y:S01]  /*db20*/  FFMA.FTZ R128, R121, UR8, R122 ;  /* 0x0000000879807c23 */ /* 0x000fe2000801007a */
[----:B------:R-:W1:Y:S01]  /*db30*/  LDCU.64 UR8, c[0x3][0x708] ;  /* 0x00c0e100ff0877ac */ /* 0x000e620008000a00 */
[----:B------:R-:W-:Y:S01]  /*db40*/  FSEL R123, R127, 37.25, !P6 ;  /* 0x421500007f7b7808 */ /* 0x000fe20007000000 */
[--C-:B------:R-:W-:Y:S01]  /*db50*/  FADD.FTZ R126, -R165, R124.reuse ;  /* 0x0000007ca57e7221 */ /* 0x100fe20000010100 */
[----:B------:R-:W-:Y:S01]  /*db60*/  FADD.FTZ R161, R161, R124 ;  /* 0x0000007ca1a17221 */ /* 0x000fe20000010000 */
[----:B------:R-:W2:Y:S01]  /*db70*/  LDCU.128 UR16, c[0x3][0x720] ;  /* 0x00c0e400ff1077ac */ /* 0x000ea20008000c00 */
[----:B------:R-:W3:Y:S01]  /*db80*/  MUFU.RCP R122, R123 ;  /* 0x0000007b007a7308 */ /* 0x000ee20000001000 */
[----:B------:R-:W-:Y:S01]  /*db90*/  FMUL.FTZ R119, R126, 0.25 ;  /* 0x3e8000007e777820 */ /* 0x000fe20000410000 */
[----:B------:R-:W-:Y:S01]  /*dba0*/  FADD.FTZ R161, R161, R128 ;  /* 0x00000080a1a17221 */ /* 0x000fe20000010000 */
[----:B------:R-:W-:-:S03]  /*dbb0*/  IADD3 R127, PT, PT, R4, UR36, RZ ;  /* 0x00000024047f7c10 */ /* 0x000fc6000fffe0ff */
[----:B------:R-:W-:Y:S02]  /*dbc0*/  FSEL R119, R119, R126, P5 ;  /* 0x0000007e77777208 */ /* 0x000fe40002800000 */
[----:B------:R-:W-:-:S03]  /*dbd0*/  IMAD R127, R120, UR21, R127 ;  /* 0x00000015787f7c24 */ /* 0x000fc6000f8e027f */
[----:B0-----:R-:W-:Y:S01]  /*dbe0*/  FFMA.FTZ R165, R116, R119, R165 ;  /* 0x0000007774a57223 */ /* 0x001fe200000100a5 */
[----:B------:R-:W-:Y:S01]  /*dbf0*/  MOV R116, 0x43160000 ;  /* 0x4316000000747802 */ /* 0x000fe20000000f00 */
[----:B-1----:R-:W-:Y:S02]  /*dc00*/  UIADD3 UR11, UPT, UPT, UR10, 0x16, UR8 ;  /* 0x000000160a0b7890 */ /* 0x002fe4000fffe008 */
[----:B------:R-:W-:Y:S01]  /*dc10*/  FADD.FTZ R160, -R165, R128 ;  /* 0x00000080a5a07221 */ /* 0x000fe20000010100 */
[----:B------:R-:W-:Y:S01]  /*dc20*/  FSETP.GT.FTZ.AND P0, PT, R116, 8.50705917302346158658e+37, PT ;  /* 0x7e8000007400780b */ /* 0x000fe20003f14000 */
[----:B------:R-:W-:Y:S02]  /*dc30*/  UIADD3 UR14, UPT, UPT, UR10, 0x16, UR9 ;  /* 0x000000160a0e7890 */ /* 0x000fe4000fffe009 */
[----:B------:R-:W-:Y:S01]  /*dc40*/  FMUL.FTZ R119, R160, 0.25 ;  /* 0x3e800000a0777820 */ /* 0x000fe20000410000 */
[----:B------:R-:W-:Y:S01]  /*dc50*/  UMOV UR8, UR4 ;  /* 0x0000000400087c82 */ /* 0x000fe20008000000 */
[----:B------:R-:W-:Y:S01]  /*dc60*/  UMOV UR9, URZ ;  /* 0x000000ff00097c82 */ /* 0x000fe20008000000 */
[----:B--2---:R-:W-:-:S02]  /*dc70*/  UIADD3 UR16, UPT, UPT, UR10, 0x16, UR16 ;  /* 0x000000160a107890 */ /* 0x004fc4000fffe010 */
[----:B------:R-:W-:Y:S02]  /*dc80*/  FSEL R121, R119, R160, P6 ;  /* 0x000000a077797208 */ /* 0x000fe40003000000 */
[----:B------:R-:W-:-:S03]  /*dc90*/  FSEL R119, R116, 37.5, !P0 ;  /* 0x4216000074777808 */ /* 0x000fc60004000000 */
[--C-:B---3--:R-:W-:Y:S01]  /*dca0*/  FFMA.FTZ R121, R122, R121, R165.reuse ;  /* 0x000000797a797223 */ /* 0x108fe200000100a5 */
[----:B------:R-:W-:Y:S01]  /*dcb0*/  FADD.FTZ R165, R124, -R165 ;  /* 0x800000a57ca57221 */ /* 0x000fe20000010000 */
[----:B------:R-:W-:Y:S01]  /*dcc0*/  @P0 LOP3.LUT R159, R159, 0x400, RZ, 0xfc, !PT ;  /* 0x000004009f9f0812 */ /* 0x000fe200078efcff */
[----:B------:R-:W0:Y:S01]  /*dcd0*/  MUFU.RCP R119, R119 ;  /* 0x0000007700777308 */ /* 0x000e220000001000 */
[--C-:B------:R-:W-:Y:S01]  /*dce0*/  FADD.FTZ R117, R2, -R121.reuse ;  /* 0x8000007902757221 */ /* 0x100fe20000010000 */
[----:B------:R-:W-:Y:S01]  /*dcf0*/  FADD.FTZ R123, R128, -R121 ;  /* 0x80000079807b7221 */ /* 0x000fe20000010000 */
[----:B------:R-:W-:Y:S01]  /*dd00*/  FFMA.FTZ R125, R126, R165, R125 ;  /* 0x000000a57e7d7223 */ /* 0x000fe2000001007d */
[----:B------:R-:W-:Y:S01]  /*dd10*/  IADD3 R159, PT, PT, R4, UR37, RZ ;  /* 0x00000025049f7c10 */ /* 0x000fe2000fffe0ff */
[----:B------:R-:W-:Y:S02]  /*dd20*/  FMUL.FTZ R122, R117, 0.25 ;  /* 0x3e800000757a7820 */ /* 0x000fe40000410000 */
[----:B------:R-:W-:Y:S01]  /*dd30*/  FFMA.FTZ R160, R160, R123, R125 ;  /* 0x0000007ba0a07223 */ /* 0x000fe2000001007d */
[----:B------:R-:W-:Y:S01]  /*dd40*/  IADD3 R125, PT, PT, R4, UR43, RZ ;  /* 0x0000002b047d7c10 */ /* 0x000fe2000fffe0ff */
[----:B------:R-:W-:Y:S01]  /*dd50*/  IMAD R159, R120, UR25, R159 ;  /* 0x00000019789f7c24 */ /* 0x000fe2000f8e029f */
[----:B------:R-:W-:-:S02]  /*dd60*/  FSEL R122, R122, R117, P0 ;  /* 0x000000757a7a7208 */ /* 0x000fc40000000000 */
[C---:B------:R-:W-:Y:S02]  /*dd70*/  IADD3 R123, PT, PT, R4.reuse, UR42, RZ ;  /* 0x0000002a047b7c10 */ /* 0x040fe4000fffe0ff */
[----:B------:R-:W-:Y:S01]  /*dd80*/  IADD3 R164, PT, PT, R159, 0x16, RZ ;  /* 0x000000169fa47810 */ /* 0x000fe20007ffe0ff */
[----:B0-----:R-:W-:Y:S01]  /*dd90*/  FFMA.FTZ R121, R119, R122, R121 ;  /* 0x0000007a77797223 */ /* 0x001fe20000010079 */
[----:B------:R-:W-:Y:S01]  /*dda0*/  IADD3 R119, PT, PT, R4, UR40, RZ ;  /* 0x0000002804777c10 */ /* 0x000fe2000fffe0ff */
[----:B------:R-:W-:Y:S02]  /*ddb0*/  IMAD R123, R120, UR15, R123 ;  /* 0x0000000f787b7c24 */ /* 0x000fe4000f8e027b */
[C---:B------:R-:W-:Y:S01]  /*ddc0*/  FADD.FTZ R122, R2.reuse, -R121 ;  /* 0x80000079027a7221 */ /* 0x040fe20000010000 */
[----:B------:R-:W-:Y:S01]  /*ddd0*/  FADD.FTZ R2, R2, R161 ;  /* 0x000000a102027221 */ /* 0x000fe20000010000 */
[----:B------:R-:W-:Y:S01]  /*dde0*/  IMAD R119, R120, UR11, R119 ;  /* 0x0000000b78777c24 */ /* 0x000fe2000f8e0277 */
[----:B------:R-:W-:Y:S01]  /*ddf0*/  IADD3 R121, PT, PT, R4, UR41, RZ ;  /* 0x0000002904797c10 */ /* 0x000fe2000fffe0ff */
[----:B------:R-:W-:Y:S01]  /*de00*/  FFMA.FTZ R122, R117, R122, R160 ;  /* 0x0000007a757a7223 */ /* 0x000fe200000100a0 */
[----:B------:R-:W-:Y:S01]  /*de10*/  FMUL.FTZ R2, R2, 0.0066666668280959129333 ;  /* 0x3bda740e02027820 */ /* 0x000fe20000410000 */
[----:B------:R-:W-:-:S02]  /*de20*/  IADD3 R161, PT, PT, R4, UR38, RZ ;  /* 0x0000002604a17c10 */ /* 0x000fc4000fffe0ff */
[----:B------:R-:W-:Y:S01]  /*de30*/  FMUL.FTZ R122, R122, 0.0067114094272255897522 ;  /* 0x3bdbeb627a7a7820 */ /* 0x000fe20000410000 */
[----:B------:R-:W-:Y:S01]  /*de40*/  FMUL.FTZ R2, R2, R2 ;  /* 0x0000000202027220 */ /* 0x000fe20000410000 */
[----:B------:R-:W-:Y:S01]  /*de50*/  IADD3 R119, PT, PT, R119, 0x16, RZ ;  /* 0x0000001677777810 */ /* 0x000fe20007ffe0ff */
[----:B------:R-:W-:Y:S02]  /*de60*/  IMAD R121, R120, UR14, R121 ;  /* 0x0000000e78797c24 */ /* 0x000fe4000f8e0279 */
[----:B------:R-:W-:Y:S01]  /*de70*/  FSETP.GT.FTZ.AND P0, PT, |R122|, 8.50705917302346158658e+37, PT ;  /* 0x7e8000007a00780b */ /* 0x000fe20003f14200 */
[----:B------:R-:W-:Y:S01]  /*de80*/  IMAD R124, R120, UR16, R161 ;  /* 0x00000010787c7c24 */ /* 0x000fe2000f8e02a1 */
[----:B------:R-:W-:-:S04]  /*de90*/  IADD3 R161, PT, PT, R127, 0x16, RZ ;  /* 0x000000167fa17810 */ /* 0x000fc80007ffe0ff */
[----:B------:R-:W-:-:S07]  /*dea0*/  IADD3 R169, PT, PT, R124, 0x16, RZ ;  /* 0x000000167ca97810 */ /* 0x000fce0007ffe0ff */
[----:B------:R-:W-:Y:S01]  /*deb0*/  @P0 FMUL.FTZ R122, R122, 0.25 ;  /* 0x3e8000007a7a0820 */ /* 0x000fe20000410000 */
[----:B------:R-:W-:-:S03]  /*dec0*/  @P0 FMUL.FTZ R2, R2, 0.25 ;  /* 0x3e80000002020820 */ /* 0x000fc60000410000 */
[----:B------:R0:W1:Y:S02]  /*ded0*/  MUFU.RCP R117, R122 ;  /* 0x0000007a00757308 */ /* 0x0000640000001000 */
[----:B0-----:R-:W-:Y:S01]  /*dee0*/  IADD3 R122, PT, PT, R121, 0x16, RZ ;  /* 0x00000016797a7810 */ /* 0x001fe20007ffe0ff */
[----:B-1----:R-:W-:Y:S01]  /*def0*/  FMUL.FTZ R2, R117, R2 ;  /* 0x0000000275027220 */ /* 0x002fe20000410000 */
[----:B------:R-:W-:-:S04]  /*df00*/  HFMA2 R117, -RZ, RZ, 0, 0 ;  /* 0x00000000ff757431 */ /* 0x000fc800000001ff */
[----:B------:R-:W-:-:S13]  /*df10*/  FSETP.GT.FTZ.AND P0, PT, R2, RZ, PT ;  /* 0x000000ff0200720b */ /* 0x000fda0003f14000 */
[----:B------:R-:W-:Y:S01]  /*df20*/  @P0 MOV R117, R2 ;  /* 0x0000000200750202 */ /* 0x000fe20000000f00 */
[----:B------:R-:W-:Y:S01]  /*df30*/  IMAD R2, R120, UR20, R125 ;  /* 0x0000001478027c24 */ /* 0x000fe2000f8e027d */
[----:B------:R-:W-:-:S04]  /*df40*/  IADD3 R125, PT, PT, R123, 0x16, RZ ;  /* 0x000000167b7d7810 */ /* 0x000fc80007ffe0ff */
[----:B------:R-:W-:Y:S02]  /*df50*/  IADD3 R128, PT, PT, R2, 0x16, RZ ;  /* 0x0000001602807810 */ /* 0x000fe40007ffe0ff */
        /* <DEDUP_REMOVED lines=8> */
[----:B------:R-:W-:Y:S01]  /*dfe0*/  TLD.LZ RZ, R162, R161, UR12, 1D, 0x1 ;  /* 0x00ff0cffa1a27f66 */ /* 0x000fe200081e01ff */
[----:B------:R-:W-:Y:S01]  /*dff0*/  TLD.LZ RZ, R163, R161, UR8, 1D, 0x1 ;  /* 0x00ff08ffa1a37f66 */ /* 0x000fe200081e01ff */
[----:B------:R-:W-:Y:S01]  /*e000*/  TLD.LZ RZ, R165, R164, UR12, 1D, 0x1 ;  /* 0x00ff0cffa4a57f66 */ /* 0x000fe200081e01ff */
[----:B------:R-:W-:Y:S01]  /*e010*/  TLD.LZ RZ, R168, R164, UR8, 1D, 0x1 ;  /* 0x00ff08ffa4a87f66 */ /* 0x000fe200081e01ff */
[----:B------:R-:W5:Y:S01]  /*e020*/  TLD.LZ RZ, R170, R169, UR12, 1D, 0x1 ;  /* 0x00ff0cffa9aa7f66 */ /* 0x000f6200081e01ff */
[----:B------:R0:W5:Y:S01]  /*e030*/  TLD.LZ RZ, R171, R169, UR8, 1D, 0x1 ;  /* 0x00ff08ffa9ab7f66 */ /* 0x00016200081e01ff */
[----:B------:R-:W1:Y:S01]  /*e040*/  MUFU.RCP R0, R0 ;  /* 0x0000000000007308 */ /* 0x000e620000001000 */
[----:B------:R-:W-:Y:S01]  /*e050*/  FSETP.GT.FTZ.AND P0, PT, R5, 8.50705917302346158658e+37, PT ;  /* 0x7e8000000500780b */ /* 0x000fe20003f14000 */
[----:B------:R-:W2:Y:S01]  /*e060*/  LDCU UR11, c[0x3][0x264] ;  /* 0x00c04c80ff0b77ac */ /* 0x000ea20008000800 */
[----:B------:R-:W-:Y:S01]  /*e070*/  FSETP.GT.FTZ.AND P1, PT, R37, 8.50705917302346158658e+37, PT ;  /* 0x7e8000002500780b */ /* 0x000fe20003f34000 */
[----:B------:R-:W3:Y:S04]  /*e080*/  LDCU UR14, c[0x3][0xc] ;  /* 0x00c00180ff0e77ac */ /* 0x000ee80008000800 */
[----:B------:R-:W4:Y:S01]  /*e090*/  MUFU.RCP R118, R118 ;  /* 0x0000007600767308 */ /* 0x000f220000001000 */
[----:B------:R-:W1:Y:S01]  /*e0a0*/  LDCU.128 UR40, c[0x3][0x10] ;  /* 0x00c00200ff2877ac */ /* 0x000e620008000c00 */
[----:B------:R-:W4:Y:S01]  /*e0b0*/  LDCU.128 UR44, c[0x3][0x270] ;  /* 0x00c04e00ff2c77ac */ /* 0x000f220008000c00 */
[----:B------:R-:W0:Y:S01]  /*e0c0*/  LDCU.128 UR48, c[0x3][0x1790] ;  /* 0x00c2f200ff3077ac */ /* 0x000e220008000c00 */
[----:B------:R-:W2:Y:S01]  /*e0d0*/  LDCU.128 UR32, c[0x3][0x730] ;  /* 0x00c0e600ff2077ac */ /* 0x000ea20008000c00 */
[----:B------:R-:W3:Y:S01]  /*e0e0*/  LDCU.128 UR52, c[0x3][0x17a0] ;  /* 0x00c2f400ff3477ac */ /* 0x000ee20008000c00 */
[----:B0-----:R-:W-:Y:S01]  /*e0f0*/  IADD3 R169, PT, PT, R4, UR50, RZ ;  /* 0x0000003204a97c10 */ /* 0x001fe2000fffe0ff */
[----:B--2---:R-:W-:-:S02]  /*e100*/  UIADD3 UR32, UPT, UPT, UR10, 0x16, UR32 ;  /* 0x000000160a207890 */ /* 0x004fc4000fffe020 */
[----:B------:R-:W-:Y:S01]  /*e110*/  UIADD3 UR33, UPT, UPT, UR10, 0x16, UR33 ;  /* 0x000000160a217890 */ /* 0x000fe2000fffe021 */
[----:B---3--:R-:W-:Y:S01]  /*e120*/  IADD3 R173, PT, PT, R4, UR54, RZ ;  /* 0x0000003604ad7c10 */ /* 0x008fe2000fffe0ff */
[----:B------:R-:W-:Y:S02]  /*e130*/  UIADD3 UR34, UPT, UPT, UR10, 0x16, UR34 ;  /* 0x000000160a227890 */ /* 0x000fe4000fffe022 */
[----:B------:R-:W-:Y:S01]  /*e140*/  IMAD R169, R120, UR32, R169 ;  /* 0x0000002078a97c24 */ /* 0x000fe2000f8e02a9 */
[----:B------:R-:W-:Y:S01]  /*e150*/  IADD3 R175, PT, PT, R4, UR55, RZ ;  /* 0x0000003704af7c10 */ /* 0x000fe2000fffe0ff */
[----:B------:R-:W-:Y:S01]  /*e160*/  UIADD3 UR35, UPT, UPT, UR10, 0x16, UR35 ;  /* 0x000000160a237890 */ /* 0x000fe2000fffe023 */
[----:B------:R-:W-:-:S04]  /*e170*/  DEPBAR.LE SB5, 0x5 ;  /* 0x0000d1400000791a */ /* 0x000fc80000000000 */
[----:B------:R-:W-:Y:S01]  /*e180*/  FMUL.FTZ R2, R2, UR22 ;  /* 0x0000001602027c20 */ /* 0x000fe20008410000 */
[----:B------:R-:W-:-:S03]  /*e190*/  FMUL.FTZ R123, R123, UR23 ;  /* 0x000000177b7b7c20 */ /* 0x000fc60008410000 */
[----:B------:R-:W-:Y:S01]  /*e1a0*/  FFMA.FTZ R121, R121, UR28, R2 ;  /* 0x0000001c79797c23 */ /* 0x000fe20008010002 */
[----:B------:R-:W-:-:S04]  /*e1b0*/  DEPBAR.LE SB5, 0x3 ;  /* 0x0000d0c00000791a */ /* 0x000fc80000000000 */
[----:B------:R-:W-:Y:S01]  /*e1c0*/  FMUL.FTZ R126, R126, UR24 ;  /* 0x000000187e7e7c20 */ /* 0x000fe20008410000 */
[----:B------:R-:W-:Y:S01]  /*e1d0*/  FFMA.FTZ R124, R124, UR29, R123 ;  /* 0x0000001d7c7c7c23 */ /* 0x000fe2000801007b */
[----:B------:R-:W-:Y:S01]  /*e1e0*/  FMUL.FTZ R159, R159, UR11 ;  /* 0x0000000b9f9f7c20 */ /* 0x000fe20008410000 */
[----:B------:R-:W-:Y:S01]  /*e1f0*/  FADD.FTZ R2, -RZ, R121 ;  /* 0x00000079ff027221 */ /* 0x000fe20000010100 */
[----:B------:R-:W-:Y:S01]  /*e200*/  FFMA.FTZ R126, R127, UR30, R126 ;  /* 0x0000001e7f7e7c23 */ /* 0x000fe2000801007e */
[----:B------:R-:W-:Y:S01]  /*e210*/  UIADD3 UR11, UPT, UPT, UR10, 0x16, UR17 ;  /* 0x000000160a0b7890 */ /* 0x000fe2000fffe011 */
[----:B------:R-:W-:-:S04]  /*e220*/  DEPBAR.LE SB5, 0x2 ;  /* 0x0000d0800000791a */ /* 0x000fc80000000000 */
[----:B------:R-:W-:Y:S01]  /*e230*/  FFMA.FTZ R160, R160, UR14, R159 ;  /* 0x0000000ea0a07c23 */ /* 0x000fe2000801009f */
[----:B------:R-:W-:Y:S01]  /*e240*/  FMUL.FTZ R119, R2, 0.25 ;  /* 0x3e80000002777820 */ /* 0x000fe20000410000 */
[----:B------:R-:W0:Y:S01]  /*e250*/  LDCU.64 UR14, c[0x3][0x268] ;  /* 0x00c04d00ff0e77ac */ /* 0x000e220008000a00 */
[----:B----45:R-:W-:-:S03]  /*e260*/  FMUL.FTZ R170, R170, UR44 ;  /* 0x0000002caaaa7c20 */ /* 0x030fc60008410000 */
[----:B------:R-:W-:Y:S01]  /*e270*/  FSEL R119, R119, R2, P0 ;  /* 0x0000000277777208 */ /* 0x000fe20000000000 */
[----:B-1----:R-:W-:Y:S01]  /*e280*/  FFMA.FTZ R170, R171, UR42, R170 ;  /* 0x0000002aabaa7c23 */ /* 0x002fe200080100aa */
[----:B------:R-:W-:Y:S02]  /*e290*/  FSETP.GT.FTZ.AND P0, PT, R3, 8.50705917302346158658e+37, PT ;  /* 0x7e8000000300780b */ /* 0x000fe40003f14000 */
[----:B------:R-:W-:Y:S01]  /*e2a0*/  IADD3 R171, PT, PT, R4, UR51, RZ ;  /* 0x0000003304ab7c10 */ /* 0x000fe2000fffe0ff */
[----:B------:R-:W-:-:S04]  /*e2b0*/  FFMA.FTZ R119, R0, R119, RZ ;  /* 0x0000007700777223 */ /* 0x000fc800000100ff */
[----:B------:R-:W-:Y:S01]  /*e2c0*/  FADD.FTZ R122, -R119, R124 ;  /* 0x0000007c777a7221 */ /* 0x000fe20000010100 */
[----:B------:R-:W-:-:S03]  /*e2d0*/  IMAD R171, R120, UR33, R171 ;  /* 0x0000002178ab7c24 */ /* 0x000fc6000f8e02ab */
[----:B------:R-:W-:Y:S01]  /*e2e0*/  FMUL.FTZ R123, R122, 0.25 ;  /* 0x3e8000007a7b7820 */ /* 0x000fe20000410000 */
[----:B0-----:R-:W-:Y:S01]  /*e2f0*/  FMUL.FTZ R162, R162, UR14 ;  /* 0x0000000ea2a27c20 */ /* 0x001fe20008410000 */
[----:B------:R-:W-:Y:S01]  /*e300*/  FMUL.FTZ R165, R165, UR15 ;  /* 0x0000000fa5a57c20 */ /* 0x000fe20008410000 */
[----:B------:R-:W-:Y:S02]  /*e310*/  UIADD3 UR14, UPT, UPT, UR10, 0x16, UR18 ;  /* 0x000000160a0e7890 */ /* 0x000fe4000fffe012 */
[----:B------:R-:W-:Y:S01]  /*e320*/  FSEL R125, R123, R122, P0 ;  /* 0x0000007a7b7d7208 */ /* 0x000fe20000000000 */
[----:B------:R-:W-:Y:S01]  /*e330*/  FADD.FTZ R123, R121, -R119 ;  /* 0x80000077797b7221 */ /* 0x000fe20000010000 */
[----:B------:R-:W-:Y:S01]  /*e340*/  FSETP.GT.FTZ.AND P0, PT, R39, 8.50705917302346158658e+37, PT ;  /* 0x7e8000002700780b */ /* 0x000fe20003f14000 */
[----:B------:R-:W-:Y:S01]  /*e350*/  FADD.FTZ R121, RZ, R121 ;  /* 0x00000079ff797221 */ /* 0x000fe20000010000 */
[----:B------:R-:W-:Y:S01]  /*e360*/  FFMA.FTZ R162, R163, UR40, R162 ;  /* 0x00000028a3a27c23 */ /* 0x000fe200080100a2 */
[----:B------:R-:W-:Y:S01]  /*e370*/  FFMA.FTZ R125, R118, R125, R119 ;  /* 0x0000007d767d7223 */ /* 0x000fe20000010077 */
[----:B------:R-:W-:-:S02]  /*e380*/  HFMA2 R119, -RZ, RZ, 2.125, 0 ;  /* 0x40400000ff777431 */ /* 0x000fc400000001ff */
[----:B------:R-:W-:Y:S01]  /*e390*/  FFMA.FTZ R123, R2, R123, RZ ;  /* 0x0000007b027b7223 */ /* 0x000fe200000100ff */
[----:B------:R-:W-:Y:S01]  /*e3a0*/  FADD.FTZ R121, R121, R124 ;  /* 0x0000007c79797221 */ /* 0x000fe20000010000 */
[----:B------:R-:W-:Y:S01]  /*e3b0*/  FADD.FTZ R2, R124, -R125 ;  /* 0x8000007d7c027221 */ /* 0x000fe20000010000 */
[----:B------:R-:W-:Y:S01]  /*e3c0*/  FFMA.FTZ R168, R168, UR41, R165 ;  /* 0x00000029a8a87c23 */ /* 0x000fe200080100a5 */
[----:B------:R-:W-:Y:S01]  /*e3d0*/  IADD3 R163, PT, PT, R4, UR39, RZ ;  /* 0x0000002704a37c10 */ /* 0x000fe2000fffe0ff */
[--C-:B------:R-:W-:Y:S01]  /*e3e0*/  FADD.FTZ R121, R121, R126.reuse ;  /* 0x0000007e79797221 */ /* 0x100fe20000010000 */
[----:B------:R-:W-:Y:S01]  /*e3f0*/  FFMA.FTZ R2, R122, R2, R123 ;  /* 0x000000027a027223 */ /* 0x000fe2000001007b */
[----:B------:R-:W-:Y:S01]  /*e400*/  FADD.FTZ R123, -R125, R126 ;  /* 0x0000007e7d7b7221 */ /* 0x000fe20000010100 */
[----:B------:R-:W-:Y:S01]  /*e410*/  UIADD3 UR15, UPT, UPT, UR10, 0x16, UR19 ;  /* 0x000000160a0f7890 */ /* 0x000fe2000fffe013 */
[----:B------:R-:W-:Y:S01]  /*e420*/  FSEL R119, R119, 0.75, !P0 ;  /* 0x3f40000077777808 */ /* 0x000fe20004000000 */
[----:B------:R-:W-:-:S02]  /*e430*/  IMAD R163, R120, UR11, R163 ;  /* 0x0000000b78a37c24 */ /* 0x000fc4000f8e02a3 */
[----:B------:R-:W-:Y:S01]  /*e440*/  FMUL.FTZ R122, R123, 0.25 ;  /* 0x3e8000007b7a7820 */ /* 0x000fe20000410000 */
[----:B------:R-:W-:Y:S01]  /*e450*/  FADD.FTZ R121, R121, R160 ;  /* 0x000000a079797221 */ /* 0x000fe20000010000 */
[----:B------:R-:W0:Y:S01]  /*e460*/  MUFU.RCP R124, R119 ;  /* 0x00000077007c7308 */ /* 0x000e220000001000 */
[----:B------:R-:W1:Y:S01]  /*e470*/  LDCU.128 UR16, c[0x3][0x740] ;  /* 0x00c0e800ff1077ac */ /* 0x000e620008000c00 */
[----:B------:R-:W-:Y:S01]  /*e480*/  IADD3 R163, PT, PT, R163, 0x16, RZ ;  /* 0x00000016a3a37810 */ /* 0x000fe20007ffe0ff */
[----:B------:R-:W-:Y:S01]  /*e490*/  FADD.FTZ R121, R121, R162 ;  /* 0x000000a279797221 */ /* 0x000fe20000010000 */
[----:B------:R-:W-:Y:S01]  /*e4a0*/  FSEL R122, R122, R123, P0 ;  /* 0x0000007b7a7a7208 */ /* 0x000fe20000000000 */
[----:B------:R-:W2:Y:S01]  /*e4b0*/  LDCU.128 UR36, c[0x3][0x17b0] ;  /* 0x00c2f600ff2477ac */ /* 0x000ea20008000c00 */
[----:B------:R-:W-:Y:S02]  /*e4c0*/  FSETP.GT.FTZ.AND P0, PT, R38, 8.50705917302346158658e+37, PT ;  /* 0x7e8000002600780b */ /* 0x000fe40003f14000 */
[----:B------:R-:W-:-:S05]  /*e4d0*/  IADD3 R165, PT, PT, R4, UR49, RZ ;  /* 0x0000003104a57c10 */ /* 0x000fca000fffe0ff */
[----:B------:R-:W-:Y:S02]  /*e4e0*/  IMAD R165, R120, UR15, R165 ;  /* 0x0000000f78a57c24 */ /* 0x000fe4000f8e02a5 */
[----:B0-----:R-:W-:Y:S01]  /*e4f0*/  FFMA.FTZ R125, R124, R122, R125 ;  /* 0x0000007a7c7d7223 */ /* 0x001fe2000001007d */
[----:B------:R-:W-:Y:S01]  /*e500*/  FSEL R124, R5, 4, P0 ;  /* 0x40800000057c7808 */ /* 0x000fe20000000000 */
[----:B-1----:R-:W-:Y:S01]  /*e510*/  UIADD3 UR18, UPT, UPT, UR10, 0x16, UR18 ;  /* 0x000000160a127890 */ /* 0x002fe2000fffe012 */
[----:B------:R-:W-:Y:S01]  /*e520*/  IADD3 R165, PT, PT, R165, 0x16, RZ ;  /* 0x00000016a5a57810 */ /* 0x000fe20007ffe0ff */
[----:B------:R-:W-:Y:S01]  /*e530*/  FADD.FTZ R122, R126, -R125 ;  /* 0x8000007d7e7a7221 */ /* 0x000fe20000010000 */
[----:B------:R-:W-:Y:S01]  /*e540*/  MOV R126, 0x40a00000 ;  /* 0x40a00000007e7802 */ /* 0x000fe20000000f00 */
[----:B------:R-:W-:Y:S01]  /*e550*/  UIADD3 UR16, UPT, UPT, UR10, 0x16, UR16 ;  /* 0x000000160a107890 */ /* 0x000fe2000fffe010 */
[----:B------:R-:W0:Y:S01]  /*e560*/  MUFU.RCP R124, R124 ;  /* 0x0000007c007c7308 */ /* 0x000e220000001000 */
[----:B------:R-:W-:Y:S01]  /*e570*/  FFMA.FTZ R2, R123, R122, R2 ;  /* 0x0000007a7b027223 */ /* 0x000fe20000010002 */
[----:B------:R-:W-:Y:S01]  /*e580*/  FADD.FTZ R123, -R125, R160 ;  /* 0x000000a07d7b7221 */ /* 0x000fe20000010100 */
[----:B------:R-:W-:Y:S01]  /*e590*/  FSEL R126, R126, 1.25, !P1 ;  /* 0x3fa000007e7e7808 */ /* 0x000fe20004800000 */
[----:B------:R-:W-:Y:S01]  /*e5a0*/  UIADD3 UR17, UPT, UPT, UR10, 0x16, UR17 ;  /* 0x000000160a117890 */ /* 0x000fe2000fffe011 */
[----:B------:R-:W-:-:S02]  /*e5b0*/  IMAD R173, R120, UR16, R173 ;  /* 0x0000001078ad7c24 */ /* 0x000fc4000f8e02ad */
[----:B------:R-:W-:Y:S01]  /*e5c0*/  FMUL.FTZ R122, R123, 0.25 ;  /* 0x3e8000007b7a7820 */ /* 0x000fe20000410000 */
[----:B------:R-:W-:Y:S01]  /*e5d0*/  UIADD3 UR19, UPT, UPT, UR10, 0x16, UR19 ;  /* 0x000000160a137890 */ /* 0x000fe2000fffe013 */
[----:B------:R-:W1:Y:S01]  /*e5e0*/  MUFU.RCP R126, R126 ;  /* 0x0000007e007e7308 */ /* 0x000e620000001000 */
[----:B------:R-:W-:Y:S01]  /*e5f0*/  IADD3 R182, PT, PT, R173, 0x16, RZ ;  /* 0x00000016adb67810 */ /* 0x000fe20007ffe0ff */
[----:B------:R-:W-:Y:S01]  /*e600*/  IMAD R175, R120, UR17, R175 ;  /* 0x0000001178af7c24 */ /* 0x000fe2000f8e02af */
[----:B------:R-:W-:Y:S02]  /*e610*/  FSEL R122, R122, R123, P0 ;  /* 0x0000007b7a7a7208 */ /* 0x000fe40000000000 */
[----:B------:R-:W-:Y:S02]  /*e620*/  FSETP.GT.FTZ.AND P0, PT, R36, 8.50705917302346158658e+37, PT ;  /* 0x7e8000002400780b */ /* 0x000fe40003f14000 */
[----:B------:R-:W-:Y:S01]  /*e630*/  IADD3 R183, PT, PT, R175, 0x16, RZ ;  /* 0x00000016afb77810 */ /* 0x000fe20007ffe0ff */
[----:B0-----:R-:W-:Y:S01]  /*e640*/  FFMA.FTZ R125, R124, R122, R125 ;  /* 0x0000007a7c7d7223 */ /* 0x001fe2000001007d */
[----:B------:R-:W-:-:S03]  /*e650*/  HFMA2 R124, -RZ, RZ, 2.375, 0 ;  /* 0x40c00000ff7c7431 */ /* 0x000fc600000001ff */
[----:B------:R-:W-:-:S04]  /*e660*/  FADD.FTZ R122, R160, -R125 ;  /* 0x8000007da07a7221 */ /* 0x000fc80000010000 */
[----:B------:R-:W-:Y:S01]  /*e670*/  FFMA.FTZ R2, R123, R122, R2 ;  /* 0x0000007a7b027223 */ /* 0x000fe20000010002 */
[----:B------:R-:W-:Y:S01]  /*e680*/  FADD.FTZ R123, -R125, R162 ;  /* 0x000000a27d7b7221 */ /* 0x000fe20000010100 */
[----:B------:R-:W-:-:S03]  /*e690*/  FSEL R124, R124, 1.5, !P0 ;  /* 0x3fc000007c7c7808 */ /* 0x000fc60004000000 */
[----:B------:R-:W-:-:S03]  /*e6a0*/  FMUL.FTZ R122, R123, 0.25 ;  /* 0x3e8000007b7a7820 */ /* 0x000fc60000410000 */
[----:B------:R-:W0:Y:S02]  /*e6b0*/  MUFU.RCP R124, R124 ;  /* 0x0000007c007c7308 */ /* 0x000e240000001000 */
[----:B------:R-:W-:-:S05]  /*e6c0*/  FSEL R122, R122, R123, P1 ;  /* 0x0000007b7a7a7208 */ /* 0x000fca0000800000 */
[----:B-1----:R-:W-:Y:S01]  /*e6d0*/  FFMA.FTZ R125, R126, R122, R125 ;  /* 0x0000007a7e7d7223 */ /* 0x002fe2000001007d */
[----:B------:R-:W-:-:S03]  /*e6e0*/  MOV R126, 0x40e00000 ;  /* 0x40e00000007e7802 */ /* 0x000fc60000000f00 */
[----:B------:R-:W-:-:S04]  /*e6f0*/  FADD.FTZ R127, -R125, R168 ;  /* 0x000000a87d7f7221 */ /* 0x000fc80000010100 */
[----:B------:R-:W-:-:S05]  /*e700*/  FMUL.FTZ R122, R127, 0.25 ;  /* 0x3e8000007f7a7820 */ /* 0x000fca0000410000 */
[----:B------:R-:W-:Y:S02]  /*e710*/  FSEL R122, R122, R127, P0 ;  /* 0x0000007f7a7a7208 */ /* 0x000fe40000000000 */
[----:B------:R-:W-:-:S03]  /*e720*/  FSETP.GT.FTZ.AND P0, PT, R133, 8.50705917302346158658e+37, PT ;  /* 0x7e8000008500780b */ /* 0x000fc60003f14000 */
[--C-:B0-----:R-:W-:Y:S01]  /*e730*/  FFMA.FTZ R159, R124, R122, R125.reuse ;  /* 0x0000007a7c9f7223 */ /* 0x101fe2000001007d */
[----:B------:R-:W-:Y:S01]  /*e740*/  FSEL R126, R126, 1.75, !P0 ;  /* 0x3fe000007e7e7808 */ /* 0x000fe20004000000 */
[----:B------:R-:W-:Y:S02]  /*e750*/  FADD.FTZ R125, R162, -R125 ;  /* 0x8000007da27d7221 */ /* 0x000fe40000010000 */
[----:B------:R-:W5:Y:S01]  /*e760*/  TLD.LZ RZ, R162, R163, UR12, 1D, 0x1 ;  /* 0x00ff0cffa3a27f66 */ /* 0x000f6200081e01ff */
[----:B------:R-:W5:Y:S01]  /*e770*/  TLD.LZ RZ, R164, R163, UR8, 1D, 0x1 ;  /* 0x00ff08ffa3a47f66 */ /* 0x000f6200081e01ff */
[----:B------:R-:W-:Y:S01]  /*e780*/  FFMA.FTZ R2, R123, R125, R2 ;  /* 0x0000007d7b027223 */ /* 0x000fe20000010002 */
[----:B------:R-:W0:Y:S01]  /*e790*/  MUFU.RCP R126, R126 ;  /* 0x0000007e007e7308 */ /* 0x000e220000001000 */
[----:B------:R-:W-:Y:S01]  /*e7a0*/  FADD.FTZ R123, -R159, R170 ;  /* 0x000000aa9f7b7221 */ /* 0x000fe20000010100 */
[----:B------:R-:W-:Y:S01]  /*e7b0*/  IADD3 R125, PT, PT, R4, UR48, RZ ;  /* 0x00000030047d7c10 */ /* 0x000fe2000fffe0ff */
[----:B------:R-:W-:Y:S01]  /*e7c0*/  FADD.FTZ R122, R168, -R159 ;  /* 0x8000009fa87a7221 */ /* 0x000fe20000010000 */
[----:B------:R-:W-:Y:S01]  /*e7d0*/  FADD.FTZ R168, R121, R168 ;  /* 0x000000a879a87221 */ /* 0x000fe20000010000 */
[----:B------:R-:W-:Y:S01]  /*e7e0*/  FMUL.FTZ R124, R123, 0.25 ;  /* 0x3e8000007b7c7820 */ /* 0x000fe20000410000 */
[----:B--2---:R-:W-:Y:S01]  /*e7f0*/  IADD3 R121, PT, PT, R4, UR36, RZ ;  /* 0x0000002404797c10 */ /* 0x004fe2000fffe0ff */
[----:B------:R-:W-:-:S02]  /*e800*/  IMAD R125, R120, UR14, R125 ;  /* 0x0000000e787d7c24 */ /* 0x000fc4000f8e027d */
[----:B------:R-:W-:Y:S01]  /*e810*/  FFMA.FTZ R2, R127, R122, R2 ;  /* 0x0000007a7f027223 */ /* 0x000fe20000010002 */
[----:B------:R-:W-:Y:S02]  /*e820*/  IADD3 R127, PT, PT, R4, UR52, RZ ;  /* 0x00000034047f7c10 */ /* 0x000fe4000fffe0ff */
[----:B------:R-:W-:Y:S02]  /*e830*/  FSEL R124, R124, R123, P0 ;  /* 0x0000007b7c7c7208 */ /* 0x000fe40000000000 */
[----:B------:R-:W-:Y:S01]  /*e840*/  IADD3 R125, PT, PT, R125, 0x16, RZ ;  /* 0x000000167d7d7810 */ /* 0x000fe20007ffe0ff */
[----:B------:R-:W-:Y:S02]  /*e850*/  IMAD R127, R120, UR34, R127 ;  /* 0x00000022787f7c24 */ /* 0x000fe4000f8e027f */
[----:B0-----:R-:W-:Y:S01]  /*e860*/  FFMA.FTZ R161, R126, R124, R159 ;  /* 0x0000007c7ea17223 */ /* 0x001fe2000001009f */
[----:B------:R-:W-:Y:S02]  /*e870*/  IADD3 R159, PT, PT, R4, UR53, RZ ;  /* 0x00000035049f7c10 */ /* 0x000fe4000fffe0ff */
[----:B------:R-:W-:Y:S01]  /*e880*/  IADD3 R178, PT, PT, R127, 0x16, RZ ;  /* 0x000000167fb27810 */ /* 0x000fe20007ffe0ff */
[----:B------:R-:W-:-:S02]  /*e890*/  FADD.FTZ R122, R170, -R161 ;  /* 0x800000a1aa7a7221 */ /* 0x000fc40000010000 */
[C---:B------:R-:W-:Y:S02]  /*e8a0*/  IMAD R159, R120.reuse, UR35, R159 ;  /* 0x00000023789f7c24 */ /* 0x040fe4000f8e029f */
[----:B------:R-:W-:Y:S01]  /*e8b0*/  FFMA.FTZ R160, R123, R122, R2 ;  /* 0x0000007a7ba07223 */ /* 0x000fe20000010002 */
[----:B------:R-:W-:Y:S01]  /*e8c0*/  IADD3 R2, PT, PT, R169, 0x16, RZ ;  /* 0x00000016a9027810 */ /* 0x000fe20007ffe0ff */
[----:B------:R-:W-:Y:S01]  /*e8d0*/  IMAD R122, R120, UR18, R121 ;  /* 0x00000012787a7c24 */ /* 0x000fe2000f8e0279 */
[----:B------:R-:W5:Y:S01]  /*e8e0*/  TLD.LZ RZ, R169, R125, UR12, 1D, 0x1 ;  /* 0x00ff0cff7da97f66 */ /* 0x000f6200081e01ff */
[----:B------:R-:W-:Y:S02]  /*e8f0*/  IADD3 R121, PT, PT, R171, 0x16, RZ ;  /* 0x00000016ab797810 */ /* 0x000fe40007ffe0ff */
[----:B------:R-:W5:Y:S01]  /*e900*/  TLD.LZ RZ, R171, R125, UR8, 1D, 0x1 ;  /* 0x00ff08ff7dab7f66 */ /* 0x000f6200081e01ff */
[----:B------:R-:W5:Y:S01]  /*e910*/  TLD.LZ RZ, R172, R165, UR12, 1D, 0x1 ;  /* 0x00ff0cffa5ac7f66 */ /* 0x000f6200081e01ff */
[----:B------:R0:W-:Y:S01]  /*e920*/  TLD.LZ RZ, R173, R165, UR8, 1D, 0x1 ;  /* 0x00ff08ffa5ad7f66 */ /* 0x0001e200081e01ff */
[----:B------:R-:W5:Y:S01]  /*e930*/  TLD.LZ RZ, R174, R2, UR12, 1D, 0x1 ;  /* 0x00ff0cff02ae7f66 */ /* 0x000f6200081e01ff */
[----:B------:R-:W-:Y:S01]  /*e940*/  TLD.LZ RZ, R175, R2, UR8, 1D, 0x1 ;  /* 0x00ff08ff02af7f66 */ /* 0x000fe200081e01ff */
[----:B------:R-:W5:Y:S01]  /*e950*/  TLD.LZ RZ, R176, R121, UR12, 1D, 0x1 ;  /* 0x00ff0cff79b07f66 */ /* 0x000f6200081e01ff */
[----:B------:R-:W5:Y:S01]  /*e960*/  TLD.LZ RZ, R177, R121, UR8, 1D, 0x1 ;  /* 0x00ff08ff79b17f66 */ /* 0x000f6200081e01ff */
[----:B------:R-:W5:Y:S01]  /*e970*/  TLD.LZ RZ, R179, R178, UR12, 1D, 0x1 ;  /* 0x00ff0cffb2b37f66 */ /* 0x000f6200081e01ff */
[----:B------:R-:W-:Y:S01]  /*e980*/  TLD.LZ RZ, R180, R178, UR8, 1D, 0x1 ;  /* 0x00ff08ffb2b47f66 */ /* 0x000fe200081e01ff */
[----:B------:R-:W-:-:S02]  /*e990*/  IADD3 R181, PT, PT, R159, 0x16, RZ ;  /* 0x000000169fb57810 */ /* 0x000fc40007ffe0ff */
[----:B------:R-:W-:Y:S02]  /*e9a0*/  IADD3 R123, PT, PT, R4, UR37, RZ ;  /* 0x00000025047b7c10 */ /* 0x000fe4000fffe0ff */
[----:B------:R-:W5:Y:S01]  /*e9b0*/  TLD.LZ RZ, R128, R181, UR12, 1D, 0x1 ;  /* 0x00ff0cffb5807f66 */ /* 0x000f6200081e01ff */
[----:B------:R-:W-:Y:S01]  /*e9c0*/  TLD.LZ RZ, R159, R181, UR8, 1D, 0x1 ;  /* 0x00ff08ffb59f7f66 */ /* 0x000fe200081e01ff */
[----:B------:R-:W5:Y:S01]  /*e9d0*/  TLD.LZ RZ, R126, R182, UR12, 1D, 0x1 ;  /* 0x00ff0cffb67e7f66 */ /* 0x000f6200081e01ff */
[----:B------:R-:W-:Y:S01]  /*e9e0*/  TLD.LZ RZ, R127, R182, UR8, 1D, 0x1 ;  /* 0x00ff08ffb67f7f66 */ /* 0x000fe200081e01ff */
[----:B------:R-:W5:Y:S01]  /*e9f0*/  TLD.LZ RZ, R124, R183, UR12, 1D, 0x1 ;  /* 0x00ff0cffb77c7f66 */ /* 0x000f6200081e01ff */
[----:B------:R-:W-:Y:S01]  /*ea00*/  TLD.LZ RZ, R125, R183, UR8, 1D, 0x1 ;  /* 0x00ff08ffb77d7f66 */ /* 0x000fe200081e01ff */
[----:B------:R-:W-:Y:S01]  /*ea10*/  IADD3 R184, PT, PT, R122, 0x16, RZ ;  /* 0x000000167ab87810 */ /* 0x000fe20007ffe0ff */
[----:B------:R-:W-:-:S03]  /*ea20*/  IMAD R123, R120, UR19, R123 ;  /* 0x00000013787b7c24 */ /* 0x000fc6000f8e027b */
[----:B------:R-:W5:Y:S02]  /*ea30*/  TLD.LZ RZ, R122, R184, UR12, 1D, 0x1 ;  /* 0x00ff0cffb87a7f66 */ /* 0x000f6400081e01ff */
[----:B------:R-:W-:Y:S02]  /*ea40*/  IADD3 R185, PT, PT, R123, 0x16, RZ ;  /* 0x000000167bb97810 */ /* 0x000fe40007ffe0ff */
[----:B------:R-:W5:Y:S02]  /*ea50*/  TLD.LZ RZ, R123, R184, UR8, 1D, 0x1 ;  /* 0x00ff08ffb87b7f66 */ /* 0x000f6400081e01ff */
[----:B------:R-:W5:Y:S01]  /*ea60*/  TLD.LZ RZ, R2, R185, UR12, 1D, 0x1 ;  /* 0x00ff0cffb9027f66 */ /* 0x000f6200081e01ff */
[----:B------:R-:W5:Y:S01]  /*ea70*/  TLD.LZ RZ, R121, R185, UR8, 1D, 0x1 ;  /* 0x00ff08ffb9797f66 */ /* 0x000f6200081e01ff */
[----:B0-----:R-:W-:Y:S01]  /*ea80*/  HFMA2 R165, -RZ, RZ, 2.5, 0 ;  /* 0x41000000ffa57431 */ /* 0x001fe200000001ff */
[----:B------:R-:W-:Y:S01]  /*ea90*/  FSETP.GT.FTZ.AND P0, PT, R35, 8.50705917302346158658e+37, PT ;  /* 0x7e8000002300780b */ /* 0x000fe20003f14000 */
[----:B------:R-:W-:Y:S01]  /*eaa0*/  FADD.FTZ R168, R168, R170 ;  /* 0x000000aaa8a87221 */ /* 0x000fe20000010000 */
[----:B------:R-:W0:Y:S01]  /*eab0*/  LDCU.128 UR16, c[0x3][0x20] ;  /* 0x00c00400ff1077ac */ /* 0x000e220008000c00 */
[----:B------:R-:W-:Y:S01]  /*eac0*/  FSETP.GT.FTZ.AND P1, PT, R26, 8.50705917302346158658e+37, PT ;  /* 0x7e8000001a00780b */ /* 0x000fe20003f34000 */
[----:B------:R-:W1:Y:S01]  /*ead0*/  LDCU.128 UR32, c[0x3][0x280] ;  /* 0x00c05000ff2077ac */ /* 0x000e620008000c00 */
[----:B------:R-:W-:Y:S01]  /*eae0*/  FSEL R170, R165, 2, !P0 ;  /* 0x40000000a5aa7808 */ /* 0x000fe20004000000 */
[----:B------:R-:W2:Y:S05]  /*eaf0*/  LDCU.128 UR48, c[0x3][0x290] ;  /* 0x00c05200ff3077ac */ /* 0x000eaa0008000c00 */
[----:B------:R-:W3:Y:S01]  /*eb00*/  MUFU.RCP R170, R170 ;  /* 0x000000aa00aa7308 */ /* 0x000ee20000001000 */
[----:B------:R-:W-:-:S04]  /*eb10*/  DEPBAR.LE SB5, 0xe ;  /* 0x0000d3800000791a */ /* 0x000fc80000000000 */
[----:B------:R-:W-:-:S04]  /*eb20*/  FMUL.FTZ R163, R162, UR45 ;  /* 0x0000002da2a37c20 */ /* 0x000fc80008410000 */
[----:B------:R-:W-:Y:S01]  /*eb30*/  FFMA.FTZ R163, R164, UR43, R163 ;  /* 0x0000002ba4a37c23 */ /* 0x000fe200080100a3 */
[----:B------:R-:W4:Y:S03]  /*eb40*/  LDCU.128 UR40, c[0x3][0x40] ;  /* 0x00c00800ff2877ac */ /* 0x000f260008000c00 */
[--C-:B------:R-:W-:Y:S01]  /*eb50*/  FADD.FTZ R165, -R161, R163.reuse ;  /* 0x000000a3a1a57221 */ /* 0x100fe20000010100 */
[----:B------:R-:W-:-:S03]  /*eb60*/  FADD.FTZ R168, R168, R163 ;  /* 0x000000a3a8a87221 */ /* 0x000fc60000010000 */
[----:B------:R-:W-:-:S05]  /*eb70*/  FMUL.FTZ R162, R165, 0.25 ;  /* 0x3e800000a5a27820 */ /* 0x000fca0000410000 */
[----:B------:R-:W-:Y:S02]  /*eb80*/  FSEL R162, R162, R165, P0 ;  /* 0x000000a5a2a27208 */ /* 0x000fe40000000000 */
[----:B------:R-:W-:-:S03]  /*eb90*/  FSETP.GT.FTZ.AND P0, PT, R34, 8.50705917302346158658e+37, PT ;  /* 0x7e8000002200780b */ /* 0x000fc60003f14000 */
[----:B---3--:R-:W-:-:S04]  /*eba0*/  FFMA.FTZ R162, R170, R162, R161 ;  /* 0x000000a2aaa27223 */ /* 0x008fc800000100a1 */
[----:B------:R-:W-:-:S04]  /*ebb0*/  FADD.FTZ R161, R163, -R162 ;  /* 0x800000a2a3a17221 */ /* 0x000fc80000010000 */
[----:B------:R-:W-:Y:S01]  /*ebc0*/  FFMA.FTZ R160, R165, R161, R160 ;  /* 0x000000a1a5a07223 */ /* 0x000fe200000100a0 */
[----:B------:R-:W-:-:S04]  /*ebd0*/  DEPBAR.LE SB5, 0xc ;  /* 0x0000d3000000791a */ /* 0x000fc80000000000 */
[----:B------:R-:W-:Y:S01]  /*ebe0*/  FMUL.FTZ R164, R169, UR46 ;  /* 0x0000002ea9a47c20 */ /* 0x000fe20008410000 */
[----:B------:R-:W-:-:S03]  /*ebf0*/  MOV R161, 0x41100000 ;  /* 0x4110000000a17802 */ /* 0x000fc60000000f00 */
[----:B0-----:R-:W-:Y:S01]  /*ec00*/  FFMA.FTZ R171, R171, UR16, R164 ;  /* 0x00000010abab7c23 */ /* 0x001fe200080100a4 */
[----:B------:R-:W-:Y:S01]  /*ec10*/  FSEL R165, R161, 2.25, !P0 ;  /* 0x40100000a1a57808 */ /* 0x000fe20004000000 */
[----:B------:R-:W-:-:S04]  /*ec20*/  DEPBAR.LE SB5, 0xa ;  /* 0x0000d2800000791a */ /* 0x000fc80000000000 */
[----:B------:R-:W-:Y:S01]  /*ec30*/  FMUL.FTZ R172, R172, UR47 ;  /* 0x0000002facac7c20 */ /* 0x000fe20008410000 */
[----:B-1----:R-:W-:Y:S01]  /*ec40*/  FMUL.FTZ R174, R174, UR32 ;  /* 0x00000020aeae7c20 */ /* 0x002fe20008410000 */
[----:B------:R-:W-:Y:S01]  /*ec50*/  FADD.FTZ R161, -R162, R171 ;  /* 0x000000aba2a17221 */ /* 0x000fe20000010100 */
[----:B------:R-:W-:-:S04]  /*ec60*/  DEPBAR.LE SB5, 0x9 ;  /* 0x0000d2400000791a */ /* 0x000fc80000000000 */
[----:B------:R-:W-:Y:S01]  /*ec70*/  FMUL.FTZ R176, R176, UR33 ;  /* 0x00000021b0b07c20 */ /* 0x000fe20008410000 */
[----:B------:R-:W-:Y:S01]  /*ec80*/  FFMA.FTZ R173, R173, UR17, R172 ;  /* 0x00000011adad7c23 */ /* 0x000fe200080100ac */
[----:B------:R-:W0:Y:S01]  /*ec90*/  MUFU.RCP R165, R165 ;  /* 0x000000a500a57308 */ /* 0x000e220000001000 */
[----:B------:R-:W-:Y:S01]  /*eca0*/  FMUL.FTZ R164, R161, 0.25 ;  /* 0x3e800000a1a47820 */ /* 0x000fe20000410000 */
[----:B------:R-:W-:Y:S01]  /*ecb0*/  FFMA.FTZ R175, R175, UR18, R174 ;  /* 0x00000012afaf7c23 */ /* 0x000fe200080100ae */
[----:B------:R-:W-:-:S04]  /*ecc0*/  DEPBAR.LE SB5, 0x7 ;  /* 0x0000d1c00000791a */ /* 0x000fc80000000000 */
[----:B------:R-:W-:Y:S01]  /*ecd0*/  FFMA.FTZ R177, R177, UR19, R176 ;  /* 0x00000013b1b17c23 */ /* 0x000fe200080100b0 */
[----:B------:R-:W1:Y:S01]  /*ece0*/  LDCU.128 UR16, c[0x3][0x30] ;  /* 0x00c00600ff1077ac */ /* 0x000e620008000c00 */
[----:B------:R-:W-:Y:S01]  /*ecf0*/  FMUL.FTZ R179, R179, UR34 ;  /* 0x00000022b3b37c20 */ /* 0x000fe20008410000 */
[----:B------:R-:W-:Y:S01]  /*ed00*/  FSEL R163, R164, R161, P0 ;  /* 0x000000a1a4a37208 */ /* 0x000fe20000000000 */
[----:B------:R-:W-:Y:S01]  /*ed10*/  HFMA2 R164, -RZ, RZ, 2.5625, 0 ;  /* 0x41200000ffa47431 */ /* 0x000fe200000001ff */
[----:B------:R-:W-:Y:S01]  /*ed20*/  FSETP.GT.FTZ.AND P0, PT, R33, 8.50705917302346158658e+37, PT ;  /* 0x7e8000002100780b */ /* 0x000fe20003f14000 */
[----:B------:R-:W-:-:S04]  /*ed30*/  DEPBAR.LE SB5, 0x5 ;  /* 0x0000d1400000791a */ /* 0x000fc80000000000 */
[----:B------:R-:W-:Y:S01]  /*ed40*/  FMUL.FTZ R128, R128, UR35 ;  /* 0x0000002380807c20 */ /* 0x000fe20008410000 */
[----:B------:R-:W-:Y:S01]  /*ed50*/  FADD.FTZ R168, R168, R171 ;  /* 0x000000aba8a87221 */ /* 0x000fe20000010000 */
[----:B--2---:R-:W-:Y:S01]  /*ed60*/  FMUL.FTZ R126, R126, UR48 ;  /* 0x000000307e7e7c20 */ /* 0x004fe20008410000 */
[----:B------:R-:W-:-:S04]  /*ed70*/  DEPBAR.LE SB5, 0x4 ;  /* 0x0000d1000000791a */ /* 0x000fc80000000000 */
[----:B------:R-:W-:Y:S01]  /*ed80*/  FMUL.FTZ R124, R124, UR49 ;  /* 0x000000317c7c7c20 */ /* 0x000fe20008410000 */
[----:B------:R-:W2:Y:S01]  /*ed90*/  LDCU.128 UR32, c[0x3][0x760] ;  /* 0x00c0ec00ff2077ac */ /* 0x000ea20008000c00 */
[----:B------:R-:W-:Y:S01]  /*eda0*/  FADD.FTZ R168, R168, R173 ;  /* 0x000000ada8a87221 */ /* 0x000fe20000010000 */
[----:B0-----:R-:W-:Y:S01]  /*edb0*/  FFMA.FTZ R162, R165, R163, R162 ;  /* 0x000000a3a5a27223 */ /* 0x001fe200000100a2 */
[----:B------:R-:W-:Y:S02]  /*edc0*/  FSEL R169, R164, 2.5, !P0 ;  /* 0x40200000a4a97808 */ /* 0x000fe40004000000 */
[----:B------:R-:W-:Y:S01]  /*edd0*/  FADD.FTZ R168, R168, R175 ;  /* 0x000000afa8a87221 */ /* 0x000fe20000010000 */
[----:B------:R-:W-:-:S04]  /*ede0*/  DEPBAR.LE SB5, 0x3 ;  /* 0x0000d0c00000791a */ /* 0x000fc80000000000 */
[----:B------:R-:W-:Y:S01]  /*edf0*/  FMUL.FTZ R122, R122, UR50 ;  /* 0x000000327a7a7c20 */ /* 0x000fe20008410000 */
[----:B------:R-:W-:Y:S01]  /*ee00*/  FADD.FTZ R163, R171, -R162 ;  /* 0x800000a2aba37221 */ /* 0x000fe20000010000 */
[----:B-1----:R-:W-:Y:S01]  /*ee10*/  FFMA.FTZ R179, R180, UR16, R179 ;  /* 0x00000010b4b37c23 */ /* 0x002fe200080100b3 */
[----:B------:R-:W-:Y:S01]  /*ee20*/  FFMA.FTZ R159, R159, UR17, R128 ;  /* 0x000000119f9f7c23 */ /* 0x000fe20008010080 */
[----:B------:R-:W0:Y:S01]  /*ee30*/  MUFU.RCP R169, R169 ;  /* 0x000000a900a97308 */ /* 0x000e220000001000 */
[----:B------:R-:W-:Y:S01]  /*ee40*/  FFMA.FTZ R160, R161, R163, R160 ;  /* 0x000000a3a1a07223 */ /* 0x000fe200000100a0 */
[----:B------:R-:W-:Y:S01]  /*ee50*/  FADD.FTZ R161, -R162, R173 ;  /* 0x000000ada2a17221 */ /* 0x000fe20000010100 */
[----:B------:R-:W-:Y:S01]  /*ee60*/  FADD.FTZ R168, R168, R177 ;  /* 0x000000b1a8a87221 */ /* 0x000fe20000010000 */
[----:B------:R-:W-:Y:S01]  /*ee70*/  FFMA.FTZ R127, R127, UR18, R126 ;  /* 0x000000127f7f7c23 */ /* 0x000fe2000801007e */
[----:B------:R-:W-:Y:S01]  /*ee80*/  FFMA.FTZ R125, R125, UR19, R124 ;  /* 0x000000137d7d7c23 */ /* 0x000fe2000801007c */
[----:B------:R-:W-:Y:S01]  /*ee90*/  FMUL.FTZ R164, R161, 0.25 ;  /* 0x3e800000a1a47820 */ /* 0x000fe20000410000 */
[----:B------:R-:W-:Y:S01]  /*eea0*/  FADD.FTZ R168, R168, R179 ;  /* 0x000000b3a8a87221 */ /* 0x000fe20000010000 */
[----:B------:R-:W-:-:S04]  /*eeb0*/  DEPBAR.LE SB5, 0x2 ;  /* 0x0000d0800000791a */ /* 0x000fc80000000000 */
[----:B----4-:R-:W-:Y:S01]  /*eec0*/  FFMA.FTZ R123, R123, UR40, R122 ;  /* 0x000000287b7b7c23 */ /* 0x010fe2000801007a */
[----:B------:R-:W1:Y:S01]  /*eed0*/  LDCU.128 UR16, c[0x3][0x750] ;  /* 0x00c0ea00ff1077ac */ /* 0x000e620008000c00 */
[----:B------:R-:W-:Y:S01]  /*eee0*/  FSEL R163, R164, R161, P0 ;  /* 0x000000a1a4a37208 */ /* 0x000fe20000000000 */
[----:B------:R-:W-:Y:S01]  /*eef0*/  FADD.FTZ R168, R168, R159 ;  /* 0x0000009fa8a87221 */ /* 0x000fe20000010000 */
[----:B------:R-:W-:Y:S01]  /*ef00*/  MOV R164, 0x41300000 ;  /* 0x4130000000a47802 */ /* 0x000fe20000000f00 */
[----:B--2---:R-:W-:Y:S01]  /*ef10*/  UIADD3 UR35, UPT, UPT, UR10, 0x16, UR35 ;  /* 0x000000160a237890 */ /* 0x004fe2000fffe023 */
[----:B------:R-:W-:Y:S01]  /*ef20*/  FSETP.GT.FTZ.AND P0, PT, R32, 8.50705917302346158658e+37, PT ;  /* 0x7e8000002000780b */ /* 0x000fe20003f14000 */
[----:B------:R-:W-:Y:S01]  /*ef30*/  FADD.FTZ R168, R168, R127 ;  /* 0x0000007fa8a87221 */ /* 0x000fe20000010000 */
[----:B0-----:R-:W-:Y:S01]  /*ef40*/  FFMA.FTZ R162, R169, R163, R162 ;  /* 0x000000a3a9a27223 */ /* 0x001fe200000100a2 */
[----:B------:R-:W0:Y:S01]  /*ef50*/  LDCU.128 UR44, c[0x3][0x17c0] ;  /* 0x00c2f800ff2c77ac */ /* 0x000e220008000c00 */
[----:B------:R-:W-:Y:S01]  /*ef60*/  FSEL R165, R164, 2.75, !P0 ;  /* 0x40300000a4a57808 */ /* 0x000fe20004000000 */
[----:B------:R-:W-:Y:S01]  /*ef70*/  FADD.FTZ R168, R168, R125 ;  /* 0x0000007da8a87221 */ /* 0x000fe20000010000 */
[----:B------:R-:W-:Y:S01]  /*ef80*/  FADD.FTZ R163, R173, -R162 ;  /* 0x800000a2ada37221 */ /* 0x000fe20000010000 */
[----:B------:R-:W-:-:S02]  /*ef90*/  UIADD3 UR32, UPT, UPT, UR10, 0x16, UR32 ;  /* 0x000000160a207890 */ /* 0x000fc4000fffe020 */
[----:B------:R-:W-:Y:S01]  /*efa0*/  UIADD3 UR33, UPT, UPT, UR10, 0x16, UR33 ;  /* 0x000000160a217890 */ /* 0x000fe2000fffe021 */
[----:B------:R-:W-:Y:S01]  /*efb0*/  FFMA.FTZ R160, R161, R163, R160 ;  /* 0x000000a3a1a07223 */ /* 0x000fe200000100a0 */
[----:B------:R-:W-:Y:S01]  /*efc0*/  FADD.FTZ R161, -R162, R175 ;  /* 0x000000afa2a17221 */ /* 0x000fe20000010100 */
[----:B------:R-:W2:Y:S01]  /*efd0*/  MUFU.RCP R165, R165 ;  /* 0x000000a500a57308 */ /* 0x000ea20000001000 */
[----:B-1----:R-:W-:Y:S01]  /*efe0*/  UIADD3 UR11, UPT, UPT, UR10, 0x16, UR16 ;  /* 0x000000160a0b7890 */ /* 0x002fe2000fffe010 */
[----:B------:R-:W-:Y:S01]  /*eff0*/  FADD.FTZ R168, R168, R123 ;  /* 0x0000007ba8a87221 */ /* 0x000fe20000010000 */
[----:B------:R-:W-:Y:S01]  /*f000*/  FMUL.FTZ R164, R161, 0.25 ;  /* 0x3e800000a1a47820 */ /* 0x000fe20000410000 */
[----:B------:R-:W-:Y:S02]  /*f010*/  UIADD3 UR14, UPT, UPT, UR10, 0x16, UR17 ;  /* 0x000000160a0e7890 */ /* 0x000fe4000fffe011 */
[----:B------:R-:W-:Y:S02]  /*f020*/  UIADD3 UR15, UPT, UPT, UR10, 0x16, UR18 ;  /* 0x000000160a0f7890 */ /* 0x000fe4000fffe012 */
[----:B------:R-:W-:Y:S01]  /*f030*/  FSEL R163, R164, R161, P0 ;  /* 0x000000a1a4a37208 */ /* 0x000fe20000000000 */
[----:B------:R-:W-:Y:S01]  /*f040*/  HFMA2 R164, -RZ, RZ, 2.625, 0 ;  /* 0x41400000ffa47431 */ /* 0x000fe200000001ff */
[----:B------:R-:W-:Y:S01]  /*f050*/  FSETP.GT.FTZ.AND P0, PT, R31, 8.50705917302346158658e+37, PT ;  /* 0x7e8000001f00780b */ /* 0x000fe20003f14000 */
[----:B------:R-:W-:Y:S01]  /*f060*/  UIADD3 UR20, UPT, UPT, UR10, 0x16, UR19 ;  /* 0x000000160a147890 */ /* 0x000fe2000fffe013 */
[C---:B0-----:R-:W-:Y:S01]  /*f070*/  IADD3 R171, PT, PT, R4.reuse, UR44, RZ ;  /* 0x0000002c04ab7c10 */ /* 0x041fe2000fffe0ff */
[----:B------:R-:W0:Y:S01]  /*f080*/  LDCU.128 UR16, c[0x3][0x770] ;  /* 0x00c0ee00ff1077ac */ /* 0x000e220008000c00 */
[----:B------:R-:W-:Y:S01]  /*f090*/  IADD3 R173, PT, PT, R4, UR45, RZ ;  /* 0x0000002d04ad7c10 */ /* 0x000fe2000fffe0ff */
[----:B--2---:R-:W-:-:S02]  /*f0a0*/  FFMA.FTZ R162, R165, R163, R162 ;  /* 0x000000a3a5a27223 */ /* 0x004fc400000100a2 */
[----:B------:R-:W-:Y:S01]  /*f0b0*/  IMAD R171, R120, UR15, R171 ;  /* 0x0000000f78ab7c24 */ /* 0x000fe2000f8e02ab */
[----:B------:R-:W-:Y:S01]  /*f0c0*/  FSEL R169, R164, 3, !P0 ;  /* 0x40400000a4a97808 */ /* 0x000fe20004000000 */
[----:B------:R-:W-:Y:S02]  /*f0d0*/  IMAD R173, R120, UR20, R173 ;  /* 0x0000001478ad7c24 */ /* 0x000fe4000f8e02ad */
[----:B------:R-:W-:Y:S01]  /*f0e0*/  FADD.FTZ R163, R175, -R162 ;  /* 0x800000a2afa37221 */ /* 0x000fe20000010000 */
[----:B------:R-:W-:Y:S01]  /*f0f0*/  IADD3 R175, PT, PT, R4, UR46, RZ ;  /* 0x0000002e04af7c10 */ /* 0x000fe2000fffe0ff */
[----:B------:R-:W-:Y:S01]  /*f100*/  UIADD3 UR34, UPT, UPT, UR10, 0x16, UR34 ;  /* 0x000000160a227890 */ /* 0x000fe2000fffe022 */
[----:B------:R-:W1:Y:S01]  /*f110*/  MUFU.RCP R169, R169 ;  /* 0x000000a900a97308 */ /* 0x000e620000001000 */
[----:B------:R-:W-:Y:S01]  /*f120*/  FFMA.FTZ R160, R161, R163, R160 ;  /* 0x000000a3a1a07223 */ /* 0x000fe200000100a0 */
[----:B------:R-:W-:Y:S01]  /*f130*/  FADD.FTZ R161, -R162, R177 ;  /* 0x000000b1a2a17221 */ /* 0x000fe20000010100 */
[----:B------:R-:W-:-:S03]  /*f140*/  IMAD R175, R120, UR32, R175 ;  /* 0x0000002078af7c24 */ /* 0x000fc6000f8e02af */
[----:B------:R-:W-:Y:S01]  /*f150*/  FMUL.FTZ R164, R161, 0.25 ;  /* 0x3e800000a1a47820 */ /* 0x000fe20000410000 */
[----:B0-----:R-:W-:Y:S02]  /*f160*/  UIADD3 UR18, UPT, UPT, UR10, 0x16, UR18 ;  /* 0x000000160a127890 */ /* 0x001fe4000fffe012 */
[----:B------:R-:W-:Y:S02]  /*f170*/  UIADD3 UR16, UPT, UPT, UR10, 0x16, UR16 ;  /* 0x000000160a107890 */ /* 0x000fe4000fffe010 */
[----:B------:R-:W-:Y:S01]  /*f180*/  FSEL R163, R164, R161, P0 ;  /* 0x000000a1a4a37208 */ /* 0x000fe20000000000 */
[----:B------:R-:W-:Y:S01]  /*f190*/  UIADD3 UR17, UPT, UPT, UR10, 0x16, UR17 ;  /* 0x000000160a117890 */ /* 0x000fe2000fffe011 */
[----:B------:R-:W-:Y:S02]  /*f1a0*/  MOV R164, 0x41500000 ;  /* 0x4150000000a47802 */ /* 0x000fe40000000f00 */
[----:B------:R-:W-:Y:S01]  /*f1b0*/  FSETP.GT.FTZ.AND P0, PT, R30, 8.50705917302346158658e+37, PT ;  /* 0x7e8000001e00780b */ /* 0x000fe20003f14000 */
[----:B-1----:R-:W-:Y:S01]  /*f1c0*/  FFMA.FTZ R162, R169, R163, R162 ;  /* 0x000000a3a9a27223 */ /* 0x002fe200000100a2 */
[----:B------:R-:W-:-:S02]  /*f1d0*/  IADD3 R169, PT, PT, R4, UR39, RZ ;  /* 0x0000002704a97c10 */ /* 0x000fc4000fffe0ff */
[----:B------:R-:W-:Y:S01]  /*f1e0*/  FSEL R165, R164, 3.25, !P0 ;  /* 0x40500000a4a57808 */ /* 0x000fe20004000000 */
[----:B------:R-:W-:Y:S01]  /*f1f0*/  FADD.FTZ R163, R177, -R162 ;  /* 0x800000a2b1a37221 */ /* 0x000fe20000010000 */
[----:B------:R-:W-:Y:S01]  /*f200*/  IADD3 R177, PT, PT, R4, UR47, RZ ;  /* 0x0000002f04b17c10 */ /* 0x000fe2000fffe0ff */
[----:B------:R-:W-:Y:S02]  /*f210*/  IMAD R169, R120, UR14, R169 ;  /* 0x0000000e78a97c24 */ /* 0x000fe4000f8e02a9 */
[----:B------:R-:W-:Y:S01]  /*f220*/  FFMA.FTZ R160, R161, R163, R160 ;  /* 0x000000a3a1a07223 */ /* 0x000fe200000100a0 */
[----:B------:R-:W-:Y:S01]  /*f230*/  FADD.FTZ R161, -R162, R179 ;  /* 0x000000b3a2a17221 */ /* 0x000fe20000010100 */
[----:B------:R-:W0:Y:S01]  /*f240*/  MUFU.RCP R165, R165 ;  /* 0x000000a500a57308 */ /* 0x000e220000001000 */
[----:B------:R-:W-:Y:S01]  /*f250*/  IADD3 R169, PT, PT, R169, 0x16, RZ ;  /* 0x00000016a9a97810 */ /* 0x000fe20007ffe0ff */
[----:B------:R-:W-:Y:S02]  /*f260*/  IMAD R177, R120, UR33, R177 ;  /* 0x0000002178b17c24 */ /* 0x000fe4000f8e02b1 */
[----:B------:R-:W-:-:S03]  /*f270*/  FMUL.FTZ R164, R161, 0.25 ;  /* 0x3e800000a1a47820 */ /* 0x000fc60000410000 */
[----:B------:R-:W-:Y:S02]  /*f280*/  IADD3 R178, PT, PT, R177, 0x16, RZ ;  /* 0x00000016b1b27810 */ /* 0x000fe40007ffe0ff */
[----:B------:R-:W-:Y:S01]  /*f290*/  FSEL R163, R164, R161, P0 ;  /* 0x000000a1a4a37208 */ /* 0x000fe20000000000 */
[----:B------:R-:W-:Y:S01]  /*f2a0*/  HFMA2 R164, -RZ, RZ, 2.6875, 0 ;  /* 0x41600000ffa47431 */ /* 0x000fe200000001ff */
[----:B------:R-:W-:-:S03]  /*f2b0*/  FSETP.GT.FTZ.AND P0, PT, R29, 8.50705917302346158658e+37, PT ;  /* 0x7e8000001d00780b */ /* 0x000fc60003f14000 */
[----:B0-----:R-:W-:Y:S01]  /*f2c0*/  FFMA.FTZ R162, R165, R163, R162 ;  /* 0x000000a3a5a27223 */ /* 0x001fe200000100a2 */
[----:B------:R-:W-:-:S03]  /*f2d0*/  FSEL R164, R164, 3.5, !P0 ;  /* 0x40600000a4a47808 */ /* 0x000fc60004000000 */
[----:B------:R-:W-:Y:S01]  /*f2e0*/  FADD.FTZ R163, R179, -R162 ;  /* 0x800000a2b3a37221 */ /* 0x000fe20000010000 */
[----:B------:R-:W0:Y:S03]  /*f2f0*/  MUFU.RCP R165, R164 ;  /* 0x000000a400a57308 */ /* 0x000e260000001000 */
[----:B------:R-:W-:Y:S01]  /*f300*/  FFMA.FTZ R160, R161, R163, R160 ;  /* 0x000000a3a1a07223 */ /* 0x000fe200000100a0 */
[----:B------:R-:W-:-:S04]  /*f310*/  FADD.FTZ R161, -R162, R159 ;  /* 0x0000009fa2a17221 */ /* 0x000fc80000010100 */
[----:B------:R-:W-:-:S05]  /*f320*/  FMUL.FTZ R128, R161, 0.25 ;  /* 0x3e800000a1807820 */ /* 0x000fca0000410000 */
[----:B------:R-:W-:Y:S02]  /*f330*/  FSEL R163, R128, R161, P0 ;  /* 0x000000a180a37208 */ /* 0x000fe40000000000 */
[----:B------:R-:W-:-:S03]  /*f340*/  FSETP.GT.FTZ.AND P0, PT, R28, 8.50705917302346158658e+37, PT ;  /* 0x7e8000001c00780b */ /* 0x000fc60003f14000 */
[----:B0-----:R-:W-:Y:S01]  /*f350*/  FFMA.FTZ R162, R165, R163, R162 ;  /* 0x000000a3a5a27223 */ /* 0x001fe200000100a2 */
[----:B------:R-:W-:Y:S02]  /*f360*/  MOV R163, 0x41700000 ;  /* 0x4170000000a37802 */ /* 0x000fe40000000f00 */
[----:B------:R-:W-:Y:S01]  /*f370*/  IADD3 R165, PT, PT, R4, UR38, RZ ;  /* 0x0000002604a57c10 */ /* 0x000fe2000fffe0ff */
[----:B------:R-:W-:Y:S01]  /*f380*/  FADD.FTZ R128, R159, -R162 ;  /* 0x800000a29f807221 */ /* 0x000fe20000010000 */
[----:B------:R-:W-:Y:S01]  /*f390*/  FSEL R163, R163, 3.75, !P0 ;  /* 0x40700000a3a37808 */ /* 0x000fe20004000000 */
[----:B------:R-:W-:Y:S01]  /*f3a0*/  FADD.FTZ R159, -R162, R127 ;  /* 0x0000007fa29f7221 */ /* 0x000fe20000010100 */
[----:B------:R-:W0:Y:S01]  /*f3b0*/  LDCU.128 UR36, c[0x3][0x17e0] ;  /* 0x00c2fc00ff2477ac */ /* 0x000e220008000c00 */
[----:B------:R-:W-:Y:S01]  /*f3c0*/  FFMA.FTZ R128, R161, R128, R160 ;  /* 0x00000080a1807223 */ /* 0x000fe200000100a0 */
[----:B------:R-:W-:Y:S02]  /*f3d0*/  IMAD R165, R120, UR11, R165 ;  /* 0x0000000b78a57c24 */ /* 0x000fe4000f8e02a5 */
[----:B------:R-:W-:Y:S01]  /*f3e0*/  FMUL.FTZ R126, R159, 0.25 ;  /* 0x3e8000009f7e7820 */ /* 0x000fe20000410000 */
[----:B------:R-:W1:Y:S02]  /*f3f0*/  MUFU.RCP R163, R163 ;  /* 0x000000a300a37308 */ /* 0x000e640000001000 */
[----:B------:R-:W-:-:S02]  /*f400*/  IADD3 R165, PT, PT, R165, 0x16, RZ ;  /* 0x00000016a5a57810 */ /* 0x000fc40007ffe0ff */
[----:B------:R-:W-:Y:S02]  /*f410*/  FSEL R161, R126, R159, P0 ;  /* 0x0000009f7ea17208 */ /* 0x000fe40000000000 */
[----:B------:R-:W-:-:S03]  /*f420*/  FSETP.GT.FTZ.AND P0, PT, R27, 8.50705917302346158658e+37, PT ;  /* 0x7e8000001b00780b */ /* 0x000fc60003f14000 */
[----:B-1----:R-:W-:-:S04]  /*f430*/  FFMA.FTZ R162, R163, R161, R162 ;  /* 0x000000a1a3a27223 */ /* 0x002fc800000100a2 */
[----:B------:R-:W-:Y:S01]  /*f440*/  FADD.FTZ R126, R127, -R162 ;  /* 0x800000a27f7e7221 */ /* 0x000fe20000010000 */
[----:B------:R-:W-:-:S03]  /*f450*/  HFMA2 R127, -RZ, RZ, 2.75, 0 ;  /* 0x41800000ff7f7431 */ /* 0x000fc600000001ff */
[----:B------:R-:W-:Y:S02]  /*f460*/  FFMA.FTZ R126, R159, R126, R128 ;  /* 0x0000007e9f7e7223 */ /* 0x000fe40000010080 */
[----:B------:R-:W-:Y:S01]  /*f470*/  FSEL R128, R127, 4, !P0 ;  /* 0x408000007f807808 */ /* 0x000fe20004000000 */
[----:B------:R-:W-:-:S03]  /*f480*/  FADD.FTZ R127, -R162, R125 ;  /* 0x0000007da27f7221 */ /* 0x000fc60000010100 */
[----:B------:R1:W2:Y:S01]  /*f490*/  MUFU.RCP R161, R128 ;  /* 0x0000008000a17308 */ /* 0x0002a20000001000 */
[----:B------:R-:W-:-:S05]  /*f4a0*/  FMUL.FTZ R124, R127, 0.25 ;  /* 0x3e8000007f7c7820 */ /* 0x000fca0000410000 */
[----:B------:R-:W-:Y:S02]  /*f4b0*/  FSEL R159, R124, R127, P0 ;  /* 0x0000007f7c9f7208 */ /* 0x000fe40000000000 */
[----:B------:R-:W-:Y:S01]  /*f4c0*/  MOV R124, 0x41880000 ;  /* 0x41880000007c7802 */ /* 0x000fe20000000f00 */
[----:B-1----:R-:W-:Y:S01]  /*f4d0*/  HFMA2 R128, -RZ, RZ, 2.78125, 0 ;  /* 0x41900000ff807431 */ /* 0x002fe200000001ff */
[----:B------:R-:W-:Y:S02]  /*f4e0*/  FSETP.GT.FTZ.AND P0, PT, R132, 8.50705917302346158658e+37, PT ;  /* 0x7e8000008400780b */ /* 0x000fe40003f14000 */
[----:B------:R-:W-:-:S04]  /*f4f0*/  FSEL R124, R124, 4.25, !P1 ;  /* 0x408800007c7c7808 */ /* 0x000fc80004800000 */
[----:B------:R-:W1:Y:S01]  /*f500*/  MUFU.RCP R163, R124 ;  /* 0x0000007c00a37308 */ /* 0x000e620000001000 */
[----:B--2---:R-:W-:Y:S01]  /*f510*/  FFMA.FTZ R162, R161, R159, R162 ;  /* 0x0000009fa1a27223 */ /* 0x004fe200000100a2 */
[----:B------:R-:W-:-:S03]  /*f520*/  FSEL R128, R128, 4.5, !P0 ;  /* 0x4090000080807808 */ /* 0x000fc60004000000 */
[----:B------:R-:W-:-:S03]  /*f530*/  FADD.FTZ R159, -R162, R123 ;  /* 0x0000007ba29f7221 */ /* 0x000fc60000010100 */
[----:B------:R-:W2:Y:S01]  /*f540*/  MUFU.RCP R179, R128 ;  /* 0x0000008000b37308 */ /* 0x000ea20000001000 */
[----:B------:R-:W-:-:S05]  /*f550*/  FMUL.FTZ R122, R159, 0.25 ;  /* 0x3e8000009f7a7820 */ /* 0x000fca0000410000 */
[----:B------:R-:W-:Y:S01]  /*f560*/  FSEL R161, R122, R159, P1 ;  /* 0x0000009f7aa17208 */ /* 0x000fe20000800000 */
[----:B------:R-:W-:-:S04]  /*f570*/  DEPBAR.LE SB5, 0x1 ;  /* 0x0000d0400000791a */ /* 0x000fc80000000000 */
[----:B------:R-:W-:Y:S01]  /*f580*/  FMUL.FTZ R122, R2, UR51 ;  /* 0x00000033027a7c20 */ /* 0x000fe20008410000 */
[----:B------:R-:W3:Y:S01]  /*f590*/  LDCU.128 UR48, c[0x3][0x17d0] ;  /* 0x00c2fa00ff3077ac */ /* 0x000ee20008000c00 */
[----:B-1----:R-:W-:Y:S02]  /*f5a0*/  FFMA.FTZ R2, R163, R161, R162 ;  /* 0x000000a1a3027223 */ /* 0x002fe400000100a2 */
[----:B-----5:R-:W-:Y:S01]  /*f5b0*/  FFMA.FTZ R161, R121, UR41, R122 ;  /* 0x0000002979a17c23 */ /* 0x020fe2000801007a */
[----:B------:R-:W-:-:S03]  /*f5c0*/  FADD.FTZ R162, R125, -R162 ;  /* 0x800000a27da27221 */ /* 0x000fc60000010000 */
[----:B------:R-:W-:Y:S01]  /*f5d0*/  FADD.FTZ R121, -R2, R161 ;  /* 0x000000a102797221 */ /* 0x000fe20000010100 */
[----:B------:R-:W-:-:S03]  /*f5e0*/  FFMA.FTZ R126, R127, R162, R126 ;  /* 0x000000a27f7e7223 */ /* 0x000fc6000001007e */
[----:B------:R-:W-:-:S05]  /*f5f0*/  FMUL.FTZ R122, R121, 0.25 ;  /* 0x3e800000797a7820 */ /* 0x000fca0000410000 */
[----:B------:R-:W-:Y:S02]  /*f600*/  FSEL R163, R122, R121, P0 ;  /* 0x000000797aa37208 */ /* 0x000fe40000000000 */
[C---:B---3--:R-:W-:Y:S02]  /*f610*/  IADD3 R127, PT, PT, R4.reuse, UR48, RZ ;  /* 0x00000030047f7c10 */ /* 0x048fe4000fffe0ff */
[C---:B------:R-:W-:Y:S01]  /*f620*/  IADD3 R181, PT, PT, R4.reuse, UR51, RZ ;  /* 0x0000003304b57c10 */ /* 0x040fe2000fffe0ff */
[--C-:B--2---:R-:W-:Y:S01]  /*f630*/  FFMA.FTZ R160, R179, R163, R2.reuse ;  /* 0x000000a3b3a07223 */ /* 0x104fe20000010002 */
[C---:B------:R-:W-:Y:S01]  /*f640*/  IADD3 R163, PT, PT, R4.reuse, UR49, RZ ;  /* 0x0000003104a37c10 */ /* 0x040fe2000fffe0ff */
[----:B------:R-:W-:Y:S01]  /*f650*/  FADD.FTZ R2, R123, -R2 ;  /* 0x800000027b027221 */ /* 0x000fe20000010000 */
[----:B------:R-:W-:Y:S01]  /*f660*/  IADD3 R179, PT, PT, R4, UR50, RZ ;  /* 0x0000003204b37c10 */ /* 0x000fe2000fffe0ff */
[----:B------:R-:W-:Y:S01]  /*f670*/  FADD.FTZ R122, R161, -R160 ;  /* 0x800000a0a17a7221 */ /* 0x000fe20000010000 */
[----:B------:R-:W-:-:S02]  /*f680*/  IMAD R127, R120, UR34, R127 ;  /* 0x00000022787f7c24 */ /* 0x000fc4000f8e027f */
[----:B------:R-:W-:Y:S01]  /*f690*/  FFMA.FTZ R2, R159, R2, R126 ;  /* 0x000000029f027223 */ /* 0x000fe2000001007e */
[C---:B------:R-:W-:Y:S02]  /*f6a0*/  IMAD R163, R120.reuse, UR35, R163 ;  /* 0x0000002378a37c24 */ /* 0x040fe4000f8e02a3 */
[C---:B------:R-:W-:Y:S02]  /*f6b0*/  IMAD R179, R120.reuse, UR16, R179 ;  /* 0x0000001078b37c24 */ /* 0x040fe4000f8e02b3 */
[----:B------:R-:W-:Y:S01]  /*f6c0*/  FFMA.FTZ R162, R121, R122, R2 ;  /* 0x0000007a79a27223 */ /* 0x000fe20000010002 */
[----:B------:R-:W-:Y:S01]  /*f6d0*/  IADD3 R2, PT, PT, R171, 0x16, RZ ;  /* 0x00000016ab027810 */ /* 0x000fe20007ffe0ff */
[----:B------:R-:W-:Y:S01]  /*f6e0*/  IMAD R123, R120, UR17, R181 ;  /* 0x00000011787b7c24 */ /* 0x000fe2000f8e02b5 */
[----:B------:R-:W-:Y:S02]  /*f6f0*/  IADD3 R182, PT, PT, R163, 0x16, RZ ;  /* 0x00000016a3b67810 */ /* 0x000fe40007ffe0ff */
[----:B------:R-:W5:Y:S01]  /*f700*/  TLD.LZ RZ, R163, R165, UR12, 1D, 0x1 ;  /* 0x00ff0cffa5a37f66 */ /* 0x000f6200081e01ff */
[----:B------:R-:W-:Y:S01]  /*f710*/  TLD.LZ RZ, R164, R165, UR8, 1D, 0x1 ;  /* 0x00ff08ffa5a47f66 */ /* 0x000fe200081e01ff */
[----:B------:R-:W5:Y:S01]  /*f720*/  TLD.LZ RZ, R170, R169, UR12, 1D, 0x1 ;  /* 0x00ff0cffa9aa7f66 */ /* 0x000f6200081e01ff */
[----:B------:R1:W-:Y:S01]  /*f730*/  TLD.LZ RZ, R171, R169, UR8, 1D, 0x1 ;  /* 0x00ff08ffa9ab7f66 */ /* 0x0003e200081e01ff */
[----:B------:R-:W5:Y:S01]  /*f740*/  TLD.LZ RZ, R172, R2, UR12, 1D, 0x1 ;  /* 0x00ff0cff02ac7f66 */ /* 0x000f6200081e01ff */
[----:B0-----:R-:W-:-:S02]  /*f750*/  IADD3 R121, PT, PT, R4, UR36, RZ ;  /* 0x0000002404797c10 */ /* 0x001fc4000fffe0ff */
[----:B------:R-:W-:Y:S02]  /*f760*/  IADD3 R122, PT, PT, R175, 0x16, RZ ;  /* 0x00000016af7a7810 */ /* 0x000fe40007ffe0ff */
[----:B------:R-:W-:Y:S01]  /*f770*/  IADD3 R183, PT, PT, R179, 0x16, RZ ;  /* 0x00000016b3b77810 */ /* 0x000fe20007ffe0ff */
[----:B------:R-:W-:Y:S01]  /*f780*/  IMAD R124, R120, UR18, R121 ;  /* 0x00000012787c7c24 */ /* 0x000fe2000f8e0279 */
[----:B------:R-:W-:Y:S02]  /*f790*/  IADD3 R121, PT, PT, R173, 0x16, RZ ;  /* 0x00000016ad797810 */ /* 0x000fe40007ffe0ff */
[----:B------:R-:W-:Y:S01]  /*f7a0*/  TLD.LZ RZ, R173, R2, UR8, 1D, 0x1 ;  /* 0x00ff08ff02ad7f66 */ /* 0x000fe200081e01ff */
[----:B------:R-:W-:Y:S01]  /*f7b0*/  IADD3 R181, PT, PT, R127, 0x16, RZ ;  /* 0x000000167fb57810 */ /* 0x000fe20007ffe0ff */
[----:B------:R-:W5:Y:S01]  /*f7c0*/  TLD.LZ RZ, R174, R121, UR12, 1D, 0x1 ;  /* 0x00ff0cff79ae7f66 */ /* 0x000f6200081e01ff */
[----:B------:R-:W5:Y:S01]  /*f7d0*/  TLD.LZ RZ, R175, R121, UR8, 1D, 0x1 ;  /* 0x00ff08ff79af7f66 */ /* 0x000f6200081e01ff */
[----:B------:R-:W5:Y:S01]  /*f7e0*/  TLD.LZ RZ, R176, R122, UR12, 1D, 0x1 ;  /* 0x00ff0cff7ab07f66 */ /* 0x000f6200081e01ff */
[----:B------:R-:W5:Y:S01]  /*f7f0*/  TLD.LZ RZ, R177, R122, UR8, 1D, 0x1 ;  /* 0x00ff08ff7ab17f66 */ /* 0x000f6200081e01ff */
[----:B------:R-:W5:Y:S01]  /*f800*/  TLD.LZ RZ, R179, R178, UR12, 1D, 0x1 ;  /* 0x00ff0cffb2b37f66 */ /* 0x000f6200081e01ff */
[----:B------:R-:W-:Y:S01]  /*f810*/  TLD.LZ RZ, R180, R178, UR8, 1D, 0x1 ;  /* 0x00ff08ffb2b47f66 */ /* 0x000fe200081e01ff */
[----:B------:R-:W5:Y:S01]  /*f820*/  TLD.LZ RZ, R128, R181, UR12, 1D, 0x1 ;  /* 0x00ff0cffb5807f66 */ /* 0x000f6200081e01ff */
[----:B------:R-:W5:Y:S01]  /*f830*/  TLD.LZ RZ, R159, R181, UR8, 1D, 0x1 ;  /* 0x00ff08ffb59f7f66 */ /* 0x000f6200081e01ff */
[----:B------:R-:W5:Y:S01]  /*f840*/  TLD.LZ RZ, R126, R182, UR12, 1D, 0x1 ;  /* 0x00ff0cffb67e7f66 */ /* 0x000f6200081e01ff */
[----:B------:R-:W5:Y:S01]  /*f850*/  TLD.LZ RZ, R127, R182, UR8, 1D, 0x1 ;  /* 0x00ff08ffb67f7f66 */ /* 0x000f6200081e01ff */
[----:B------:R-:W-:-:S02]  /*f860*/  IADD3 R185, PT, PT, R124, 0x16, RZ ;  /* 0x000000167cb97810 */ /* 0x000fc40007ffe0ff */
[----:B------:R-:W5:Y:S01]  /*f870*/  TLD.LZ RZ, R124, R183, UR12, 1D, 0x1 ;  /* 0x00ff0cffb77c7f66 */ /* 0x000f6200081e01ff */
[----:B------:R-:W5:Y:S01]  /*f880*/  TLD.LZ RZ, R125, R183, UR8, 1D, 0x1 ;  /* 0x00ff08ffb77d7f66 */ /* 0x000f6200081e01ff */
[----:B------:R-:W-:-:S04]  /*f890*/  IADD3 R184, PT, PT, R123, 0x16, RZ ;  /* 0x000000167bb87810 */ /* 0x000fc80007ffe0ff */
[----:B------:R-:W5:Y:S01]  /*f8a0*/  TLD.LZ RZ, R121, R184, UR12, 1D, 0x1 ;  /* 0x00ff0cffb8797f66 */ /* 0x000f6200081e01ff */
[----:B------:R-:W5:Y:S01]  /*f8b0*/  TLD.LZ RZ, R123, R184, UR8, 1D, 0x1 ;  /* 0x00ff08ffb87b7f66 */ /* 0x000f6200081e01ff */
[----:B------:R-:W5:Y:S01]  /*f8c0*/  TLD.LZ RZ, R122, R185, UR12, 1D, 0x1 ;  /* 0x00ff0cffb97a7f66 */ /* 0x000f6200081e01ff */
[----:B------:R-:W5:Y:S01]  /*f8d0*/  TLD.LZ RZ, R2, R185, UR8, 1D, 0x1 ;  /* 0x00ff08ffb9027f66 */ /* 0x000f6200081e01ff */
[----:B------:R-:W0:Y:S01]  /*f8e0*/  LDCU.128 UR32, c[0x3][0x2a0] ;  /* 0x00c05400ff2077ac */ /* 0x000e220008000c00 */
[----:B------:R-:W-:Y:S01]  /*f8f0*/  FADD.FTZ R168, R168, R161 ;  /* 0x000000a1a8a87221 */ /* 0x000fe20000010000 */
[----:B------:R-:W-:Y:S02]  /*f900*/  FSETP.GT.FTZ.AND P0, PT, R25, 8.50705917302346158658e+37, PT ;  /* 0x7e8000001900780b */ /* 0x000fe40003f14000 */
[----:B------:R-:W-:Y:S01]  /*f910*/  MOV R161, 0x41980000 ;  /* 0x4198000000a17802 */ /* 0x000fe20000000f00 */
[----:B------:R-:W2:Y:S01]  /*f920*/  LDCU.128 UR48, c[0x3][0x60] ;  /* 0x00c00c00ff3077ac */ /* 0x000ea20008000c00 */
[----:B------:R-:W-:-:S02]  /*f930*/  FSETP.GT.FTZ.AND P1, PT, R17, 8.50705917302346158658e+37, PT ;  /* 0x7e8000001100780b */ /* 0x000fc40003f34000 */
[----:B-1----:R-:W-:Y:S01]  /*f940*/  FSEL R169, R161, 4.75, !P0 ;  /* 0x40980000a1a97808 */ /* 0x002fe20004000000 */
[----:B------:R-:W1:Y:S01]  /*f950*/  LDCU.128 UR44, c[0x3][0x70] ;  /* 0x00c00e00ff2c77ac */ /* 0x000e620008000c00 */
[----:B------:R-:W-:-:S04]  /*f960*/  UIADD3 UR11, UPT, UPT, UR10, 0x16, UR19 ;  /* 0x000000160a0b7890 */ /* 0x000fc8000fffe013 */
[----:B------:R-:W3:Y:S01]  /*f970*/  MUFU.RCP R169, R169 ;  /* 0x000000a900a97308 */ /* 0x000ee20000001000 */
[----:B------:R-:W4:Y:S02]  /*f980*/  LDCU.128 UR16, c[0x3][0x790] ;  /* 0x00c0f200ff1077ac */ /* 0x000f240008000c00 */
[----:B----4-:R-:W-:Y:S02]  /*f990*/  UIADD3 UR16, UPT, UPT, UR10, 0x16, UR16 ;  /* 0x000000160a107890 */ /* 0x010fe4000fffe010 */
[----:B------:R-:W-:Y:S02]  /*f9a0*/  UIADD3 UR17, UPT, UPT, UR10, 0x16, UR17 ;  /* 0x000000160a117890 */ /* 0x000fe4000fffe011 */
[----:B------:R-:W-:Y:S02]  /*f9b0*/  UIADD3 UR19, UPT, UPT, UR10, 0x16, UR19 ;  /* 0x000000160a137890 */ /* 0x000fe4000fffe013 */
[----:B------:R-:W-:Y:S01]  /*f9c0*/  UIADD3 UR18, UPT, UPT, UR10, 0x16, UR18 ;  /* 0x000000160a127890 */ /* 0x000fe2000fffe012 */
[----:B------:R-:W-:-:S04]  /*f9d0*/  DEPBAR.LE SB5, 0x10 ;  /* 0x0000d4000000791a */ /* 0x000fc80000000000 */
[----:B0-----:R-:W-:Y:S01]  /*f9e0*/  FMUL.FTZ R163, R163, UR32 ;  /* 0x00000020a3a37c20 */ /* 0x001fe20008410000 */
[----:B------:R-:W-:-:S03]  /*f9f0*/  FMUL.FTZ R170, R170, UR33 ;  /* 0x00000021aaaa7c20 */ /* 0x000fc60008410000 */
[----:B------:R-:W-:Y:S01]  /*fa00*/  FFMA.FTZ R163, R164, UR42, R163 ;  /* 0x0000002aa4a37c23 */ /* 0x000fe200080100a3 */
[----:B------:R-:W-:-:S04]  /*fa10*/  DEPBAR.LE SB5, 0xf ;  /* 0x0000d3c00000791a */ /* 0x000fc80000000000 */
[----:B------:R-:W-:Y:S01]  /*fa20*/  FMUL.FTZ R172, R172, UR34 ;  /* 0x00000022acac7c20 */ /* 0x000fe20008410000 */
[----:B------:R-:W-:Y:S01]  /*fa30*/  FFMA.FTZ R171, R171, UR43, R170 ;  /* 0x0000002babab7c23 */ /* 0x000fe200080100aa */
[----:B------:R-:W0:Y:S01]  /*fa40*/  LDCU.128 UR40, c[0x3][0x50] ;  /* 0x00c00a00ff2877ac */ /* 0x000e220008000c00 */
[--C-:B------:R-:W-:Y:S01]  /*fa50*/  FADD.FTZ R161, -R160, R163.reuse ;  /* 0x000000a3a0a17221 */ /* 0x100fe20000010100 */
[----:B------:R-:W-:-:S03]  /*fa60*/  FADD.FTZ R168, R168, R163 ;  /* 0x000000a3a8a87221 */ /* 0x000fc60000010000 */
[----:B------:R-:W-:Y:S01]  /*fa70*/  FMUL.FTZ R164, R161, 0.25 ;  /* 0x3e800000a1a47820 */ /* 0x000fe20000410000 */
[----:B------:R-:W-:Y:S01]  /*fa80*/  FADD.FTZ R168, R168, R171 ;  /* 0x000000aba8a87221 */ /* 0x000fe20000010000 */
[----:B------:R-:W-:-:S04]  /*fa90*/  DEPBAR.LE SB5, 0xe ;  /* 0x0000d3800000791a */ /* 0x000fc80000000000 */
[----:B------:R-:W-:Y:S01]  /*faa0*/  FMUL.FTZ R174, R174, UR35 ;  /* 0x00000023aeae7c20 */ /* 0x000fe20008410000 */
[----:B------:R-:W4:Y:S01]  /*fab0*/  LDCU.128 UR32, c[0x3][0x2b0] ;  /* 0x00c05600ff2077ac */ /* 0x000f220008000c00 */
[----:B------:R-:W-:Y:S02]  /*fac0*/  FSEL R165, R164, R161, P0 ;  /* 0x000000a1a4a57208 */ /* 0x000fe40000000000 */
[----:B------:R-:W-:-:S03]  /*fad0*/  FSETP.GT.FTZ.AND P0, PT, R24, 8.50705917302346158658e+37, PT ;  /* 0x7e8000001800780b */ /* 0x000fc60003f14000 */
[----:B---3--:R-:W-:Y:S01]  /*fae0*/  FFMA.FTZ R160, R169, R165, R160 ;  /* 0x000000a5a9a07223 */ /* 0x008fe200000100a0 */
[----:B0-----:R-:W-:-:S03]  /*faf0*/  FFMA.FTZ R173, R173, UR40, R172 ;  /* 0x00000028adad7c23 */ /* 0x001fc600080100ac */
[----:B------:R-:W-:Y:S01]  /*fb00*/  FADD.FTZ R164, R163, -R160 ;  /* 0x800000a0a3a47221 */ /* 0x000fe20000010000 */
[----:B------:R-:W-:-:S04]  /*fb10*/  DEPBAR.LE SB5, 0xd ;  /* 0x0000d3400000791a */ /* 0x000fc80000000000 */
[----:B------:R-:W-:Y:S01]  /*fb20*/  FFMA.FTZ R175, R175, UR41, R174 ;  /* 0x00000029afaf7c23 */ /* 0x000fe200080100ae */
[----:B------:R-:W-:Y:S01]  /*fb30*/  FADD.FTZ R168, R168, R173 ;  /* 0x000000ada8a87221 */ /* 0x000fe20000010000 */
[----:B------:R-:W-:Y:S01]  /*fb40*/  FFMA.FTZ R162, R161, R164, R162 ;  /* 0x000000a4a1a27223 */ /* 0x000fe200000100a2 */
[----:B------:R-:W-:Y:S02]  /*fb50*/  HFMA2 R161, -RZ, RZ, 2.8125, 0 ;  /* 0x41a00000ffa17431 */ /* 0x000fe400000001ff */
[----:B------:R-:W-:Y:S01]  /*fb60*/  FADD.FTZ R168, R168, R175 ;  /* 0x000000afa8a87221 */ /* 0x000fe20000010000 */
[----:B------:R-:W-:-:S04]  /*fb70*/  DEPBAR.LE SB5, 0xb ;  /* 0x0000d2c00000791a */ /* 0x000fc80000000000 */
[----:B----4-:R-:W-:-:S04]  /*fb80*/  FMUL.FTZ R176, R176, UR32 ;  /* 0x00000020b0b07c20 */ /* 0x010fc80008410000 */
[----:B------:R-:W-:Y:S01]  /*fb90*/  FFMA.FTZ R177, R177, UR42, R176 ;  /* 0x0000002ab1b17c23 */ /* 0x000fe200080100b0 */
[----:B------:R-:W-:Y:S01]  /*fba0*/  FSEL R165, R161, 5, !P0 ;  /* 0x40a00000a1a57808 */ /* 0x000fe20004000000 */
[----:B------:R-:W-:Y:S01]  /*fbb0*/  FADD.FTZ R161, -R160, R171 ;  /* 0x000000aba0a17221 */ /* 0x000fe20000010100 */
[----:B------:R-:W-:-:S04]  /*fbc0*/  DEPBAR.LE SB5, 0x9 ;  /* 0x0000d2400000791a */ /* 0x000fc80000000000 */
[----:B------:R-:W-:Y:S01]  /*fbd0*/  FMUL.FTZ R179, R179, UR33 ;  /* 0x00000021b3b37c20 */ /* 0x000fe20008410000 */
[----:B------:R-:W-:Y:S01]  /*fbe0*/  FMUL.FTZ R128, R128, UR34 ;  /* 0x0000002280807c20 */ /* 0x000fe20008410000 */
[----:B------:R-:W-:Y:S01]  /*fbf0*/  FADD.FTZ R168, R168, R177 ;  /* 0x000000b1a8a87221 */ /* 0x000fe20000010000 */
[----:B------:R-:W-:Y:S01]  /*fc00*/  FMUL.FTZ R164, R161, 0.25 ;  /* 0x3e800000a1a47820 */ /* 0x000fe20000410000 */
[----:B------:R-:W0:Y:S01]  /*fc10*/  MUFU.RCP R165, R165 ;  /* 0x000000a500a57308 */ /* 0x000e220000001000 */
[----:B------:R-:W-:Y:S01]  /*fc20*/  FFMA.FTZ R179, R180, UR43, R179 ;  /* 0x0000002bb4b37c23 */ /* 0x000fe200080100b3 */
[----:B------:R-:W-:-:S04]  /*fc30*/  DEPBAR.LE SB5, 0x7 ;  /* 0x0000d1c00000791a */ /* 0x000fc80000000000 */
[----:B--2---:R-:W-:Y:S01]  /*fc40*/  FFMA.FTZ R159, R159, UR48, R128 ;  /* 0x000000309f9f7c23 */ /* 0x004fe20008010080 */
[----:B------:R-:W-:Y:S01]  /*fc50*/  FMUL.FTZ R126, R126, UR35 ;  /* 0x000000237e7e7c20 */ /* 0x000fe20008410000 */
[----:B------:R-:W-:Y:S01]  /*fc60*/  FSEL R163, R164, R161, P0 ;  /* 0x000000a1a4a37208 */ /* 0x000fe20000000000 */
[----:B------:R-:W-:Y:S01]  /*fc70*/  FADD.FTZ R168, R168, R179 ;  /* 0x000000b3a8a87221 */ /* 0x000fe20000010000 */
[----:B------:R-:W-:Y:S01]  /*fc80*/  FSETP.GT.FTZ.AND P0, PT, R23, 8.50705917302346158658e+37, PT ;  /* 0x7e8000001700780b */ /* 0x000fe20003f14000 */
[----:B------:R-:W2:Y:S01]  /*fc90*/  LDCU.128 UR40, c[0x3][0x2c0] ;  /* 0x00c05800ff2877ac */ /* 0x000ea20008000c00 */
[----:B------:R-:W-:Y:S01]  /*fca0*/  MOV R164, 0x41a80000 ;  /* 0x41a8000000a47802 */ /* 0x000fe20000000f00 */
[----:B------:R-:W-:-:S04]  /*fcb0*/  DEPBAR.LE SB5, 0x6 ;  /* 0x0000d1800000791a */ /* 0x000fc80000000000 */
[----:B------:R-:W-:Y:S01]  /*fcc0*/  FFMA.FTZ R127, R127, UR49, R126 ;  /* 0x000000317f7f7c23 */ /* 0x000fe2000801007e */
[----:B------:R-:W-:Y:S01]  /*fcd0*/  FADD.FTZ R168, R168, R159 ;  /* 0x0000009fa8a87221 */ /* 0x000fe20000010000 */
[----:B------:R-:W3:Y:S03]  /*fce0*/  LDCU.128 UR32, c[0x3][0x780] ;  /* 0x00c0f000ff2077ac */ /* 0x000ee60008000c00 */
[----:B------:R-:W-:Y:S01]  /*fcf0*/  FADD.FTZ R168, R168, R127 ;  /* 0x0000007fa8a87221 */ /* 0x000fe20000010000 */
[----:B0-----:R-:W-:Y:S01]  /*fd00*/  FFMA.FTZ R160, R165, R163, R160 ;  /* 0x000000a3a5a07223 */ /* 0x001fe200000100a0 */
[----:B------:R-:W-:-:S03]  /*fd10*/  FSEL R165, R164, 5.25, !P0 ;  /* 0x40a80000a4a57808 */ /* 0x000fc60004000000 */
[----:B------:R-:W-:-:S03]  /*fd20*/  FADD.FTZ R163, R171, -R160 ;  /* 0x800000a0aba37221 */ /* 0x000fc60000010000 */
[----:B------:R-:W0:Y:S01]  /*fd30*/  MUFU.RCP R165, R165 ;  /* 0x000000a500a57308 */ /* 0x000e220000001000 */
[----:B------:R-:W-:Y:S01]  /*fd40*/  FFMA.FTZ R162, R161, R163, R162 ;  /* 0x000000a3a1a27223 */ /* 0x000fe200000100a2 */
[----:B------:R-:W-:Y:S01]  /*fd50*/  FADD.FTZ R161, -R160, R173 ;  /* 0x000000ada0a17221 */ /* 0x000fe20000010100 */
[----:B------:R-:W-:-:S04]  /*fd60*/  DEPBAR.LE SB5, 0x5 ;  /* 0x0000d1400000791a */ /* 0x000fc80000000000 */
[----:B--2---:R-:W-:Y:S01]  /*fd70*/  FMUL.FTZ R124, R124, UR40 ;  /* 0x000000287c7c7c20 */ /* 0x004fe20008410000 */
[----:B---3--:R-:W-:Y:S01]  /*fd80*/  UIADD3 UR14, UPT, UPT, UR10, 0x16, UR32 ;  /* 0x000000160a0e7890 */ /* 0x008fe2000fffe020 */
[----:B------:R-:W-:Y:S01]  /*fd90*/  FMUL.FTZ R164, R161, 0.25 ;  /* 0x3e800000a1a47820 */ /* 0x000fe20000410000 */
[----:B------:R-:W-:Y:S02]  /*fda0*/  UIADD3 UR15, UPT, UPT, UR10, 0x16, UR33 ;  /* 0x000000160a0f7890 */ /* 0x000fe4000fffe021 */
[----:B------:R-:W-:Y:S02]  /*fdb0*/  UIADD3 UR20, UPT, UPT, UR10, 0x16, UR34 ;  /* 0x000000160a147890 */ /* 0x000fe4000fffe022 */
[----:B------:R-:W-:Y:S01]  /*fdc0*/  FSEL R163, R164, R161, P0 ;  /* 0x000000a1a4a37208 */ /* 0x000fe20000000000 */
[----:B------:R-:W-:Y:S01]  /*fdd0*/  HFMA2 R164, -RZ, RZ, 2.84375, 0 ;  /* 0x41b00000ffa47431 */ /* 0x000fe200000001ff */
[----:B------:R-:W-:Y:S01]  /*fde0*/  FSETP.GT.FTZ.AND P0, PT, R22, 8.50705917302346158658e+37, PT ;  /* 0x7e8000001600780b */ /* 0x000fe20003f14000 */
[----:B------:R-:W-:Y:S01]  /*fdf0*/  UIADD3 UR21, UPT, UPT, UR10, 0x16, UR35 ;  /* 0x000000160a157890 */ /* 0x000fe2000fffe023 */
[----:B------:R-:W-:-:S04]  /*fe00*/  DEPBAR.LE SB5, 0x4 ;  /* 0x0000d1000000791a */ /* 0x000fc80000000000 */
[----:B------:R-:W-:Y:S01]  /*fe10*/  FFMA.FTZ R125, R125, UR50, R124 ;  /* 0x000000327d7d7c23 */ /* 0x000fe2000801007c */
[----:B------:R-:W2:Y:S01]  /*fe20*/  LDCU.128 UR32, c[0x3][0x7a0] ;  /* 0x00c0f400ff2077ac */ /* 0x000ea20008000c00 */
[----:B0-----:R-:W-:Y:S02]  /*fe30*/  FFMA.FTZ R160, R165, R163, R160 ;  /* 0x000000a3a5a07223 */ /* 0x001fe400000100a0 */
[----:B------:R-:W-:Y:S02]  /*fe40*/  FADD.FTZ R168, R168, R125 ;  /* 0x0000007da8a87221 */ /* 0x000fe40000010000 */
[----:B------:R-:W-:Y:S01]  /*fe50*/  FADD.FTZ R163, R173, -R160 ;  /* 0x800000a0ada37221 */ /* 0x000fe20000010000 */
[----:B------:R-:W-:-:S03]  /*fe60*/  FSEL R169, R164, 5.5, !P0 ;  /* 0x40b00000a4a97808 */ /* 0x000fc60004000000 */
[----:B------:R-:W-:Y:S01]  /*fe70*/  FFMA.FTZ R162, R161, R163, R162 ;  /* 0x000000a3a1a27223 */ /* 0x000fe200000100a2 */
[----:B------:R-:W-:Y:S02]  /*fe80*/  FADD.FTZ R161, -R160, R175 ;  /* 0x000000afa0a17221 */ /* 0x000fe40000010100 */
[----:B------:R-:W0:Y:S02]  /*fe90*/  MUFU.RCP R169, R169 ;  /* 0x000000a900a97308 */ /* 0x000e240000001000 */
[----:B------:R-:W-:Y:S01]  /*fea0*/  FMUL.FTZ R164, R161, 0.25 ;  /* 0x3e800000a1a47820 */ /* 0x000fe20000410000 */
[----:B--2---:R-:W-:-:S04]  /*feb0*/  UIADD3 UR33, UPT, UPT, UR10, 0x16, UR33 ;  /* 0x000000160a217890 */ /* 0x004fc8000fffe021 */
[----:B------:R-:W-:Y:S01]  /*fec0*/  FSEL R163, R164, R161, P0 ;  /* 0x000000a1a4a37208 */ /* 0x000fe20000000000 */
[----:B------:R-:W-:Y:S01]  /*fed0*/  UIADD3 UR32, UPT, UPT, UR10, 0x16, UR32 ;  /* 0x000000160a207890 */ /* 0x000fe2000fffe020 */
[----:B------:R-:W-:Y:S02]  /*fee0*/  MOV R164, 0x41b80000 ;  /* 0x41b8000000a47802 */ /* 0x000fe40000000f00 */
[----:B------:R-:W-:-:S04]  /*fef0*/  FSETP.GT.FTZ.AND P0, PT, R21, 8.50705917302346158658e+37, PT ;  /* 0x7e8000001500780b */ /* 0x000fc80003f14000 */
[----:B------:R-:W-:Y:S01]  /*ff00*/  FSEL R165, R164, 5.75, !P0 ;  /* 0x40b80000a4a57808 */ /* 0x000fe20004000000 */
[----:B0-----:R-:W-:-:S04]  /*ff10*/  FFMA.FTZ R160, R169, R163, R160 ;  /* 0x000000a3a9a07223 */ /* 0x001fc800000100a0 */
[----:B------:R-:W-:Y:S01]  /*ff20*/  FADD.FTZ R163, R175, -R160 ;  /* 0x800000a0afa37221 */ /* 0x000fe20000010000 */
[----:B------:R-:W0:Y:S03]  /*ff30*/  MUFU.RCP R165, R165 ;  /* 0x000000a500a57308 */ /* 0x000e260000001000 */
[----:B------:R-:W-:Y:S01]  /*ff40*/  FFMA.FTZ R162, R161, R163, R162 ;  /* 0x000000a3a1a27223 */ /* 0x000fe200000100a2 */
[----:B------:R-:W-:-:S04]  /*ff50*/  FADD.FTZ R161, -R160, R177 ;  /* 0x000000b1a0a17221 */ /* 0x000fc80000010100 */
[----:B------:R-:W-:-:S05]  /*ff60*/  FMUL.FTZ R164, R161, 0.25 ;  /* 0x3e800000a1a47820 */ /* 0x000fca0000410000 */
[----:B------:R-:W-:Y:S01]  /*ff70*/  FSEL R163, R164, R161, P0 ;  /* 0x000000a1a4a37208 */ /* 0x000fe20000000000 */
[----:B------:R-:W-:Y:S01]  /*ff80*/  HFMA2 R164, -RZ, RZ, 2.875, 0 ;  /* 0x41c00000ffa47431 */ /* 0x000fe200000001ff */
[----:B------:R-:W-:-:S03]  /*ff90*/  FSETP.GT.FTZ.AND P0, PT, R20, 8.50705917302346158658e+37, PT ;  /* 0x7e8000001400780b */ /* 0x000fc60003f14000 */
[----:B0-----:R-:W-:-:S04]  /*ffa0*/  FFMA.FTZ R160, R165, R163, R160 ;  /* 0x000000a3a5a07223 */ /* 0x001fc800000100a0 */
[----:B------:R-:W-:Y:S01]  /*ffb0*/  FADD.FTZ R163, R177, -R160 ;  /* 0x800000a0b1a37221 */ /* 0x000fe20000010000 */
[----:B------:R-:W-:-:S03]  /*ffc0*/  FSEL R169, R164, 6, !P0 ;  /* 0x40c00000a4a97808 */ /* 0x000fc60004000000 */
[----:B------:R-:W-:Y:S01]  /*ffd0*/  FFMA.FTZ R162, R161, R163, R162 ;  /* 0x000000a3a1a27223 */ /* 0x000fe200000100a2 */
[----:B------:R-:W-:Y:S02]  /*ffe0*/  FADD.FTZ R161, -R160, R179 ;  /* 0x000000b3a0a17221 */ /* 0x000fe40000010100 */
[----:B------:R-:W0:Y:S02]  /*fff0*/  MUFU.RCP R169, R169 ;  /* 0x000000a900a97308 */ /* 0x000e240000001000 */
[----:B------:R-:W-:-:S05]  /*10000*/  FMUL.FTZ R164, R161, 0.25 ;  /* 0x3e800000a1a47820 */ /* 0x000fca0000410000 */
[----:B------:R-:W-:Y:S02]  /*10010*/  FSEL R163, R164, R161, P0 ;  /* 0x000000a1a4a37208 */ /* 0x000fe40000000000 */
[----:B------:R-:W-:Y:S02]  /*10020*/  MOV R164, 0x41c80000 ;  /* 0x41c8000000a47802 */ /* 0x000fe40000000f00 */
[----:B------:R-:W-:-:S04]  /*10030*/  FSETP.GT.FTZ.AND P0, PT, R19, 8.50705917302346158658e+37, PT ;  /* 0x7e8000001300780b */ /* 0x000fc80003f14000 */
[----:B------:R-:W-:Y:S01]  /*10040*/  FSEL R164, R164, 6.25, !P0 ;  /* 0x40c80000a4a47808 */ /* 0x000fe20004000000 */
[----:B0-----:R-:W-:-:S03]  /*10050*/  FFMA.FTZ R160, R169, R163, R160 ;  /* 0x000000a3a9a07223 */ /* 0x001fc600000100a0 */
[----:B------:R-:W0:Y:S01]  /*10060*/  MUFU.RCP R165, R164 ;  /* 0x000000a400a57308 */ /* 0x000e220000001000 */
[----:B------:R-:W-:Y:S01]  /*10070*/  IADD3 R169, PT, PT, R4, UR39, RZ ;  /* 0x0000002704a97c10 */ /* 0x000fe2000fffe0ff */
[----:B------:R-:W-:-:S04]  /*10080*/  FADD.FTZ R163, R179, -R160 ;  /* 0x800000a0b3a37221 */ /* 0x000fc80000010000 */
[----:B------:R-:W-:Y:S02]  /*10090*/  IMAD R169, R120, UR15, R169 ;  /* 0x0000000f78a97c24 */ /* 0x000fe4000f8e02a9 */
[----:B------:R-:W-:Y:S01]  /*100a0*/  FFMA.FTZ R162, R161, R163, R162 ;  /* 0x000000a3a1a27223 */ /* 0x000fe200000100a2 */
[----:B------:R-:W-:-:S04]  /*100b0*/  FADD.FTZ R161, -R160, R159 ;  /* 0x0000009fa0a17221 */ /* 0x000fc80000010100 */
[----:B------:R-:W-:-:S05]  /*100c0*/  FMUL.FTZ R128, R161, 0.25 ;  /* 0x3e800000a1807820 */ /* 0x000fca0000410000 */
[----:B------:R-:W-:Y:S02]  /*100d0*/  FSEL R163, R128, R161, P0 ;  /* 0x000000a180a37208 */ /* 0x000fe40000000000 */
[----:B------:R-:W-:-:S03]  /*100e0*/  FSETP.GT.FTZ.AND P0, PT, R18, 8.50705917302346158658e+37, PT ;  /* 0x7e8000001200780b */ /* 0x000fc60003f14000 */
[----:B0-----:R-:W-:Y:S01]  /*100f0*/  FFMA.FTZ R160, R165, R163, R160 ;  /* 0x000000a3a5a07223 */ /* 0x001fe200000100a0 */
[----:B------:R-:W-:Y:S01]  /*10100*/  HFMA2 R163, -RZ, RZ, 2.90625, 0 ;  /* 0x41d00000ffa37431 */ /* 0x000fe200000001ff */
[----:B------:R-:W-:Y:S02]  /*10110*/  IADD3 R165, PT, PT, R4, UR38, RZ ;  /* 0x0000002604a57c10 */ /* 0x000fe4000fffe0ff */
[----:B------:R-:W-:Y:S01]  /*10120*/  FADD.FTZ R128, R159, -R160 ;  /* 0x800000a09f807221 */ /* 0x000fe20000010000 */
[----:B------:R-:W-:Y:S02]  /*10130*/  FADD.FTZ R159, -R160, R127 ;  /* 0x0000007fa09f7221 */ /* 0x000fe40000010100 */
[----:B------:R-:W-:Y:S02]  /*10140*/  IMAD R165, R120, UR14, R165 ;  /* 0x0000000e78a57c24 */ /* 0x000fe4000f8e02a5 */
[----:B------:R-:W-:Y:S01]  /*10150*/  FFMA.FTZ R128, R161, R128, R162 ;  /* 0x00000080a1807223 */ /* 0x000fe200000100a2 */
[----:B------:R-:W-:Y:S01]  /*10160*/  FMUL.FTZ R126, R159, 0.25 ;  /* 0x3e8000009f7e7820 */ /* 0x000fe20000410000 */
[----:B------:R-:W-:-:S04]  /*10170*/  FSEL R163, R163, 6.5, !P0 ;  /* 0x40d00000a3a37808 */ /* 0x000fc80004000000 */
[----:B------:R-:W-:Y:S02]  /*10180*/  FSEL R161, R126, R159, P0 ;  /* 0x0000009f7ea17208 */ /* 0x000fe40000000000 */
[----:B------:R-:W-:Y:S01]  /*10190*/  FSETP.GT.FTZ.AND P0, PT, R16, 8.50705917302346158658e+37, PT ;  /* 0x7e8000001000780b */ /* 0x000fe20003f14000 */
[----:B------:R-:W0:Y:S02]  /*101a0*/  MUFU.RCP R163, R163 ;  /* 0x000000a300a37308 */ /* 0x000e240000001000 */
        /* <DEDUP_REMOVED lines=8> */
[----:B------:R-:W-:-:S02]  /*10230*/  HFMA2 R128, -RZ, RZ, 2.9375, 0 ;  /* 0x41e00000ff807431 */ /* 0x000fc400000001ff */
[----:B------:R-:W-:Y:S01]  /*10240*/  FMUL.FTZ R124, R127, 0.25 ;  /* 0x3e8000007f7c7820 */ /* 0x000fe20000410000 */
[----:B------:R-:W2:Y:S01]  /*10250*/  MUFU.RCP R161, R161 ;  /* 0x000000a100a17308 */ /* 0x000ea20000001000 */
[----:B------:R-:W-:-:S03]  /*10260*/  IMAD R163, R120, UR11, R163 ;  /* 0x0000000b78a37c24 */ /* 0x000fc6000f8e02a3 */
[----:B------:R-:W-:Y:S01]  /*10270*/  FSEL R159, R124, R127, P1 ;  /* 0x0000007f7c9f7208 */ /* 0x000fe20000800000 */
[----:B------:R-:W-:-:S04]  /*10280*/  DEPBAR.LE SB5, 0x3 ;  /* 0x0000d0c00000791a */ /* 0x000fc80000000000 */
[----:B------:R-:W-:Y:S01]  /*10290*/  FMUL.FTZ R124, R121, UR41 ;  /* 0x00000029797c7c20 */ /* 0x000fe20008410000 */
[----:B------:R-:W-:Y:S02]  /*102a0*/  IADD3 R163, PT, PT, R163, 0x16, RZ ;  /* 0x00000016a3a37810 */ /* 0x000fe40007ffe0ff */
[----:B------:R-:W-:Y:S01]  /*102b0*/  FSEL R128, R128, 7, !P0 ;  /* 0x40e0000080807808 */ /* 0x000fe20004000000 */
[----:B------:R-:W-:-:S04]  /*102c0*/  DEPBAR.LE SB5, 0x2 ;  /* 0x0000d0800000791a */ /* 0x000fc80000000000 */
[----:B------:R-:W-:Y:S01]  /*102d0*/  FFMA.FTZ R123, R123, UR51, R124 ;  /* 0x000000337b7b7c23 */ /* 0x000fe2000801007c */
[----:B0-----:R-:W-:Y:S01]  /*102e0*/  IADD3 R181, PT, PT, R4, UR39, RZ ;  /* 0x0000002704b57c10 */ /* 0x001fe2000fffe0ff */
[----:B--2---:R-:W-:Y:S01]  /*102f0*/  FFMA.FTZ R160, R161, R159, R160 ;  /* 0x0000009fa1a07223 */ /* 0x004fe200000100a0 */
[----:B------:R-:W5:Y:S01]  /*10300*/  TLD.LZ RZ, R164, R163, UR12, 1D, 0x1 ;  /* 0x00ff0cffa3a47f66 */ /* 0x000f6200081e01ff */
[----:B------:R0:W2:Y:S01]  /*10310*/  MUFU.RCP R161, R128 ;  /* 0x0000008000a17308 */ /* 0x0000a20000001000 */
[----:B------:R-:W3:Y:S01]  /*10320*/  LDCU.128 UR48, c[0x3][0x17f0] ;  /* 0x00c2fe00ff3077ac */ /* 0x000ee20008000c00 */
[--C-:B------:R-:W-:Y:S01]  /*10330*/  FADD.FTZ R121, -R160, R123.reuse ;  /* 0x0000007ba0797221 */ /* 0x100fe20000010100 */
[----:B------:R-:W-:-:S03]  /*10340*/  FADD.FTZ R168, R168, R123 ;  /* 0x0000007ba8a87221 */ /* 0x000fc60000010000 */
[----:B------:R-:W-:Y:S01]  /*10350*/  FMUL.FTZ R124, R121, 0.25 ;  /* 0x3e800000797c7820 */ /* 0x000fe20000410000 */
[----:B0-----:R-:W-:-:S04]  /*10360*/  MOV R128, 0x41e80000 ;  /* 0x41e8000000807802 */ /* 0x001fc80000000f00 */
[----:B------:R-:W-:Y:S02]  /*10370*/  FSEL R159, R124, R121, P0 ;  /* 0x000000797c9f7208 */ /* 0x000fe40000000000 */
[----:B------:R-:W-:-:S03]  /*10380*/  FSETP.GT.FTZ.AND P0, PT, R15, 8.50705917302346158658e+37, PT ;  /* 0x7e8000000f00780b */ /* 0x000fc60003f14000 */
[----:B--2---:R-:W-:Y:S01]  /*10390*/  FFMA.FTZ R124, R161, R159, R160 ;  /* 0x0000009fa17c7223 */ /* 0x004fe200000100a0 */
[----:B------:R-:W-:-:S04]  /*103a0*/  DEPBAR.LE SB5, 0x2 ;  /* 0x0000d0800000791a */ /* 0x000fc80000000000 */
[----:B------:R-:W-:Y:S01]  /*103b0*/  FMUL.FTZ R159, R122, UR42 ;  /* 0x0000002a7a9f7c20 */ /* 0x000fe20008410000 */
[----:B------:R-:W-:Y:S01]  /*103c0*/  FSEL R128, R128, 7.25, !P0 ;  /* 0x40e8000080807808 */ /* 0x000fe20004000000 */
[----:B------:R-:W-:Y:S01]  /*103d0*/  FADD.FTZ R160, R125, -R160 ;  /* 0x800000a07da07221 */ /* 0x000fe20000010000 */
[----:B---3--:R-:W-:Y:S01]  /*103e0*/  IADD3 R171, PT, PT, R4, UR48, RZ ;  /* 0x0000003004ab7c10 */ /* 0x008fe2000fffe0ff */
[----:B------:R-:W-:-:S04]  /*103f0*/  DEPBAR.LE SB5, 0x1 ;  /* 0x0000d0400000791a */ /* 0x000fc80000000000 */
[----:B-1----:R-:W-:Y:S01]  /*10400*/  FFMA.FTZ R161, R2, UR44, R159 ;  /* 0x0000002c02a17c23 */ /* 0x002fe2000801009f */
[----:B------:R-:W0:Y:S01]  /*10410*/  MUFU.RCP R179, R128 ;  /* 0x0000008000b37308 */ /* 0x000e220000001000 */
[----:B------:R-:W-:Y:S01]  /*10420*/  FFMA.FTZ R126, R127, R160, R126 ;  /* 0x000000a07f7e7223 */ /* 0x000fe2000001007e */
[----:B------:R-:W-:Y:S01]  /*10430*/  FADD.FTZ R2, R123, -R124 ;  /* 0x8000007c7b027221 */ /* 0x000fe20000010000 */
[----:B------:R-:W-:Y:S01]  /*10440*/  FADD.FTZ R127, -R124, R161 ;  /* 0x000000a17c7f7221 */ /* 0x000fe20000010100 */
[----:B------:R-:W-:Y:S01]  /*10450*/  IMAD R171, R120, UR20, R171 ;  /* 0x0000001478ab7c24 */ /* 0x000fe2000f8e02ab */
[C---:B------:R-:W-:Y:S01]  /*10460*/  IADD3 R173, PT, PT, R4.reuse, UR49, RZ ;  /* 0x0000003104ad7c10 */ /* 0x040fe2000fffe0ff */
[----:B------:R-:W-:Y:S01]  /*10470*/  FFMA.FTZ R2, R121, R2, R126 ;  /* 0x0000000279027223 */ /* 0x000fe2000001007e */
[----:B------:R-:W-:Y:S01]  /*10480*/  FMUL.FTZ R122, R127, 0.25 ;  /* 0x3e8000007f7a7820 */ /* 0x000fe20000410000 */
[----:B------:R-:W-:Y:S02]  /*10490*/  IADD3 R175, PT, PT, R4, UR50, RZ ;  /* 0x0000003204af7c10 */ /* 0x000fe4000fffe0ff */
[----:B------:R-:W-:Y:S01]  /*104a0*/  IMAD R173, R120, UR21, R173 ;  /* 0x0000001578ad7c24 */ /* 0x000fe2000f8e02ad */
[----:B------:R-:W-:-:S02]  /*104b0*/  IADD3 R177, PT, PT, R4, UR51, RZ ;  /* 0x0000003304b17c10 */ /* 0x000fc4000fffe0ff */
[----:B------:R-:W-:Y:S01]  /*104c0*/  FSEL R159, R122, R127, P0 ;  /* 0x0000007f7a9f7208 */ /* 0x000fe20000000000 */
[C---:B------:R-:W-:Y:S01]  /*104d0*/  IMAD R123, R120.reuse, UR16, R175 ;  /* 0x00000010787b7c24 */ /* 0x040fe2000f8e02af */
[----:B------:R-:W-:Y:S01]  /*104e0*/  IADD3 R122, PT, PT, R171, 0x16, RZ ;  /* 0x00000016ab7a7810 */ /* 0x000fe20007ffe0ff */
[C---:B------:R-:W-:Y:S01]  /*104f0*/  IMAD R177, R120.reuse, UR17, R177 ;  /* 0x0000001178b17c24 */ /* 0x040fe2000f8e02b1 */
[----:B------:R-:W-:Y:S01]  /*10500*/  IADD3 R175, PT, PT, R173, 0x16, RZ ;  /* 0x00000016adaf7810 */ /* 0x000fe20007ffe0ff */
[----:B0-----:R-:W-:Y:S01]  /*10510*/  FFMA.FTZ R160, R179, R159, R124 ;  /* 0x0000009fb3a07223 */ /* 0x001fe2000001007c */
[----:B------:R-:W-:Y:S01]  /*10520*/  IMAD R124, R120, UR33, R181 ;  /* 0x00000021787c7c24 */ /* 0x000fe2000f8e02b5 */
[----:B------:R-:W-:Y:S02]  /*10530*/  IADD3 R179, PT, PT, R4, UR38, RZ ;  /* 0x0000002604b37c10 */ /* 0x000fe4000fffe0ff */
[----:B------:R-:W-:Y:S01]  /*10540*/  FADD.FTZ R121, R161, -R160 ;  /* 0x800000a0a1797221 */ /* 0x000fe20000010000 */
[----:B------:R-:W-:-:S02]  /*10550*/  IADD3 R181, PT, PT, R177, 0x16, RZ ;  /* 0x00000016b1b57810 */ /* 0x000fc40007ffe0ff */
[----:B------:R-:W-:Y:S02]  /*10560*/  IMAD R179, R120, UR32, R179 ;  /* 0x0000002078b37c24 */ /* 0x000fe4000f8e02b3 */
[----:B------:R-:W-:Y:S01]  /*10570*/  FFMA.FTZ R162, R127, R121, R2 ;  /* 0x000000797fa27223 */ /* 0x000fe20000010002 */
[----:B------:R-:W-:Y:S02]  /*10580*/  IADD3 R2, PT, PT, R165, 0x16, RZ ;  /* 0x00000016a5027810 */ /* 0x000fe40007ffe0ff */
[----:B------:R-:W5:Y:S01]  /*10590*/  TLD.LZ RZ, R165, R163, UR8, 1D, 0x1 ;  /* 0x00ff08ffa3a57f66 */ /* 0x000f6200081e01ff */
        /* <DEDUP_REMOVED lines=8> */
[----:B------:R0:W5:Y:S01]  /*10620*/  TLD.LZ RZ, R177, R175, UR8, 1D, 0x1 ;  /* 0x00ff08ffafb17f66 */ /* 0x00016200081e01ff */
[----:B------:R-:W-:-:S02]  /*10630*/  IADD3 R178, PT, PT, R123, 0x16, RZ ;  /* 0x000000167bb27810 */ /* 0x000fc40007ffe0ff */
[----:B------:R-:W-:Y:S02]  /*10640*/  IADD3 R184, PT, PT, R179, 0x16, RZ ;  /* 0x00000016b3b87810 */ /* 0x000fe40007ffe0ff */
[----:B------:R-:W5:Y:S01]  /*10650*/  TLD.LZ RZ, R179, R178, UR12, 1D, 0x1 ;  /* 0x00ff0cffb2b37f66 */ /* 0x000f6200081e01ff */
[----:B------:R-:W5:Y:S01]  /*10660*/  TLD.LZ RZ, R180, R178, UR8, 1D, 0x1 ;  /* 0x00ff08ffb2b47f66 */ /* 0x000f6200081e01ff */
[----:B------:R-:W5:Y:S01]  /*10670*/  TLD.LZ RZ, R128, R181, UR12, 1D, 0x1 ;  /* 0x00ff0cffb5807f66 */ /* 0x000f6200081e01ff */
[C---:B------:R-:W-:Y:S02]  /*10680*/  IADD3 R159, PT, PT, R4.reuse, UR37, RZ ;  /* 0x00000025049f7c10 */ /* 0x040fe4000fffe0ff */
[----:B------:R-:W-:Y:S02]  /*10690*/  IADD3 R125, PT, PT, R4, UR36, RZ ;  /* 0x00000024047d7c10 */ /* 0x000fe4000fffe0ff */
[----:B------:R-:W-:Y:S01]  /*106a0*/  IADD3 R185, PT, PT, R124, 0x16, RZ ;  /* 0x000000167cb97810 */ /* 0x000fe20007ffe0ff */
[----:B------:R-:W-:-:S02]  /*106b0*/  IMAD R159, R120, UR19, R159 ;  /* 0x00000013789f7c24 */ /* 0x000fc4000f8e029f */
[----:B------:R-:W-:-:S03]  /*106c0*/  IMAD R125, R120, UR18, R125 ;  /* 0x00000012787d7c24 */ /* 0x000fc6000f8e027d */
[----:B------:R-:W-:Y:S02]  /*106d0*/  IADD3 R183, PT, PT, R159, 0x16, RZ ;  /* 0x000000169fb77810 */ /* 0x000fe40007ffe0ff */
[----:B------:R-:W-:Y:S01]  /*106e0*/  TLD.LZ RZ, R159, R181, UR8, 1D, 0x1 ;  /* 0x00ff08ffb59f7f66 */ /* 0x000fe200081e01ff */
[----:B------:R-:W-:-:S04]  /*106f0*/  IADD3 R182, PT, PT, R125, 0x16, RZ ;  /* 0x000000167db67810 */ /* 0x000fc80007ffe0ff */
[----:B------:R-:W5:Y:S01]  /*10700*/  TLD.LZ RZ, R126, R182, UR12, 1D, 0x1 ;  /* 0x00ff0cffb67e7f66 */ /* 0x000f6200081e01ff */
[----:B------:R-:W5:Y:S01]  /*10710*/  TLD.LZ RZ, R127, R182, UR8, 1D, 0x1 ;  /* 0x00ff08ffb67f7f66 */ /* 0x000f6200081e01ff */
[----:B------:R-:W5:Y:S01]  /*10720*/  TLD.LZ RZ, R124, R183, UR12, 1D, 0x1 ;  /* 0x00ff0cffb77c7f66 */ /* 0x000f6200081e01ff */
[----:B------:R-:W-:Y:S01]  /*10730*/  TLD.LZ RZ, R125, R183, UR8, 1D, 0x1 ;  /* 0x00ff08ffb77d7f66 */ /* 0x000fe200081e01ff */
[----:B------:R-:W5:Y:S01]  /*10740*/  TLD.LZ RZ, R122, R184, UR12, 1D, 0x1 ;  /* 0x00ff0cffb87a7f66 */ /* 0x000f6200081e01ff */
[----:B------:R-:W-:Y:S01]  /*10750*/  TLD.LZ RZ, R123, R184, UR8, 1D, 0x1 ;  /* 0x00ff08ffb87b7f66 */ /* 0x000fe200081e01ff */
[----:B------:R-:W5:Y:S01]  /*10760*/  TLD.LZ RZ, R2, R185, UR12, 1D, 0x1 ;  /* 0x00ff0cffb9027f66 */ /* 0x000f6200081e01ff */
[----:B------:R-:W5:Y:S01]  /*10770*/  TLD.LZ RZ, R121, R185, UR8, 1D, 0x1 ;  /* 0x00ff08ffb9797f66 */ /* 0x000f6200081e01ff */
[----:B------:R-:W-:Y:S01]  /*10780*/  FADD.FTZ R168, R168, R161 ;  /* 0x000000a1a8a87221 */ /* 0x000fe20000010000 */
[----:B------:R-:W-:Y:S01]  /*10790*/  HFMA2 R161, -RZ, RZ, 2.96875, 0 ;  /* 0x41f00000ffa17431 */ /* 0x000fe200000001ff */
[----:B------:R-:W-:Y:S01]  /*107a0*/  FSETP.GT.FTZ.AND P0, PT, R131, 8.50705917302346158658e+37, PT ;  /* 0x7e8000008300780b */ /* 0x000fe20003f14000 */
[----:B------:R-:W1:Y:S01]  /*107b0*/  LDCU.128 UR16, c[0x3][0x2d0] ;  /* 0x00c05a00ff1077ac */ /* 0x000e620008000c00 */
[----:B------:R-:W-:Y:S01]  /*107c0*/  FSETP.GT.FTZ.AND P1, PT, R7, 8.50705917302346158658e+37, PT ;  /* 0x7e8000000700780b */ /* 0x000fe20003f34000 */
[----:B------:R-:W2:Y:S01]  /*107d0*/  LDCU.128 UR36, c[0x3][0x80] ;  /* 0x00c01000ff2477ac */ /* 0x000ea20008000c00 */
[----:B0-----:R-:W-:Y:S01]  /*107e0*/  FSEL R175, R161, 7.5, !P0 ;  /* 0x40f00000a1af7808 */ /* 0x001fe20004000000 */
[----:B------:R-:W-:-:S02]  /*107f0*/  UIADD3 UR11, UPT, UPT, UR10, 0x16, UR34 ;  /* 0x000000160a0b7890 */ /* 0x000fc4000fffe022 */
[----:B------:R-:W-:Y:S01]  /*10800*/  UIADD3 UR14, UPT, UPT, UR10, 0x16, UR35 ;  /* 0x000000160a0e7890 */ /* 0x000fe2000fffe023 */
[----:B------:R-:W0:Y:S02]  /*10810*/  LDCU.128 UR32, c[0x3][0x1810] ;  /* 0x00c30200ff2077ac */ /* 0x000e240008000c00 */
[----:B------:R-:W3:Y:S01]  /*10820*/  MUFU.RCP R175, R175 ;  /* 0x000000af00af7308 */ /* 0x000ee20000001000 */
[----:B------:R-:W4:Y:S01]  /*10830*/  LDCU.128 UR48, c[0x3][0x1820] ;  /* 0x00c30400ff3077ac */ /* 0x000f220008000c00 */
[----:B------:R-:W-:-:S04]  /*10840*/  DEPBAR.LE SB5, 0xe ;  /* 0x0000d3800000791a */ /* 0x000fc80000000000 */
[----:B------:R-:W-:Y:S01]  /*10850*/  FMUL.FTZ R164, R164, UR43 ;  /* 0x0000002ba4a47c20 */ /* 0x000fe20008410000 */
[----:B------:R-:W0:Y:S03]  /*10860*/  LDCU.128 UR40, c[0x3][0x2f0] ;  /* 0x00c05e00ff2877ac */ /* 0x000e260008000c00 */
[----:B------:R-:W-:Y:S01]  /*10870*/  FFMA.FTZ R165, R165, UR45, R164 ;  /* 0x0000002da5a57c23 */ /* 0x000fe200080100a4 */
[----:B------:R-:W-:-:S04]  /*10880*/  DEPBAR.LE SB5, 0xd ;  /* 0x0000d3400000791a */ /* 0x000fc80000000000 */
[----:B-1----:R-:W-:Y:S01]  /*10890*/  FMUL.FTZ R169, R169, UR16 ;  /* 0x00000010a9a97c20 */ /* 0x002fe20008410000 */
[--C-:B------:R-:W-:Y:S01]  /*108a0*/  FADD.FTZ R161, -R160, R165.reuse ;  /* 0x000000a5a0a17221 */ /* 0x100fe20000010100 */
[----:B------:R-:W-:Y:S01]  /*108b0*/  FADD.FTZ R168, R168, R165 ;  /* 0x000000a5a8a87221 */ /* 0x000fe20000010000 */
[----:B------:R-:W-:-:S04]  /*108c0*/  DEPBAR.LE SB5, 0xc ;  /* 0x0000d3000000791a */ /* 0x000fc80000000000 */
[----:B------:R-:W-:Y:S01]  /*108d0*/  FMUL.FTZ R171, R171, UR17 ;  /* 0x00000011abab7c20 */ /* 0x000fe20008410000 */
[----:B------:R-:W-:Y:S01]  /*108e0*/  FFMA.FTZ R169, R170, UR46, R169 ;  /* 0x0000002eaaa97c23 */ /* 0x000fe200080100a9 */
[----:B------:R-:W-:Y:S01]  /*108f0*/  FMUL.FTZ R164, R161, 0.25 ;  /* 0x3e800000a1a47820 */ /* 0x000fe20000410000 */
[----:B------:R-:W-:-:S04]  /*10900*/  DEPBAR.LE SB5, 0xb ;  /* 0x0000d2c00000791a */ /* 0x000fc80000000000 */
[----:B------:R-:W-:Y:S01]  /*10910*/  FMUL.FTZ R173, R173, UR18 ;  /* 0x00000012adad7c20 */ /* 0x000fe20008410000 */
[----:B------:R-:W-:Y:S01]  /*10920*/  FFMA.FTZ R171, R172, UR47, R171 ;  /* 0x0000002facab7c23 */ /* 0x000fe200080100ab */
[----:B------:R-:W-:Y:S01]  /*10930*/  FADD.FTZ R168, R168, R169 ;  /* 0x000000a9a8a87221 */ /* 0x000fe20000010000 */
[----:B------:R-:W-:-:S04]  /*10940*/  DEPBAR.LE SB5, 0xa ;  /* 0x0000d2800000791a */ /* 0x000fc80000000000 */
[----:B------:R-:W-:Y:S01]  /*10950*/  FMUL.FTZ R176, R176, UR19 ;  /* 0x00000013b0b07c20 */ /* 0x000fe20008410000 */
[----:B------:R-:W-:Y:S01]  /*10960*/  FSEL R163, R164, R161, P0 ;  /* 0x000000a1a4a37208 */ /* 0x000fe20000000000 */
[----:B--2---:R-:W-:Y:S01]  /*10970*/  FFMA.FTZ R173, R174, UR36, R173 ;  /* 0x00000024aead7c23 */ /* 0x004fe200080100ad */
[----:B------:R-:W-:Y:S01]  /*10980*/  FSETP.GT.FTZ.AND P0, PT, R14, 8.50705917302346158658e+37, PT ;  /* 0x7e8000000e00780b */ /* 0x000fe20003f14000 */
[----:B------:R-:W-:-:S04]  /*10990*/  DEPBAR.LE SB5, 0x9 ;  /* 0x0000d2400000791a */ /* 0x000fc80000000000 */
[----:B------:R-:W-:Y:S01]  /*109a0*/  FFMA.FTZ R177, R177, UR37, R176 ;  /* 0x00000025b1b17c23 */ /* 0x000fe200080100b0 */
[----:B------:R-:W1:Y:S01]  /*109b0*/  LDCU.128 UR16, c[0x3][0x2e0] ;  /* 0x00c05c00ff1077ac */ /* 0x000e620008000c00 */
[----:B---3--:R-:W-:Y:S01]  /*109c0*/  FFMA.FTZ R160, R175, R163, R160 ;  /* 0x000000a3afa07223 */ /* 0x008fe200000100a0 */
[----:B------:R-:W-:Y:S01]  /*109d0*/  FADD.FTZ R168, R168, R171 ;  /* 0x000000aba8a87221 */ /* 0x000fe20000010000 */
[----:B------:R-:W2:Y:S02]  /*109e0*/  LDCU.128 UR44, c[0x3][0x90] ;  /* 0x00c01200ff2c77ac */ /* 0x000ea40008000c00 */
[----:B------:R-:W-:Y:S01]  /*109f0*/  FADD.FTZ R163, R165, -R160 ;  /* 0x800000a0a5a37221 */ /* 0x000fe20000010000 */
[----:B------:R-:W-:-:S03]  /*10a00*/  FADD.FTZ R168, R168, R173 ;  /* 0x000000ada8a87221 */ /* 0x000fc60000010000 */
[----:B------:R-:W-:Y:S01]  /*10a10*/  FFMA.FTZ R162, R161, R163, R162 ;  /* 0x000000a3a1a27223 */ /* 0x000fe200000100a2 */
[----:B------:R-:W-:Y:S01]  /*10a20*/  MOV R161, 0x41f80000 ;  /* 0x41f8000000a17802 */ /* 0x000fe20000000f00 */
[----:B------:R-:W-:-:S03]  /*10a30*/  FADD.FTZ R168, R168, R177 ;  /* 0x000000b1a8a87221 */ /* 0x000fc60000010000 */
[----:B------:R-:W-:Y:S01]  /*10a40*/  FSEL R165, R161, 7.75, !P0 ;  /* 0x40f80000a1a57808 */ /* 0x000fe20004000000 */
[----:B------:R-:W-:-:S04]  /*10a50*/  FADD.FTZ R161, -R160, R169 ;  /* 0x000000a9a0a17221 */ /* 0x000fc80000010100 */
[----:B------:R-:W-:Y:S01]  /*10a60*/  FMUL.FTZ R164, R161, 0.25 ;  /* 0x3e800000a1a47820 */ /* 0x000fe20000410000 */
[----:B------:R-:W3:Y:S04]  /*10a70*/  MUFU.RCP R165, R165 ;  /* 0x000000a500a57308 */ /* 0x000ee80000001000 */
[----:B------:R-:W-:Y:S01]  /*10a80*/  FSEL R163, R164, R161, P0 ;  /* 0x000000a1a4a37208 */ /* 0x000fe20000000000 */
[----:B------:R-:W-:Y:S01]  /*10a90*/  HFMA2 R164, -RZ, RZ, 3, 0 ;  /* 0x42000000ffa47431 */ /* 0x000fe200000001ff */
[----:B------:R-:W-:-:S03]  /*10aa0*/  FSETP.GT.FTZ.AND P0, PT, R13, 8.50705917302346158658e+37, PT ;  /* 0x7e8000000d00780b */ /* 0x000fc60003f14000 */
[----:B---3--:R-:W-:-:S04]  /*10ab0*/  FFMA.FTZ R160, R165, R163, R160 ;  /* 0x000000a3a5a07223 */ /* 0x008fc800000100a0 */
[----:B------:R-:W-:Y:S01]  /*10ac0*/  FADD.FTZ R163, R169, -R160 ;  /* 0x800000a0a9a37221 */ /* 0x000fe20000010000 */
[----:B------:R-:W-:-:S03]  /*10ad0*/  FSEL R169, R164, 8, !P0 ;  /* 0x41000000a4a97808 */ /* 0x000fc60004000000 */
[----:B------:R-:W-:Y:S01]  /*10ae0*/  FFMA.FTZ R162, R161, R163, R162 ;  /* 0x000000a3a1a27223 */ /* 0x000fe200000100a2 */
[----:B------:R-:W-:Y:S02]  /*10af0*/  FADD.FTZ R161, -R160, R171 ;  /* 0x000000aba0a17221 */ /* 0x000fe40000010100 */
[----:B------:R-:W3:Y:S02]  /*10b00*/  MUFU.RCP R169, R169 ;  /* 0x000000a900a97308 */ /* 0x000ee40000001000 */
[----:B------:R-:W-:-:S05]  /*10b10*/  FMUL.FTZ R164, R161, 0.25 ;  /* 0x3e800000a1a47820 */ /* 0x000fca0000410000 */
[----:B------:R-:W-:Y:S02]  /*10b20*/  FSEL R163, R164, R161, P0 ;  /* 0x000000a1a4a37208 */ /* 0x000fe40000000000 */
[----:B------:R-:W-:Y:S02]  /*10b30*/  MOV R164, 0x42040000 ;  /* 0x4204000000a47802 */ /* 0x000fe40000000f00 */
[----:B------:R-:W-:-:S04]  /*10b40*/  FSETP.GT.FTZ.AND P0, PT, R12, 8.50705917302346158658e+37, PT ;  /* 0x7e8000000c00780b */ /* 0x000fc80003f14000 */
[----:B------:R-:W-:Y:S01]  /*10b50*/  FSEL R165, R164, 8.25, !P0 ;  /* 0x41040000a4a57808 */ /* 0x000fe20004000000 */
[----:B---3--:R-:W-:-:S04]  /*10b60*/  FFMA.FTZ R160, R169, R163, R160 ;  /* 0x000000a3a9a07223 */ /* 0x008fc800000100a0 */
[----:B------:R-:W-:Y:S01]  /*10b70*/  FADD.FTZ R163, R171, -R160 ;  /* 0x800000a0aba37221 */ /* 0x000fe20000010000 */
[----:B------:R-:W3:Y:S03]  /*10b80*/  MUFU.RCP R165, R165 ;  /* 0x000000a500a57308 */ /* 0x000ee60000001000 */
[----:B------:R-:W-:Y:S01]  /*10b90*/  FFMA.FTZ R162, R161, R163, R162 ;  /* 0x000000a3a1a27223 */ /* 0x000fe200000100a2 */
[----:B------:R-:W-:-:S04]  /*10ba0*/  FADD.FTZ R161, -R160, R173 ;  /* 0x000000ada0a17221 */ /* 0x000fc80000010100 */
[----:B------:R-:W-:-:S05]  /*10bb0*/  FMUL.FTZ R164, R161, 0.25 ;  /* 0x3e800000a1a47820 */ /* 0x000fca0000410000 */
[----:B------:R-:W-:Y:S01]  /*10bc0*/  FSEL R163, R164, R161, P0 ;  /* 0x000000a1a4a37208 */ /* 0x000fe20000000000 */
[----:B------:R-:W-:Y:S01]  /*10bd0*/  HFMA2 R164, -RZ, RZ, 3.015625, 0 ;  /* 0x42080000ffa47431 */ /* 0x000fe200000001ff */
[----:B------:R-:W-:-:S03]  /*10be0*/  FSETP.GT.FTZ.AND P0, PT, R11, 8.50705917302346158658e+37, PT ;  /* 0x7e8000000b00780b */ /* 0x000fc60003f14000 */
[----:B---3--:R-:W-:-:S04]  /*10bf0*/  FFMA.FTZ R160, R165, R163, R160 ;  /* 0x000000a3a5a07223 */ /* 0x008fc800000100a0 */
[----:B------:R-:W-:Y:S01]  /*10c00*/  FADD.FTZ R163, R173, -R160 ;  /* 0x800000a0ada37221 */ /* 0x000fe20000010000 */
[----:B------:R-:W-:-:S03]  /*10c10*/  FSEL R169, R164, 8.5, !P0 ;  /* 0x41080000a4a97808 */ /* 0x000fc60004000000 */
[----:B------:R-:W-:Y:S01]  /*10c20*/  FFMA.FTZ R162, R161, R163, R162 ;  /* 0x000000a3a1a27223 */ /* 0x000fe200000100a2 */
[----:B------:R-:W-:Y:S02]  /*10c30*/  FADD.FTZ R161, -R160, R177 ;  /* 0x000000b1a0a17221 */ /* 0x000fe40000010100 */
[----:B------:R-:W3:Y:S02]  /*10c40*/  MUFU.RCP R169, R169 ;  /* 0x000000a900a97308 */ /* 0x000ee40000001000 */
[----:B------:R-:W-:-:S05]  /*10c50*/  FMUL.FTZ R164, R161, 0.25 ;  /* 0x3e800000a1a47820 */ /* 0x000fca0000410000 */
[----:B------:R-:W-:Y:S01]  /*10c60*/  FSEL R163, R164, R161, P0 ;  /* 0x000000a1a4a37208 */ /* 0x000fe20000000000 */
[----:B------:R-:W-:-:S04]  /*10c70*/  DEPBAR.LE SB5, 0x8 ;  /* 0x0000d2000000791a */ /* 0x000fc80000000000 */
[----:B-1----:R-:W-:Y:S01]  /*10c80*/  FMUL.FTZ R179, R179, UR16 ;  /* 0x00000010b3b37c20 */ /* 0x002fe20008410000 */
[----:B------:R-:W-:Y:S02]  /*10c90*/  MOV R164, 0x420c0000 ;  /* 0x420c000000a47802 */ /* 0x000fe40000000f00 */
[----:B------:R-:W-:Y:S01]  /*10ca0*/  FSETP.GT.FTZ.AND P0, PT, R10, 8.50705917302346158658e+37, PT ;  /* 0x7e8000000a00780b */ /* 0x000fe20003f14000 */
[----:B------:R-:W-:-:S04]  /*10cb0*/  DEPBAR.LE SB5, 0x6 ;  /* 0x0000d1800000791a */ /* 0x000fc80000000000 */
[----:B------:R-:W-:Y:S01]  /*10cc0*/  FFMA.FTZ R179, R180, UR38, R179 ;  /* 0x00000026b4b37c23 */ /* 0x000fe200080100b3 */
[----:B------:R-:W-:Y:S01]  /*10cd0*/  FSEL R165, R164, 8.75, !P0 ;  /* 0x410c0000a4a57808 */ /* 0x000fe20004000000 */
[----:B------:R-:W-:Y:S01]  /*10ce0*/  FMUL.FTZ R128, R128, UR17 ;  /* 0x0000001180807c20 */ /* 0x000fe20008410000 */
[----:B------:R-:W-:-:S04]  /*10cf0*/  DEPBAR.LE SB5, 0x5 ;  /* 0x0000d1400000791a */ /* 0x000fc80000000000 */
[----:B------:R-:W-:Y:S01]  /*10d00*/  FMUL.FTZ R126, R126, UR18 ;  /* 0x000000127e7e7c20 */ /* 0x000fe20008410000 */
[----:B---3--:R-:W-:Y:S01]  /*10d10*/  FFMA.FTZ R160, R169, R163, R160 ;  /* 0x000000a3a9a07223 */ /* 0x008fe200000100a0 */
[----:B------:R-:W-:Y:S01]  /*10d20*/  FADD.FTZ R168, R168, R179 ;  /* 0x000000b3a8a87221 */ /* 0x000fe20000010000 */
[----:B------:R-:W-:Y:S01]  /*10d30*/  FFMA.FTZ R159, R159, UR39, R128 ;  /* 0x000000279f9f7c23 */ /* 0x000fe20008010080 */
[----:B------:R-:W1:Y:S01]  /*10d40*/  MUFU.RCP R165, R165 ;  /* 0x000000a500a57308 */ /* 0x000e620000001000 */
[----:B------:R-:W-:Y:S01]  /*10d50*/  FADD.FTZ R163, R177, -R160 ;  /* 0x800000a0b1a37221 */ /* 0x000fe20000010000 */
[----:B------:R-:W-:-:S04]  /*10d60*/  DEPBAR.LE SB5, 0x3 ;  /* 0x0000d0c00000791a */ /* 0x000fc80000000000 */
[----:B--2---:R-:W-:Y:S01]  /*10d70*/  FFMA.FTZ R127, R127, UR44, R126 ;  /* 0x0000002c7f7f7c23 */ /* 0x004fe2000801007e */
[----:B------:R-:W-:Y:S01]  /*10d80*/  FADD.FTZ R168, R168, R159 ;  /* 0x0000009fa8a87221 */ /* 0x000fe20000010000 */
[----:B------:R-:W-:Y:S01]  /*10d90*/  FMUL.FTZ R124, R124, UR19 ;  /* 0x000000137c7c7c20 */ /* 0x000fe20008410000 */
[----:B------:R-:W-:Y:S01]  /*10da0*/  FFMA.FTZ R162, R161, R163, R162 ;  /* 0x000000a3a1a27223 */ /* 0x000fe200000100a2 */
[----:B------:R-:W-:Y:S01]  /*10db0*/  FADD.FTZ R161, -R160, R179 ;  /* 0x000000b3a0a17221 */ /* 0x000fe20000010100 */
[----:B------:R-:W-:Y:S01]  /*10dc0*/  FADD.FTZ R168, R168, R127 ;  /* 0x0000007fa8a87221 */ /* 0x000fe20000010000 */
[----:B------:R-:W-:-:S04]  /*10dd0*/  DEPBAR.LE SB5, 0x2 ;  /* 0x0000d0800000791a */ /* 0x000fc80000000000 */
[----:B0-----:R-:W-:Y:S01]  /*10de0*/  FMUL.FTZ R122, R122, UR40 ;  /* 0x000000287a7a7c20 */ /* 0x001fe20008410000 */
[----:B------:R-:W-:Y:S01]  /*10df0*/  FFMA.FTZ R125, R125, UR45, R124 ;  /* 0x0000002d7d7d7c23 */ /* 0x000fe2000801007c */
[----:B------:R-:W-:Y:S01]  /*10e00*/  FMUL.FTZ R164, R161, 0.25 ;  /* 0x3e800000a1a47820 */ /* 0x000fe20000410000 */
[----:B------:R-:W-:-:S04]  /*10e10*/  DEPBAR.LE SB5, 0x1 ;  /* 0x0000d0400000791a */ /* 0x000fc80000000000 */
[----:B------:R-:W-:Y:S01]  /*10e20*/  FMUL.FTZ R2, R2, UR41 ;  /* 0x0000002902027c20 */ /* 0x000fe20008410000 */
[----:B------:R-:W-:Y:S01]  /*10e30*/  FFMA.FTZ R123, R123, UR46, R122 ;  /* 0x0000002e7b7b7c23 */ /* 0x000fe2000801007a */
[----:B------:R-:W0:Y:S01]  /*10e40*/  LDCU.128 UR16, c[0x3][0x7c0] ;  /* 0x00c0f800ff1077ac */ /* 0x000e220008000c00 */
[----:B------:R-:W-:Y:S01]  /*10e50*/  FADD.FTZ R168, R168, R125 ;  /* 0x0000007da8a87221 */ /* 0x000fe20000010000 */
[----:B------:R-:W-:Y:S01]  /*10e60*/  FSEL R163, R164, R161, P0 ;  /* 0x000000a1a4a37208 */ /* 0x000fe20000000000 */
[----:B------:R-:W-:Y:S01]  /*10e70*/  HFMA2 R164, -RZ, RZ, 3.03125, 0 ;  /* 0x42100000ffa47431 */ /* 0x000fe200000001ff */
[----:B------:R-:W-:Y:S01]  /*10e80*/  FSETP.GT.FTZ.AND P0, PT, R9, 8.50705917302346158658e+37, PT ;  /* 0x7e8000000900780b */ /* 0x000fe20003f14000 */
[----:B-----5:R-:W-:Y:S01]  /*10e90*/  FFMA.FTZ R121, R121, UR47, R2 ;  /* 0x0000002f79797c23 */ /* 0x020fe20008010002 */
[----:B------:R-:W2:Y:S01]  /*10ea0*/  LDCU.128 UR44, c[0x3][0x1830] ;  /* 0x00c30600ff2c77ac */ /* 0x000ea20008000c00 */
[----:B-1----:R-:W-:Y:S01]  /*10eb0*/  FFMA.FTZ R160, R165, R163, R160 ;  /* 0x000000a3a5a07223 */ /* 0x002fe200000100a0 */
[----:B------:R-:W-:Y:S01]  /*10ec0*/  FADD.FTZ R168, R168, R123 ;  /* 0x0000007ba8a87221 */ /* 0x000fe20000010000 */
[----:B------:R-:W-:Y:S01]  /*10ed0*/  IADD3 R169, PT, PT, R4, UR35, RZ ;  /* 0x0000002304a97c10 */ /* 0x000fe2000fffe0ff */
[----:B------:R-:W1:Y:S01]  /*10ee0*/  LDCU.128 UR36, c[0x3][0x7b0] ;  /* 0x00c0f600ff2477ac */ /* 0x000e620008000c00 */
[----:B------:R-:W-:Y:S01]  /*10ef0*/  FADD.FTZ R163, R179, -R160 ;  /* 0x800000a0b3a37221 */ /* 0x000fe20000010000 */
[----:B------:R-:W-:-:S03]  /*10f00*/  FSEL R164, R164, 9, !P0 ;  /* 0x41100000a4a47808 */ /* 0x000fc60004000000 */
[----:B------:R-:W-:Y:S01]  /*10f10*/  FFMA.FTZ R162, R161, R163, R162 ;  /* 0x000000a3a1a27223 */ /* 0x000fe200000100a2 */
[----:B------:R-:W-:Y:S01]  /*10f20*/  FADD.FTZ R161, -R160, R159 ;  /* 0x0000009fa0a17221 */ /* 0x000fe20000010100 */
[----:B------:R-:W3:Y:S01]  /*10f30*/  MUFU.RCP R165, R164 ;  /* 0x000000a400a57308 */ /* 0x000ee20000001000 */
[----:B0-----:R-:W-:Y:S02]  /*10f40*/  UIADD3 UR18, UPT, UPT, UR10, 0x16, UR18 ;  /* 0x000000160a127890 */ /* 0x001fe4000fffe012 */
[----:B------:R-:W-:Y:S01]  /*10f50*/  FMUL.FTZ R128, R161, 0.25 ;  /* 0x3e800000a1807820 */ /* 0x000fe20000410000 */
[----:B------:R-:W-:Y:S02]  /*10f60*/  UIADD3 UR16, UPT, UPT, UR10, 0x16, UR16 ;  /* 0x000000160a107890 */ /* 0x000fe4000fffe010 */
[----:B------:R-:W-:Y:S01]  /*10f70*/  UIADD3 UR19, UPT, UPT, UR10, 0x16, UR19 ;  /* 0x000000160a137890 */ /* 0x000fe2000fffe013 */
[----:B--2---:R-:W-:Y:S01]  /*10f80*/  IADD3 R173, PT, PT, R4, UR46, RZ ;  /* 0x0000002e04ad7c10 */ /* 0x004fe2000fffe0ff */
[----:B------:R-:W-:Y:S01]  /*10f90*/  UIADD3 UR17, UPT, UPT, UR10, 0x16, UR17 ;  /* 0x000000160a117890 */ /* 0x000fe2000fffe011 */
[----:B------:R-:W-:-:S02]  /*10fa0*/  FSEL R163, R128, R161, P0 ;  /* 0x000000a180a37208 */ /* 0x000fc40000000000 */
[----:B------:R-:W-:Y:S01]  /*10fb0*/  FSETP.GT.FTZ.AND P0, PT, R8, 8.50705917302346158658e+37, PT ;  /* 0x7e8000000800780b */ /* 0x000fe20003f14000 */
[----:B-1----:R-:W-:Y:S02]  /*10fc0*/  UIADD3 UR38, UPT, UPT, UR10, 0x16, UR38 ;  /* 0x000000160a267890 */ /* 0x002fe4000fffe026 */
[----:B------:R-:W-:Y:S02]  /*10fd0*/  UIADD3 UR36, UPT, UPT, UR10, 0x16, UR36 ;  /* 0x000000160a247890 */ /* 0x000fe4000fffe024 */
[----:B------:R-:W-:Y:S01]  /*10fe0*/  UIADD3 UR39, UPT, UPT, UR10, 0x16, UR39 ;  /* 0x000000160a277890 */ /* 0x000fe2000fffe027 */
[----:B---3--:R-:W-:Y:S01]  /*10ff0*/  FFMA.FTZ R160, R165, R163, R160 ;  /* 0x000000a3a5a07223 */ /* 0x008fe200000100a0 */
[----:B------:R-:W-:Y:S01]  /*11000*/  MOV R163, 0x42140000 ;  /* 0x4214000000a37802 */ /* 0x000fe20000000f00 */
[----:B------:R-:W-:Y:S01]  /*11010*/  UIADD3 UR37, UPT, UPT, UR10, 0x16, UR37 ;  /* 0x000000160a257890 */ /* 0x000fe2000fffe025 */
[----:B------:R-:W-:Y:S01]  /*11020*/  IADD3 R165, PT, PT, R4, UR33, RZ ;  /* 0x0000002104a57c10 */ /* 0x000fe2000fffe0ff */
[----:B------:R-:W-:Y:S01]  /*11030*/  FADD.FTZ R128, R159, -R160 ;  /* 0x800000a09f807221 */ /* 0x000fe20000010000 */
[----:B------:R-:W-:Y:S01]  /*11040*/  FSEL R163, R163, 9.25, !P0 ;  /* 0x41140000a3a37808 */ /* 0x000fe20004000000 */
[----:B------:R-:W-:-:S02]  /*11050*/  FADD.FTZ R159, -R160, R127 ;  /* 0x0000007fa09f7221 */ /* 0x000fc40000010100 */
[----:B------:R-:W-:Y:S01]  /*11060*/  FFMA.FTZ R128, R161, R128, R162 ;  /* 0x00000080a1807223 */ /* 0x000fe200000100a2 */
[----:B------:R-:W-:Y:S01]  /*11070*/  MOV R162, 0x421c0000 ;  /* 0x421c000000a27802 */ /* 0x000fe20000000f00 */
[----:B------:R-:W-:Y:S01]  /*11080*/  FMUL.FTZ R126, R159, 0.25 ;  /* 0x3e8000009f7e7820 */ /* 0x000fe20000410000 */
[----:B------:R-:W0:Y:S01]  /*11090*/  MUFU.RCP R163, R163 ;  /* 0x000000a300a37308 */ /* 0x000e220000001000 */
[C---:B------:R-:W-:Y:S02]  /*110a0*/  IMAD R165, R120.reuse, UR14, R165 ;  /* 0x0000000e78a57c24 */ /* 0x040fe4000f8e02a5 */
[----:B------:R-:W-:Y:S01]  /*110b0*/  IMAD R169, R120, UR37, R169 ;  /* 0x0000002578a97c24 */ /* 0x000fe2000f8e02a9 */
[----:B------:R-:W-:Y:S02]  /*110c0*/  FSEL R161, R126, R159, P0 ;  /* 0x0000009f7ea17208 */ /* 0x000fe40000000000 */
[----:B------:R-:W-:Y:S02]  /*110d0*/  FSETP.GT.FTZ.AND P0, PT, R6, 8.50705917302346158658e+37, PT ;  /* 0x7e8000000600780b */ /* 0x000fe40003f14000 */
[----:B------:R-:W-:-:S02]  /*110e0*/  IADD3 R165, PT, PT, R165, 0x16, RZ ;  /* 0x00000016a5a57810 */ /* 0x000fc40007ffe0ff */
[----:B------:R-:W-:Y:S02]  /*110f0*/  FSEL R162, R162, 9.75, !P0 ;  /* 0x411c0000a2a27808 */ /* 0x000fe40004000000 */
[----:B------:R-:W-:Y:S01]  /*11100*/  IADD3 R169, PT, PT, R169, 0x16, RZ ;  /* 0x00000016a9a97810 */ /* 0x000fe20007ffe0ff */
[----:B0-----:R-:W-:Y:S02]  /*11110*/  FFMA.FTZ R160, R163, R161, R160 ;  /* 0x000000a1a3a07223 */ /* 0x001fe400000100a0 */
[----:B------:R-:W-:Y:S02]  /*11120*/  MUFU.RCP R163, R162 ;  /* 0x000000a200a37308 */ /* 0x000fe40000001000 */
[----:B------:R-:W-:Y:S01]  /*11130*/  FADD.FTZ R126, R127, -R160 ;  /* 0x800000a07f7e7221 */ /* 0x000fe20000010000 */
[----:B------:R-:W-:-:S03]  /*11140*/  HFMA2 R127, -RZ, RZ, 3.046875, 0 ;  /* 0x42180000ff7f7431 */ /* 0x000fc600000001ff */
[----:B------:R-:W-:Y:S02]  /*11150*/  FFMA.FTZ R126, R159, R126, R128 ;  /* 0x0000007e9f7e7223 */ /* 0x000fe40000010080 */
[----:B------:R-:W-:Y:S01]  /*11160*/  FSEL R128, R127, 9.5, !P1 ;  /* 0x411800007f807808 */ /* 0x000fe20004800000 */
[----:B------:R-:W-:-:S03]  /*11170*/  FADD.FTZ R127, -R160, R125 ;  /* 0x0000007da07f7221 */ /* 0x000fc60000010100 */
[----:B------:R-:W0:Y:S01]  /*11180*/  MUFU.RCP R161, R128 ;  /* 0x0000008000a17308 */ /* 0x000e220000001000 */
[----:B------:R-:W-:-:S05]  /*11190*/  FMUL.FTZ R124, R127, 0.25 ;  /* 0x3e8000007f7c7820 */ /* 0x000fca0000410000 */
[----:B------:R-:W-:Y:S01]  /*111a0*/  FSEL R159, R124, R127, P1 ;  /* 0x0000007f7c9f7208 */ /* 0x000fe20000800000 */
[----:B------:R-:W-:Y:S01]  /*111b0*/  HFMA2 R124, -RZ, RZ, 3.0625, 0 ;  /* 0x42200000ff7c7431 */ /* 0x000fe200000001ff */
[----:B------:R-:W-:Y:S02]  /*111c0*/  ISETP.NE.AND P1, PT, R167, RZ, PT ;  /* 0x000000ffa700720c */ /* 0x000fe40003f25270 */
[----:B------:R-:W-:-:S05]  /*111d0*/  IADD3 R167, PT, PT, R4, UR34, RZ ;  /* 0x0000002204a77c10 */ /* 0x000fca000fffe0ff */
[----:B------:R-:W-:Y:S02]  /*111e0*/  IMAD R167, R120, UR36, R167 ;  /* 0x0000002478a77c24 */ /* 0x000fe4000f8e02a7 */
[----:B0-----:R-:W-:-:S03]  /*111f0*/  FFMA.FTZ R160, R161, R159, R160 ;  /* 0x0000009fa1a07223 */ /* 0x001fc600000100a0 */
[----:B------:R-:W-:Y:S01]  /*11200*/  IADD3 R167, PT, PT, R167, 0x16, RZ ;  /* 0x00000016a7a77810 */ /* 0x000fe20007ffe0ff */
[----:B------:R-:W-:-:S04]  /*11210*/  FADD.FTZ R159, -R160, R123 ;  /* 0x0000007ba09f7221 */ /* 0x000fc80000010100 */
[----:B------:R-:W-:-:S05]  /*11220*/  FMUL.FTZ R122, R159, 0.25 ;  /* 0x3e8000009f7a7820 */ /* 0x000fca0000410000 */
[----:B------:R-:W-:Y:S02]  /*11230*/  FSEL R161, R122, R159, P0 ;  /* 0x0000009f7aa17208 */ /* 0x000fe40000000000 */
[----:B------:R-:W-:-:S03]  /*11240*/  FSETP.GT.FTZ.AND P0, PT, R130, 8.50705917302346158658e+37, PT ;  /* 0x7e8000008200780b */ /* 0x000fc60003f14000 */
[--C-:B------:R-:W-:Y:S01]  /*11250*/  FFMA.FTZ R122, R163, R161, R160.reuse ;  /* 0x000000a1a37a7223 */ /* 0x100fe200000100a0 */
[----:B------:R-:W-:Y:S01]  /*11260*/  FSEL R128, R124, 10, !P0 ;  /* 0x412000007c807808 */ /* 0x000fe20004000000 */
[----:B------:R-:W-:Y:S01]  /*11270*/  FADD.FTZ R160, R125, -R160 ;  /* 0x800000a07da07221 */ /* 0x000fe20000010000 */
[----:B------:R-:W-:Y:S01]  /*11280*/  IADD3 R163, PT, PT, R4, UR32, RZ ;  /* 0x0000002004a37c10 */ /* 0x000fe2000fffe0ff */
[----:B------:R-:W-:Y:S01]  /*11290*/  FADD.FTZ R161, -R122, R121 ;  /* 0x000000797aa17221 */ /* 0x000fe20000010100 */
[----:B------:R-:W0:Y:S01]  /*112a0*/  MUFU.RCP R171, R128 ;  /* 0x0000008000ab7308 */ /* 0x000e220000001000 */
[----:B------:R-:W-:Y:S01]  /*112b0*/  FFMA.FTZ R126, R127, R160, R126 ;  /* 0x000000a07f7e7223 */ /* 0x000fe2000001007e */
[----:B------:R-:W-:Y:S01]  /*112c0*/  FADD.FTZ R2, R123, -R122 ;  /* 0x8000007a7b027221 */ /* 0x000fe20000010000 */
[----:B------:R-:W-:Y:S01]  /*112d0*/  FMUL.FTZ R124, R161, 0.25 ;  /* 0x3e800000a17c7820 */ /* 0x000fe20000410000 */
[----:B------:R-:W-:Y:S01]  /*112e0*/  IADD3 R123, PT, PT, R4, UR44, RZ ;  /* 0x0000002c047b7c10 */ /* 0x000fe2000fffe0ff */
[----:B------:R-:W1:Y:S01]  /*112f0*/  LDCU.128 UR32, c[0x3][0x7d0] ;  /* 0x00c0fa00ff2077ac */ /* 0x000e620008000c00 */
[----:B------:R-:W-:Y:S01]  /*11300*/  IMAD R163, R120, UR11, R163 ;  /* 0x0000000b78a37c24 */ /* 0x000fe2000f8e02a3 */
[----:B----4-:R-:W-:Y:S01]  /*11310*/  IADD3 R125, PT, PT, R4, UR48, RZ ;  /* 0x00000030047d7c10 */ /* 0x010fe2000fffe0ff */
[----:B------:R-:W-:Y:S01]  /*11320*/  FFMA.FTZ R2, R159, R2, R126 ;  /* 0x000000029f027223 */ /* 0x000fe2000001007e */
[----:B------:R-:W-:Y:S01]  /*11330*/  FSEL R127, R124, R161, P0 ;  /* 0x000000a17c7f7208 */ /* 0x000fe20000000000 */
[C---:B------:R-:W-:Y:S01]  /*11340*/  IMAD R123, R120.reuse, UR18, R123 ;  /* 0x00000012787b7c24 */ /* 0x040fe2000f8e027b */
[----:B------:R-:W-:Y:S01]  /*11350*/  IADD3 R163, PT, PT, R163, 0x16, RZ ;  /* 0x00000016a3a37810 */ /* 0x000fe20007ffe0ff */
[----:B------:R-:W-:Y:S01]  /*11360*/  IMAD R125, R120, UR38, R125 ;  /* 0x00000026787d7c24 */ /* 0x000fe2000f8e027d */
[----:B------:R-:W-:-:S02]  /*11370*/  IADD3 R159, PT, PT, R4, UR50, RZ ;  /* 0x00000032049f7c10 */ /* 0x000fc4000fffe0ff */
[----:B------:R-:W-:Y:S01]  /*11380*/  IADD3 R175, PT, PT, R123, 0x16, RZ ;  /* 0x000000167baf7810 */ /* 0x000fe20007ffe0ff */
[----:B0-----:R-:W-:Y:S01]  /*11390*/  FFMA.FTZ R122, R171, R127, R122 ;  /* 0x0000007fab7a7223 */ /* 0x001fe2000001007a */
[----:B------:R-:W5:Y:S01]  /*113a0*/  TLD.LZ RZ, R123, R163, UR12, 1D, 0x1 ;  /* 0x00ff0cffa37b7f66 */ /* 0x000f6200081e01ff */
[----:B------:R-:W-:Y:S01]  /*113b0*/  IADD3 R127, PT, PT, R4, UR49, RZ ;  /* 0x00000031047f7c10 */ /* 0x000fe2000fffe0ff */
[----:B------:R-:W-:Y:S02]  /*113c0*/  IMAD R159, R120, UR16, R159 ;  /* 0x00000010789f7c24 */ /* 0x000fe4000f8e029f */
[----:B------:R-:W-:Y:S01]  /*113d0*/  FADD.FTZ R124, R121, -R122 ;  /* 0x8000007a797c7221 */ /* 0x000fe20000010000 */
[----:B------:R-:W-:Y:S01]  /*113e0*/  IADD3 R171, PT, PT, R4, UR51, RZ ;  /* 0x0000003304ab7c10 */ /* 0x000fe2000fffe0ff */
[----:B-1----:R-:W-:Y:S01]  /*113f0*/  UIADD3 UR32, UPT, UPT, UR10, 0x16, UR32 ;  /* 0x000000160a207890 */ /* 0x002fe2000fffe020 */
[C---:B------:R-:W-:Y:S02]  /*11400*/  IMAD R127, R120.reuse, UR39, R127 ;  /* 0x00000027787f7c24 */ /* 0x040fe4000f8e027f */
[----:B------:R-:W-:Y:S01]  /*11410*/  FFMA.FTZ R124, R161, R124, R2 ;  /* 0x0000007ca17c7223 */ /* 0x000fe20000010002 */
[----:B------:R-:W-:Y:S01]  /*11420*/  IADD3 R2, PT, PT, R125, 0x16, RZ ;  /* 0x000000167d027810 */ /* 0x000fe20007ffe0ff */
[----:B------:R-:W-:Y:S01]  /*11430*/  IMAD R171, R120, UR17, R171 ;  /* 0x0000001178ab7c24 */ /* 0x000fe2000f8e02ab */
[----:B------:R-:W5:Y:S01]  /*11440*/  TLD.LZ RZ, R125, R163, UR8, 1D, 0x1 ;  /* 0x00ff08ffa37d7f66 */ /* 0x000f6200081e01ff */
[----:B------:R-:W-:Y:S01]  /*11450*/  IADD3 R161, PT, PT, R4, UR45, RZ ;  /* 0x0000002d04a17c10 */ /* 0x000fe2000fffe0ff */
[----:B------:R-:W-:Y:S01]  /*11460*/  IMAD R128, R120, UR32, R173 ;  /* 0x0000002078807c24 */ /* 0x000fe2000f8e02ad */
[----:B------:R-:W-:-:S02]  /*11470*/  IADD3 R126, PT, PT, R127, 0x16, RZ ;  /* 0x000000167f7e7810 */ /* 0x000fc40007ffe0ff */
[----:B------:R-:W-:Y:S01]  /*11480*/  IADD3 R164, PT, PT, R159, 0x16, RZ ;  /* 0x000000169fa47810 */ /* 0x000fe20007ffe0ff */
[----:B------:R-:W-:Y:S01]  /*11490*/  IMAD R161, R120, UR19, R161 ;  /* 0x0000001378a17c24 */ /* 0x000fe2000f8e02a1 */
[----:B------:R-:W-:Y:S01]  /*114a0*/  IADD3 R179, PT, PT, R128, 0x16, RZ ;  /* 0x0000001680b37810 */ /* 0x000fe20007ffe0ff */
[----:B------:R-:W5:Y:S01]  /*114b0*/  TLD.LZ RZ, R127, R165, UR12, 1D, 0x1 ;  /* 0x00ff0cffa57f7f66 */ /* 0x000f6200081e01ff */
[----:B------:R-:W-:Y:S01]  /*114c0*/  TLD.LZ RZ, R128, R165, UR8, 1D, 0x1 ;  /* 0x00ff08ffa5807f66 */ /* 0x000fe200081e01ff */
[----:B------:R-:W5:Y:S01]  /*114d0*/  TLD.LZ RZ, R159, R167, UR12, 1D, 0x1 ;  /* 0x00ff0cffa79f7f66 */ /* 0x000f6200081e01ff */
[----:B------:R-:W-:Y:S01]  /*114e0*/  TLD.LZ RZ, R160, R167, UR8, 1D, 0x1 ;  /* 0x00ff08ffa7a07f66 */ /* 0x000fe200081e01ff */
[----:B------:R-:W-:Y:S02]  /*114f0*/  IADD3 R177, PT, PT, R161, 0x16, RZ ;  /* 0x00000016a1b17810 */ /* 0x000fe40007ffe0ff */
[----:B------:R-:W5:Y:S01]  /*11500*/  TLD.LZ RZ, R161, R169, UR12, 1D, 0x1 ;  /* 0x00ff0cffa9a17f66 */ /* 0x000f6200081e01ff */
[----:B------:R-:W-:Y:S01]  /*11510*/  TLD.LZ RZ, R162, R169, UR8, 1D, 0x1 ;  /* 0x00ff08ffa9a27f66 */ /* 0x000fe200081e01ff */
[----:B------:R-:W5:Y:S01]  /*11520*/  TLD.LZ RZ, R170, R2, UR12, 1D, 0x1 ;  /* 0x00ff0cff02aa7f66 */ /* 0x000f6200081e01ff */
[----:B------:R-:W-:-:S02]  /*11530*/  IADD3 R173, PT, PT, R171, 0x16, RZ ;  /* 0x00000016abad7810 */ /* 0x000fc40007ffe0ff */
[----:B------:R-:W-:Y:S01]  /*11540*/  TLD.LZ RZ, R171, R2, UR8, 1D, 0x1 ;  /* 0x00ff08ff02ab7f66 */ /* 0x000fe200081e01ff */
[----:B------:R-:W-:Y:S01]  /*11550*/  TLD.LZ RZ, R172, R126, UR12, 1D, 0x1 ;  /* 0x00ff0cff7eac7f66 */ /* 0x000fe200081e01ff */
[----:B------:R-:W-:Y:S01]  /*11560*/  TLD.LZ RZ, R174, R126, UR8, 1D, 0x1 ;  /* 0x00ff08ff7eae7f66 */ /* 0x000fe200081e01ff */
[----:B------:R-:W5:Y:S01]  /*11570*/  TLD.LZ RZ, R163, R164, UR12, 1D, 0x1 ;  /* 0x00ff0cffa4a37f66 */ /* 0x000f6200081e01ff */
[----:B------:R-:W-:Y:S01]  /*11580*/  TLD.LZ RZ, R176, R164, UR8, 1D, 0x1 ;  /* 0x00ff08ffa4b07f66 */ /* 0x000fe200081e01ff */
[----:B------:R-:W-:Y:S01]  /*11590*/  TLD.LZ RZ, R178, R173, UR12, 1D, 0x1 ;  /* 0x00ff0cffadb27f66 */ /* 0x000fe200081e01ff */
[----:B------:R0:W-:Y:S01]  /*115a0*/  TLD.LZ RZ, R180, R173, UR8, 1D, 0x1 ;  /* 0x00ff08ffadb47f66 */ /* 0x0001e200081e01ff */
[----:B------:R-:W5:Y:S01]  /*115b0*/  TLD.LZ RZ, R181, R175, UR12, 1D, 0x1 ;  /* 0x00ff0cffafb57f66 */ /* 0x000f6200081e01ff */
[----:B------:R-:W-:Y:S01]  /*115c0*/  TLD.LZ RZ, R182, R175, UR8, 1D, 0x1 ;  /* 0x00ff08ffafb67f66 */ /* 0x000fe200081e01ff */
[----:B------:R-:W5:Y:S01]  /*115d0*/  TLD.LZ RZ, R169, R177, UR12, 1D, 0x1 ;  /* 0x00ff0cffb1a97f66 */ /* 0x000f6200081e01ff */
[----:B------:R-:W5:Y:S01]  /*115e0*/  TLD.LZ RZ, R183, R177, UR8, 1D, 0x1 ;  /* 0x00ff08ffb1b77f66 */ /* 0x000f6200081e01ff */
[----:B------:R-:W5:Y:S01]  /*115f0*/  TLD.LZ RZ, R184, R179, UR12, 1D, 0x1 ;  /* 0x00ff0cffb3b87f66 */ /* 0x000f6200081e01ff */
[----:B------:R1:W5:Y:S01]  /*11600*/  TLD.LZ RZ, R2, R179, UR8, 1D, 0x1 ;  /* 0x00ff08ffb3027f66 */ /* 0x00036200081e01ff */
[----:B------:R-:W2:Y:S01]  /*11610*/  LDCU.128 UR16, c[0x3][0xa0] ;  /* 0x00c01400ff1077ac */ /* 0x000ea20008000c00 */
[----:B------:R-:W-:Y:S01]  /*11620*/  FADD.FTZ R168, R168, R121 ;  /* 0x00000079a8a87221 */ /* 0x000fe20000010000 */
[----:B------:R-:W-:-:S02]  /*11630*/  FSETP.GT.FTZ.AND P0, PT, R129, 8.50705917302346158658e+37, PT ;  /* 0x7e8000008100780b */ /* 0x000fc40003f14000 */
[----:B------:R-:W-:Y:S01]  /*11640*/  MOV R121, 0x42240000 ;  /* 0x4224000000797802 */ /* 0x000fe20000000f00 */
[----:B------:R-:W3:Y:S03]  /*11650*/  LDCU.128 UR36, c[0x3][0x300] ;  /* 0x00c06000ff2477ac */ /* 0x000ee60008000c00 */
[----:B0-----:R-:W-:Y:S01]  /*11660*/  FSEL R173, R121, 10.25, !P0 ;  /* 0x4124000079ad7808 */ /* 0x001fe20004000000 */
[----:B------:R-:W1:Y:S01]  /*11670*/  LDCU.128 UR52, c[0x3][0xb0] ;  /* 0x00c01600ff3477ac */ /* 0x000e620008000c00 */
[----:B------:R-:W0:Y:S04]  /*11680*/  LDCU.128 UR56, c[0x3][0x310] ;  /* 0x00c06200ff3877ac */ /* 0x000e280008000c00 */
[----:B------:R-:W4:Y:S01]  /*11690*/  MUFU.RCP R173, R173 ;  /* 0x000000ad00ad7308 */ /* 0x000f220000001000 */
[----:B------:R-:W1:Y:S01]  /*116a0*/  LDCU.128 UR48, c[0x3][0xc0] ;  /* 0x00c01800ff3077ac */ /* 0x000e620008000c00 */
[----:B------:R-:W-:Y:S01]  /*116b0*/  UIADD3 UR11, UPT, UPT, UR10, 0x16, URZ ;  /* 0x000000160a0b7890 */ /* 0x000fe2000fffe0ff */
[----:B------:R-:W-:-:S04]  /*116c0*/  DEPBAR.LE SB5, 0xa ;  /* 0x0000d2800000791a */ /* 0x000fc80000000000 */
[----:B------:R-:W-:-:S04]  /*116d0*/  FMUL.FTZ R126, R123, UR42 ;  /* 0x0000002a7b7e7c20 */ /* 0x000fc80008410000 */
[----:B--2---:R-:W-:-:S04]  /*116e0*/  FFMA.FTZ R165, R125, UR16, R126 ;  /* 0x000000107da57c23 */ /* 0x004fc8000801007e */
[----:B------:R-:W-:-:S04]  /*116f0*/  FADD.FTZ R121, -R122, R165 ;  /* 0x000000a57a797221 */ /* 0x000fc80000010100 */
[----:B------:R-:W-:Y:S01]  /*11700*/  FMUL.FTZ R126, R121, 0.25 ;  /* 0x3e800000797e7820 */ /* 0x000fe20000410000 */
[----:B------:R-:W-:-:S04]  /*11710*/  DEPBAR.LE SB5, 0x8 ;  /* 0x0000d2000000791a */ /* 0x000fc80000000000 */
[----:B------:R-:W-:Y:S01]  /*11720*/  FMUL.FTZ R127, R127, UR43 ;  /* 0x0000002b7f7f7c20 */ /* 0x000fe20008410000 */
[----:B------:R-:W2:Y:S01]  /*11730*/  LDCU.128 UR40, c[0x3][0x320] ;  /* 0x00c06400ff2877ac */ /* 0x000ea20008000c00 */
[----:B---3--:R-:W-:Y:S01]  /*11740*/  FMUL.FTZ R159, R159, UR36 ;  /* 0x000000249f9f7c20 */ /* 0x008fe20008410000 */
[----:B------:R-:W-:Y:S01]  /*11750*/  FSEL R123, R126, R121, P0 ;  /* 0x000000797e7b7208 */ /* 0x000fe20000000000 */
[----:B------:R-:W-:-:S04]  /*11760*/  DEPBAR.LE SB5, 0x6 ;  /* 0x0000d1800000791a */ /* 0x000fc80000000000 */
[----:B------:R-:W-:Y:S01]  /*11770*/  FMUL.FTZ R161, R161, UR37 ;  /* 0x00000025a1a17c20 */ /* 0x000fe20008410000 */
[----:B------:R-:W-:Y:S01]  /*11780*/  ISETP.NE.AND P0, PT, R166, RZ, PT ;  /* 0x000000ffa600720c */ /* 0x000fe20003f05270 */
[----:B------:R-:W-:Y:S01]  /*11790*/  FMUL.FTZ R170, R170, UR38 ;  /* 0x00000026aaaa7c20 */ /* 0x000fe20008410000 */
[----:B------:R-:W-:Y:S01]  /*117a0*/  FFMA.FTZ R167, R128, UR17, R127 ;  /* 0x0000001180a77c23 */ /* 0x000fe2000801007f */
[----:B----4-:R-:W-:Y:S01]  /*117b0*/  FFMA.FTZ R164, R173, R123, R122 ;  /* 0x0000007bada47223 */ /* 0x010fe2000001007a */
[----:B------:R-:W-:-:S03]  /*117c0*/  FFMA.FTZ R173, R160, UR18, R159 ;  /* 0x00000012a0ad7c23 */ /* 0x000fc6000801009f */
[----:B------:R-:W-:Y:S01]  /*117d0*/  FADD.FTZ R122, R165, -R164 ;  /* 0x800000a4a57a7221 */ /* 0x000fe20000010000 */
[----:B------:R-:W-:-:S04]  /*117e0*/  DEPBAR.LE SB5, 0x5 ;  /* 0x0000d1400000791a */ /* 0x000fc80000000000 */
[----:B0-----:R-:W-:Y:S01]  /*117f0*/  FMUL.FTZ R163, R163, UR56 ;  /* 0x00000038a3a37c20 */ /* 0x001fe20008410000 */
[----:B------:R-:W-:Y:S01]  /*11800*/  FFMA.FTZ R166, R121, R122, R124 ;  /* 0x0000007a79a67223 */ /* 0x000fe2000001007c */
[----:B------:R-:W-:Y:S01]  /*11810*/  FMUL.FTZ R121, R172, UR39 ;  /* 0x00000027ac797c20 */ /* 0x000fe20008410000 */
[----:B------:R-:W-:-:S04]  /*11820*/  DEPBAR.LE SB5, 0x3 ;  /* 0x0000d0c00000791a */ /* 0x000fc80000000000 */
[----:B------:R-:W-:Y:S01]  /*11830*/  FMUL.FTZ R181, R181, UR58 ;  /* 0x0000003ab5b57c20 */ /* 0x000fe20008410000 */
[----:B------:R-:W-:Y:S01]  /*11840*/  FMUL.FTZ R122, R169, UR59 ;  /* 0x0000003ba97a7c20 */ /* 0x000fe20008410000 */
[----:B------:R-:W-:Y:S01]  /*11850*/  FFMA.FTZ R175, R162, UR19, R161 ;  /* 0x00000013a2af7c23 */ /* 0x000fe200080100a1 */
[----:B-1----:R-:W-:Y:S01]  /*11860*/  FFMA.FTZ R179, R174, UR53, R121 ;  /* 0x00000035aeb37c23 */ /* 0x002fe20008010079 */
[----:B------:R-:W-:Y:S01]  /*11870*/  FMUL.FTZ R121, R178, UR57 ;  /* 0x00000039b2797c20 */ /* 0x000fe20008410000 */
[----:B------:R-:W-:Y:S01]  /*11880*/  FFMA.FTZ R177, R171, UR52, R170 ;  /* 0x00000034abb17c23 */ /* 0x000fe200080100aa */
[----:B------:R-:W-:Y:S01]  /*11890*/  FFMA.FTZ R163, R176, UR54, R163 ;  /* 0x00000036b0a37c23 */ /* 0x000fe200080100a3 */
[----:B------:R-:W-:Y:S01]  /*118a0*/  FFMA.FTZ R128, R182, UR48, R181 ;  /* 0x00000030b6807c23 */ /* 0x000fe200080100b5 */
[----:B------:R-:W-:Y:S01]  /*118b0*/  FFMA.FTZ R162, R180, UR55, R121 ;  /* 0x00000037b4a27c23 */ /* 0x000fe20008010079 */
[----:B------:R-:W-:-:S04]  /*118c0*/  DEPBAR.LE SB5, 0x1 ;  /* 0x0000d0400000791a */ /* 0x000fc80000000000 */
[----:B------:R-:W-:Y:S01]  /*118d0*/  FFMA.FTZ R127, R183, UR49, R122 ;  /* 0x00000031b77f7c23 */ /* 0x000fe2000801007a */
[----:B--2---:R-:W-:Y:S01]  /*118e0*/  FMUL.FTZ R159, R184, UR40 ;  /* 0x00000028b89f7c20 */ /* 0x004fe20008410000 */
[----:B------:R-:W0:Y:S01]  /*118f0*/  LDCU.128 UR16, c[0x3][0x7e0] ;  /* 0x00c0fc00ff1077ac */ /* 0x000e220008000c00 */
[----:B------:R-:W-:Y:S02]  /*11900*/  IADD3 R121, PT, PT, R4, UR47, RZ ;  /* 0x0000002f04797c10 */ /* 0x000fe4000fffe0ff */
[----:B------:R-:W-:Y:S01]  /*11910*/  P2R R171, PR, RZ, 0x20 ;  /* 0x00000020ffab7803 */ /* 0x000fe20000000000 */
[----:B------:R-:W1:Y:S01]  /*11920*/  LDCU.128 UR36, c[0x3][0x1840] ;  /* 0x00c30800ff2477ac */ /* 0x000e620008000c00 */
[----:B------:R-:W-:Y:S02]  /*11930*/  MOV R122, 0x42280000 ;  /* 0x42280000007a7802 */ /* 0x000fe40000000f00 */
[----:B------:R-:W-:Y:S01]  /*11940*/  FSETP.GT.FTZ.AND P5, PT, R145, 8.50705917302346158658e+37, PT ;  /* 0x7e8000009100780b */ /* 0x000fe20003fb4000 */
[----:B------:R-:W-:Y:S01]  /*11950*/  UIADD3 UR33, UPT, UPT, UR10, 0x16, UR33 ;  /* 0x000000160a217890 */ /* 0x000fe2000fffe021 */
[----:B------:R-:W-:Y:S01]  /*11960*/  P2R R172, PR, RZ, 0x40 ;  /* 0x00000040ffac7803 */ /* 0x000fe20000000000 */
[----:B------:R-:W-:Y:S01]  /*11970*/  UIADD3 UR34, UPT, UPT, UR10, 0x16, UR34 ;  /* 0x000000160a227890 */ /* 0x000fe2000fffe022 */
[----:B------:R-:W-:Y:S01]  /*11980*/  FSEL R180, R122, 10.5, !P5 ;  /* 0x412800007ab47808 */ /* 0x000fe20006800000 */
[----:B------:R-:W-:-:S02]  /*11990*/  UIADD3 UR35, UPT, UPT, UR10, 0x16, UR35 ;  /* 0x000000160a237890 */ /* 0x000fc4000fffe023 */
[----:B------:R-:W-:Y:S01]  /*119a0*/  IMAD R121, R120, UR33, R121 ;  /* 0x0000002178797c24 */ /* 0x000fe2000f8e0279 */
[----:B0-----:R-:W-:-:S04]  /*119b0*/  UIADD3 UR16, UPT, UPT, UR10, 0x16, UR16 ;  /* 0x000000160a107890 */ /* 0x001fc8000fffe010 */
[----:B------:R-:W-:Y:S02]  /*119c0*/  IADD3 R169, PT, PT, R121, 0x16, RZ ;  /* 0x0000001679a97810 */ /* 0x000fe40007ffe0ff */
[C---:B-1----:R-:W-:Y:S02]  /*119d0*/  IADD3 R161, PT, PT, R4.reuse, UR38, RZ ;  /* 0x0000002604a17c10 */ /* 0x042fe4000fffe0ff */
[C---:B------:R-:W-:Y:S02]  /*119e0*/  IADD3 R123, PT, PT, R4.reuse, UR36, RZ ;  /* 0x00000024047b7c10 */ /* 0x040fe4000fffe0ff */
[----:B------:R-:W-:Y:S01]  /*119f0*/  IADD3 R125, PT, PT, R4, UR37, RZ ;  /* 0x00000025047d7c10 */ /* 0x000fe2000fffe0ff */
[C---:B------:R-:W-:Y:S02]  /*11a00*/  IMAD R161, R120.reuse, UR16, R161 ;  /* 0x0000001078a17c24 */ /* 0x040fe4000f8e02a1 */
[C---:B------:R-:W-:Y:S02]  /*11a10*/  IMAD R123, R120.reuse, UR34, R123 ;  /* 0x00000022787b7c24 */ /* 0x040fe4000f8e027b */
[----:B------:R-:W-:Y:S01]  /*11a20*/  IMAD R125, R120, UR35, R125 ;  /* 0x00000023787d7c24 */ /* 0x000fe2000f8e027d */
[----:B------:R-:W-:-:S02]  /*11a30*/  IADD3 R178, PT, PT, R161, 0x16, RZ ;  /* 0x00000016a1b27810 */ /* 0x000fc40007ffe0ff */
[----:B------:R-:W5:Y:S01]  /*11a40*/  TLD.LZ RZ, R161, R169, UR12, 1D, 0x1 ;  /* 0x00ff0cffa9a17f66 */ /* 0x000f6200081e01ff */
[----:B------:R0:W5:Y:S01]  /*11a50*/  TLD.LZ RZ, R160, R169, UR8, 1D, 0x1 ;  /* 0x00ff08ffa9a07f66 */ /* 0x00016200081e01ff */
[----:B------:R-:W-:Y:S02]  /*11a60*/  IADD3 R174, PT, PT, R123, 0x16, RZ ;  /* 0x000000167bae7810 */ /* 0x000fe40007ffe0ff */
[----:B------:R-:W-:Y:S02]  /*11a70*/  IADD3 R176, PT, PT, R125, 0x16, RZ ;  /* 0x000000167db07810 */ /* 0x000fe40007ffe0ff */
[----:B------:R-:W5:Y:S01]  /*11a80*/  TLD.LZ RZ, R126, R174, UR12, 1D, 0x1 ;  /* 0x00ff0cffae7e7f66 */ /* 0x000f6200081e01ff */
[----:B------:R-:W5:Y:S01]  /*11a90*/  TLD.LZ RZ, R125, R174, UR8, 1D, 0x1 ;  /* 0x00ff08ffae7d7f66 */ /* 0x000f6200081e01ff */
[----:B------:R-:W5:Y:S01]  /*11aa0*/  TLD.LZ RZ, R124, R176, UR12, 1D, 0x1 ;  /* 0x00ff0cffb07c7f66 */ /* 0x000f6200081e01ff */
[----:B------:R1:W5:Y:S01]  /*11ab0*/  TLD.LZ RZ, R123, R176, UR8, 1D, 0x1 ;  /* 0x00ff08ffb07b7f66 */ /* 0x00036200081e01ff */
[----:B------:R-:W5:Y:S01]  /*11ac0*/  TLD.LZ RZ, R121, R178, UR12, 1D, 0x1 ;  /* 0x00ff0cffb2797f66 */ /* 0x000f6200081e01ff */
[----:B------:R-:W5:Y:S01]  /*11ad0*/  TLD.LZ RZ, R122, R178, UR8, 1D, 0x1 ;  /* 0x00ff08ffb27a7f66 */ /* 0x000f6200081e01ff */
[----:B------:R-:W2:Y:S01]  /*11ae0*/  MUFU.RCP R181, R180 ;  /* 0x000000b400b57308 */ /* 0x000ea20000001000 */
[----:B------:R-:W-:Y:S01]  /*11af0*/  FADD.FTZ R168, R168, R165 ;  /* 0x000000a5a8a87221 */ /* 0x000fe20000010000 */
[--C-:B------:R-:W-:Y:S01]  /*11b00*/  FADD.FTZ R165, -R164, R167.reuse ;  /* 0x000000a7a4a57221 */ /* 0x100fe20000010100 */
[----:B------:R-:W-:Y:S01]  /*11b10*/  FSETP.GT.FTZ.AND P6, PT, R75, 8.50705917302346158658e+37, PT ;  /* 0x7e8000004b00780b */ /* 0x000fe20003fd4000 */
[----:B------:R-:W3:Y:S01]  /*11b20*/  LDCU.128 UR44, c[0x3][0xd0] ;  /* 0x00c01a00ff2c77ac */ /* 0x000ee20008000c00 */
[----:B------:R-:W-:Y:S01]  /*11b30*/  FADD.FTZ R168, R168, R167 ;  /* 0x000000a7a8a87221 */ /* 0x000fe20000010000 */
[----:B------:R-:W-:Y:S01]  /*11b40*/  FMUL.FTZ R170, R165, 0.25 ;  /* 0x3e800000a5aa7820 */ /* 0x000fe20000410000 */
[----:B------:R-:W4:Y:S02]  /*11b50*/  LDCU.128 UR32, c[0x3][0x7f0] ;  /* 0x00c0fe00ff2077ac */ /* 0x000f240008000c00 */
[----:B------:R-:W-:-:S02]  /*11b60*/  FADD.FTZ R168, R168, R173 ;  /* 0x000000ada8a87221 */ /* 0x000fc40000010000 */
[----:B0-----:R-:W-:Y:S01]  /*11b70*/  FSEL R169, R170, R165, P5 ;  /* 0x000000a5aaa97208 */ /* 0x001fe20002800000 */
[----:B------:R-:W-:Y:S01]  /*11b80*/  UIADD3 UR17, UPT, UPT, UR10, 0x16, UR17 ;  /* 0x000000160a117890 */ /* 0x000fe2000fffe011 */
[----:B------:R-:W-:Y:S01]  /*11b90*/  FSETP.GT.FTZ.AND P5, PT, R74, 8.50705917302346158658e+37, PT ;  /* 0x7e8000004a00780b */ /* 0x000fe20003fb4000 */
[----:B------:R-:W-:Y:S01]  /*11ba0*/  FADD.FTZ R168, R168, R175 ;  /* 0x000000afa8a87221 */ /* 0x000fe20000010000 */
[----:B------:R-:W-:Y:S01]  /*11bb0*/  UIADD3 UR18, UPT, UPT, UR10, 0x16, UR18 ;  /* 0x000000160a127890 */ /* 0x000fe2000fffe012 */
[----:B--2---:R-:W-:Y:S01]  /*11bc0*/  FFMA.FTZ R164, R181, R169, R164 ;  /* 0x000000a9b5a47223 */ /* 0x004fe200000100a4 */
[----:B------:R-:W-:Y:S01]  /*11bd0*/  MOV R169, 0x422c0000 ;  /* 0x422c000000a97802 */ /* 0x000fe20000000f00 */
[----:B------:R-:W-:Y:S01]  /*11be0*/  FADD.FTZ R168, R168, R177 ;  /* 0x000000b1a8a87221 */ /* 0x000fe20000010000 */
[----:B------:R-:W-:Y:S01]  /*11bf0*/  UIADD3 UR19, UPT, UPT, UR10, 0x16, UR19 ;  /* 0x000000160a137890 */ /* 0x000fe2000fffe013 */
[----:B------:R-:W-:Y:S01]  /*11c00*/  FADD.FTZ R167, R167, -R164 ;  /* 0x800000a4a7a77221 */ /* 0x000fe20000010000 */
[----:B------:R-:W-:Y:S01]  /*11c10*/  FSEL R169, R169, 10.75, !P6 ;  /* 0x412c0000a9a97808 */ /* 0x000fe20007000000 */
[----:B------:R-:W-:-:S02]  /*11c20*/  FADD.FTZ R168, R168, R179 ;  /* 0x000000b3a8a87221 */ /* 0x000fc40000010000 */
[----:B------:R-:W-:Y:S01]  /*11c30*/  FFMA.FTZ R166, R165, R167, R166 ;  /* 0x000000a7a5a67223 */ /* 0x000fe200000100a6 */
[----:B------:R-:W-:Y:S01]  /*11c40*/  FADD.FTZ R165, -R164, R173 ;  /* 0x000000ada4a57221 */ /* 0x000fe20000010100 */
[----:B----4-:R-:W-:Y:S01]  /*11c50*/  UIADD3 UR32, UPT, UPT, UR10, 0x16, UR32 ;  /* 0x000000160a207890 */ /* 0x010fe2000fffe020 */
[----:B------:R-:W0:Y:S01]  /*11c60*/  MUFU.RCP R169, R169 ;  /* 0x000000a900a97308 */ /* 0x000e220000001000 */
[----:B-1----:R-:W1:Y:S01]  /*11c70*/  LDC R176, c[0x0][0x380] ;  /* 0x0000e000ffb07b82 */ /* 0x002e620000000800 */
[----:B------:R-:W-:Y:S01]  /*11c80*/  FMUL.FTZ R170, R165, 0.25 ;  /* 0x3e800000a5aa7820 */ /* 0x000fe20000410000 */
[----:B------:R-:W-:Y:S02]  /*11c90*/  UIADD3 UR34, UPT, UPT, UR10, 0x16, UR34 ;  /* 0x000000160a227890 */ /* 0x000fe4000fffe022 */
[----:B------:R-:W-:Y:S02]  /*11ca0*/  UIADD3 UR33, UPT, UPT, UR10, 0x16, UR33 ;  /* 0x000000160a217890 */ /* 0x000fe4000fffe021 */
[----:B------:R-:W-:Y:S01]  /*11cb0*/  FSEL R167, R170, R165, P6 ;  /* 0x000000a5aaa77208 */ /* 0x000fe20003000000 */
[----:B------:R-:W-:Y:S01]  /*11cc0*/  UIADD3 UR35, UPT, UPT, UR10, 0x16, UR35 ;  /* 0x000000160a237890 */ /* 0x000fe2000fffe023 */
[----:B------:R-:W-:-:S02]  /*11cd0*/  MOV R170, 0x42300000 ;  /* 0x4230000000aa7802 */ /* 0x000fc40000000f00 */
[----:B------:R-:W-:Y:S02]  /*11ce0*/  FSETP.GT.FTZ.AND P6, PT, R73, 8.50705917302346158658e+37, PT ;  /* 0x7e8000004900780b */ /* 0x000fe40003fd4000 */
[----:B------:R-:W-:Y:S01]  /*11cf0*/  FSEL R174, R170, 11, !P5 ;  /* 0x41300000aaae7808 */ /* 0x000fe20006800000 */
[----:B0-----:R-:W-:-:S03]  /*11d00*/  FFMA.FTZ R164, R169, R167, R164 ;  /* 0x000000a7a9a47223 */ /* 0x001fc600000100a4 */
[----:B------:R-:W0:Y:S01]  /*11d10*/  MUFU.RCP R181, R174 ;  /* 0x000000ae00b57308 */ /* 0x000e220000001000 */
[----:B------:R-:W-:Y:S01]  /*11d20*/  MOV R169, 0x42340000 ;  /* 0x4234000000a97802 */ /* 0x000fe20000000f00 */
[----:B------:R-:W-:-:S03]  /*11d30*/  FADD.FTZ R167, R173, -R164 ;  /* 0x800000a4ada77221 */ /* 0x000fc60000010000 */
[----:B------:R-:W-:Y:S01]  /*11d40*/  FSEL R169, R169, 11.25, !P6 ;  /* 0x41340000a9a97808 */ /* 0x000fe20007000000 */
[----:B------:R-:W-:Y:S01]  /*11d50*/  FFMA.FTZ R166, R165, R167, R166 ;  /* 0x000000a7a5a67223 */ /* 0x000fe200000100a6 */
[----:B------:R-:W-:-:S04]  /*11d60*/  FADD.FTZ R165, -R164, R175 ;  /* 0x000000afa4a57221 */ /* 0x000fc80000010100 */
[----:B------:R-:W2:Y:S01]  /*11d70*/  MUFU.RCP R169, R169 ;  /* 0x000000a900a97308 */ /* 0x000ea20000001000 */
[----:B------:R-:W-:-:S05]  /*11d80*/  FMUL.FTZ R170, R165, 0.25 ;  /* 0x3e800000a5aa7820 */ /* 0x000fca0000410000 */
[----:B------:R-:W-:Y:S02]  /*11d90*/  FSEL R167, R170, R165, P5 ;  /* 0x000000a5aaa77208 */ /* 0x000fe40002800000 */
[----:B------:R-:W-:-:S03]  /*11da0*/  FSETP.GT.FTZ.AND P5, PT, R72, 8.50705917302346158658e+37, PT ;  /* 0x7e8000004800780b */ /* 0x000fc60003fb4000 */
[----:B0-----:R-:W-:-:S04]  /*11db0*/  FFMA.FTZ R164, R181, R167, R164 ;  /* 0x000000a7b5a47223 */ /* 0x001fc800000100a4 */
[----:B------:R-:W-:Y:S02]  /*11dc0*/  FADD.FTZ R167, R175, -R164 ;  /* 0x800000a4afa77221 */ /* 0x000fe40000010000 */
[----:B------:R-:W0:Y:S02]  /*11dd0*/  LDC R175, c[0x0][0x380] ;  /* 0x0000e000ffaf7b82 */ /* 0x000e240000000800 */
[----:B------:R-:W-:Y:S01]  /*11de0*/  FFMA.FTZ R166, R165, R167, R166 ;  /* 0x000000a7a5a67223 */ /* 0x000fe200000100a6 */
[----:B------:R-:W-:-:S04]  /*11df0*/  FADD.FTZ R165, -R164, R177 ;  /* 0x000000b1a4a57221 */ /* 0x000fc80000010100 */
[----:B------:R-:W-:-:S05]  /*11e00*/  FMUL.FTZ R170, R165, 0.25 ;  /* 0x3e800000a5aa7820 */ /* 0x000fca0000410000 */
[----:B------:R-:W-:Y:S02]  /*11e10*/  FSEL R167, R170, R165, P6 ;  /* 0x000000a5aaa77208 */ /* 0x000fe40003000000 */
[----:B------:R-:W-:Y:S02]  /*11e20*/  MOV R170, 0x42380000 ;  /* 0x4238000000aa7802 */ /* 0x000fe40000000f00 */
[----:B------:R-:W-:Y:S01]  /*11e30*/  FSETP.GT.FTZ.AND P6, PT, R71, 8.50705917302346158658e+37, PT ;  /* 0x7e8000004700780b */ /* 0x000fe20003fd4000 */
[----:B--2---:R-:W-:Y:S01]  /*11e40*/  FFMA.FTZ R164, R169, R167, R164 ;  /* 0x000000a7a9a47223 */ /* 0x004fe200000100a4 */
[----:B------:R-:W-:Y:S02]  /*11e50*/  FSEL R173, R170, 11.5, !P5 ;  /* 0x41380000aaad7808 */ /* 0x000fe40006800000 */
[----:B------:R-:W-:Y:S01]  /*11e60*/  MOV R169, 0x423c0000 ;  /* 0x423c000000a97802 */ /* 0x000fe20000000f00 */
[----:B------:R-:W-:Y:S02]  /*11e70*/  FADD.FTZ R167, R177, -R164 ;  /* 0x800000a4b1a77221 */ /* 0x000fe40000010000 */
[----:B------:R-:W2:Y:S01]  /*11e80*/  LDC R177, c[0x0][0x380] ;  /* 0x0000e000ffb17b82 */ /* 0x000ea20000000800 */
[----:B------:R-:W4:Y:S01]  /*11e90*/  MUFU.RCP R173, R173 ;  /* 0x000000ad00ad7308 */ /* 0x000f220000001000 */
[----:B------:R-:W-:Y:S01]  /*11ea0*/  FFMA.FTZ R166, R165, R167, R166 ;  /* 0x000000a7a5a67223 */ /* 0x000fe200000100a6 */
[----:B------:R-:W-:Y:S01]  /*11eb0*/  FADD.FTZ R165, -R164, R179 ;  /* 0x000000b3a4a57221 */ /* 0x000fe20000010100 */
[----:B------:R-:W-:-:S03]  /*11ec0*/  FSEL R169, R169, 11.75, !P6 ;  /* 0x413c0000a9a97808 */ /* 0x000fc60007000000 */
[----:B------:R-:W-:-:S03]  /*11ed0*/  FMUL.FTZ R170, R165, 0.25 ;  /* 0x3e800000a5aa7820 */ /* 0x000fc60000410000 */
[----:B------:R-:W3:Y:S02]  /*11ee0*/  MUFU.RCP R169, R169 ;  /* 0x000000a900a97308 */ /* 0x000ee40000001000 */
[----:B------:R-:W-:Y:S02]  /*11ef0*/  FSEL R167, R170, R165, P5 ;  /* 0x000000a5aaa77208 */ /* 0x000fe40002800000 */
[----:B------:R-:W-:-:S03]  /*11f00*/  FSETP.GT.FTZ.AND P5, PT, R70, 8.50705917302346158658e+37, PT ;  /* 0x7e8000004600780b */ /* 0x000fc60003fb4000 */
[----:B----4-:R-:W-:Y:S02]  /*11f10*/  FFMA.FTZ R164, R173, R167, R164 ;  /* 0x000000a7ada47223 */ /* 0x010fe400000100a4 */
[----:B------:R-:W4:Y:S02]  /*11f20*/  LDC R173, c[0x0][0x380] ;  /* 0x0000e000ffad7b82 */ /* 0x000f240000000800 */
[----:B------:R-:W-:-:S04]  /*11f30*/  FADD.FTZ R167, R179, -R164 ;  /* 0x800000a4b3a77221 */ /* 0x000fc80000010000 */
[----:B------:R-:W-:Y:S01]  /*11f40*/  FFMA.FTZ R166, R165, R167, R166 ;  /* 0x000000a7a5a67223 */ /* 0x000fe200000100a6 */
[----:B------:R-:W-:-:S04]  /*11f50*/  FADD.FTZ R165, -R164, R163 ;  /* 0x000000a3a4a57221 */ /* 0x000fc80000010100 */
[----:B------:R-:W-:-:S05]  /*11f60*/  FMUL.FTZ R170, R165, 0.25 ;  /* 0x3e800000a5aa7820 */ /* 0x000fca0000410000 */
[----:B------:R-:W-:Y:S02]  /*11f70*/  FSEL R167, R170, R165, P6 ;  /* 0x000000a5aaa77208 */ /* 0x000fe40003000000 */
[----:B------:R-:W-:Y:S02]  /*11f80*/  MOV R170, 0x42400000 ;  /* 0x4240000000aa7802 */ /* 0x000fe40000000f00 */
[----:B------:R-:W-:Y:S01]  /*11f90*/  FSETP.GT.FTZ.AND P6, PT, R69, 8.50705917302346158658e+37, PT ;  /* 0x7e8000004500780b */ /* 0x000fe20003fd4000 */
[----:B---3--:R-:W-:Y:S01]  /*11fa0*/  FFMA.FTZ R167, R169, R167, R164 ;  /* 0x000000a7a9a77223 */ /* 0x008fe200000100a4 */
[----:B------:R-:W-:-:S03]  /*11fb0*/  FSEL R170, R170, 12, !P5 ;  /* 0x41400000aaaa7808 */ /* 0x000fc60006800000 */
[----:B------:R-:W-:Y:S01]  /*11fc0*/  FADD.FTZ R164, R163, -R167 ;  /* 0x800000a7a3a47221 */ /* 0x000fe20000010000 */
[----:B------:R-:W-:Y:S01]  /*11fd0*/  FADD.FTZ R163, R168, R163 ;  /* 0x000000a3a8a37221 */ /* 0x000fe20000010000 */
[----:B------:R-:W-:Y:S01]  /*11fe0*/  MOV R168, 0x42440000 ;  /* 0x4244000000a87802 */ /* 0x000fe20000000f00 */
[----:B------:R-:W3:Y:S01]  /*11ff0*/  MUFU.RCP R170, R170 ;  /* 0x000000aa00aa7308 */ /* 0x000ee20000001000 */
[----:B------:R-:W-:Y:S01]  /*12000*/  FFMA.FTZ R164, R165, R164, R166 ;  /* 0x000000a4a5a47223 */ /* 0x000fe200000100a6 */
[--C-:B------:R-:W-:Y:S01]  /*12010*/  FADD.FTZ R165, -R167, R162.reuse ;  /* 0x000000a2a7a57221 */ /* 0x100fe20000010100 */
[----:B------:R-:W-:Y:S01]  /*12020*/  FSEL R168, R168, 12.25, !P6 ;  /* 0x41440000a8a87808 */ /* 0x000fe20007000000 */
[----:B------:R-:W-:Y:S02]  /*12030*/  FADD.FTZ R163, R163, R162 ;  /* 0x000000a2a3a37221 */ /* 0x000fe40000010000 */
[----:B------:R-:W-:-:S03]  /*12040*/  FMUL.FTZ R166, R165, 0.25 ;  /* 0x3e800000a5a67820 */ /* 0x000fc60000410000 */
[----:B------:R-:W1:Y:S02]  /*12050*/  MUFU.RCP R168, R168 ;  /* 0x000000a800a87308 */ /* 0x000e640000001000 */
[----:B------:R-:W-:Y:S02]  /*12060*/  FSEL R166, R166, R165, P5 ;  /* 0x000000a5a6a67208 */ /* 0x000fe40002800000 */
[----:B------:R-:W-:-:S03]  /*12070*/  FSETP.GT.FTZ.AND P5, PT, R68, 8.50705917302346158658e+37, PT ;  /* 0x7e8000004400780b */ /* 0x000fc60003fb4000 */
[----:B---3--:R-:W-:-:S04]  /*12080*/  FFMA.FTZ R167, R170, R166, R167 ;  /* 0x000000a6aaa77223 */ /* 0x008fc800000100a7 */
[----:B------:R-:W-:-:S04]  /*12090*/  FADD.FTZ R166, R162, -R167 ;  /* 0x800000a7a2a67221 */ /* 0x000fc80000010000 */
[----:B------:R-:W-:Y:S01]  /*120a0*/  FFMA.FTZ R164, R165, R166, R164 ;  /* 0x000000a6a5a47223 */ /* 0x000fe200000100a4 */
[----:B------:R-:W-:Y:S01]  /*120b0*/  FADD.FTZ R165, -R167, R128 ;  /* 0x00000080a7a57221 */ /* 0x000fe20000010100 */
[----:B------:R-:W-:-:S03]  /*120c0*/  MOV R166, 0x42480000 ;  /* 0x4248000000a67802 */ /* 0x000fc60000000f00 */
[----:B------:R-:W-:-:S05]  /*120d0*/  FMUL.FTZ R162, R165, 0.25 ;  /* 0x3e800000a5a27820 */ /* 0x000fca0000410000 */
[----:B------:R-:W-:Y:S02]  /*120e0*/  FSEL R162, R162, R165, P6 ;  /* 0x000000a5a2a27208 */ /* 0x000fe40003000000 */
[----:B------:R-:W-:-:S03]  /*120f0*/  FSETP.GT.FTZ.AND P6, PT, R67, 8.50705917302346158658e+37, PT ;  /* 0x7e8000004300780b */ /* 0x000fc60003fd4000 */
[----:B-1----:R-:W-:Y:S01]  /*12100*/  FFMA.FTZ R162, R168, R162, R167 ;  /* 0x000000a2a8a27223 */ /* 0x002fe200000100a7 */
[----:B------:R-:W-:-:S03]  /*12110*/  FSEL R167, R166, 12.5, !P5 ;  /* 0x41480000a6a77808 */ /* 0x000fc60006800000 */
[----:B------:R-:W-:Y:S01]  /*12120*/  FADD.FTZ R166, R128, -R162 ;  /* 0x800000a280a67221 */ /* 0x000fe20000010000 */
[----:B------:R-:W-:Y:S01]  /*12130*/  FADD.FTZ R128, R163, R128 ;  /* 0x00000080a3807221 */ /* 0x000fe20000010000 */
[----:B------:R-:W-:Y:S01]  /*12140*/  FADD.FTZ R163, -R162, R127 ;  /* 0x0000007fa2a37221 */ /* 0x000fe20000010100 */
[----:B------:R-:W1:Y:S01]  /*12150*/  MUFU.RCP R167, R167 ;  /* 0x000000a700a77308 */ /* 0x000e620000001000 */
[----:B------:R-:W-:Y:S02]  /*12160*/  FFMA.FTZ R164, R165, R166, R164 ;  /* 0x000000a6a5a47223 */ /* 0x000fe400000100a4 */
[----:B------:R-:W-:-:S05]  /*12170*/  FMUL.FTZ R166, R163, 0.25 ;  /* 0x3e800000a3a67820 */ /* 0x000fca0000410000 */
[----:B------:R-:W-:Y:S02]  /*12180*/  FSEL R165, R166, R163, P5 ;  /* 0x000000a3a6a57208 */ /* 0x000fe40002800000 */
[----:B------:R-:W-:Y:S02]  /*12190*/  MOV R166, 0x424c0000 ;  /* 0x424c000000a67802 */ /* 0x000fe40000000f00 */
[----:B------:R-:W-:Y:S02]  /*121a0*/  FSETP.GT.FTZ.AND P5, PT, R144, 8.50705917302346158658e+37, PT ;  /* 0x7e8000009000780b */ /* 0x000fe40003fb4000 */
[----:B------:R-:W-:Y:S01]  /*121b0*/  FSEL R166, R166, 12.75, !P6 ;  /* 0x414c0000a6a67808 */ /* 0x000fe20007000000 */
[----:B-1----:R-:W-:-:S05]  /*121c0*/  FFMA.FTZ R165, R167, R165, R162 ;  /* 0x000000a5a7a57223 */ /* 0x002fca00000100a2 */
[----:B------:R-:W1:Y:S01]  /*121d0*/  MUFU.RCP R166, R166 ;  /* 0x000000a600a67308 */ /* 0x000e620000001000 */
[----:B------:R-:W-:Y:S01]  /*121e0*/  FADD.FTZ R162, R127, -R165 ;  /* 0x800000a57fa27221 */ /* 0x000fe20000010000 */
[----:B------:R-:W-:Y:S01]  /*121f0*/  FADD.FTZ R127, R128, R127 ;  /* 0x0000007f807f7221 */ /* 0x000fe20000010000 */
[----:B------:R-:W-:-:S04]  /*12200*/  DEPBAR.LE SB5, 0x8 ;  /* 0x0000d2000000791a */ /* 0x000fc80000000000 */
[----:B------:R-:W-:Y:S01]  /*12210*/  FFMA.FTZ R128, R2, UR50, R159 ;  /* 0x0000003202807c23 */ /* 0x000fe2000801009f */
[----:B------:R-:W-:Y:S01]  /*12220*/  FFMA.FTZ R162, R163, R162, R164 ;  /* 0x000000a2a3a27223 */ /* 0x000fe200000100a4 */
[----:B------:R-:W-:Y:S02]  /*12230*/  MOV R163, 0x42500000 ;  /* 0x4250000000a37802 */ /* 0x000fe40000000f00 */
[----:B------:R-:W-:Y:S02]  /*12240*/  FADD.FTZ R159, -R165, R128 ;  /* 0x00000080a59f7221 */ /* 0x000fe40000010100 */
[----:B------:R-:W-:Y:S02]  /*12250*/  FSEL R167, R163, 13, !P5 ;  /* 0x41500000a3a77808 */ /* 0x000fe40006800000 */
[----:B------:R-:W-:Y:S01]  /*12260*/  FMUL.FTZ R2, R159, 0.25 ;  /* 0x3e8000009f027820 */ /* 0x000fe20000410000 */
[----:B------:R-:W-:Y:S01]  /*12270*/  IADD3 R163, PT, PT, R4, UR39, RZ ;  /* 0x0000002704a37c10 */ /* 0x000fe2000fffe0ff */
[----:B------:R-:W3:Y:S01]  /*12280*/  LDCU.128 UR36, c[0x3][0x1850] ;  /* 0x00c30a00ff2477ac */ /* 0x000ee20008000c00 */
[----:B------:R3:W2:Y:S02]  /*12290*/  MUFU.RCP R168, R167 ;  /* 0x000000a700a87308 */ /* 0x0006a40000001000 */
[----:B------:R-:W-:-:S02]  /*122a0*/  FSEL R2, R2, R159, P6 ;  /* 0x0000009f02027208 */ /* 0x000fc40003000000 */
[----:B------:R-:W-:-:S03]  /*122b0*/  FSETP.GT.FTZ.AND P6, PT, R142, 8.50705917302346158658e+37, PT ;  /* 0x7e8000008e00780b */ /* 0x000fc60003fd4000 */
[----:B-1----:R-:W-:Y:S01]  /*122c0*/  FFMA.FTZ R165, R166, R2, R165 ;  /* 0x00000002a6a57223 */ /* 0x002fe200000100a5 */
[C---:B---3--:R-:W-:Y:S02]  /*122d0*/  IADD3 R167, PT, PT, R4.reuse, UR36, RZ ;  /* 0x0000002404a77c10 */ /* 0x048fe4000fffe0ff */
[----:B------:R-:W-:-:S03]  /*122e0*/  IADD3 R166, PT, PT, R4, UR38, RZ ;  /* 0x0000002604a67c10 */ /* 0x000fc6000fffe0ff */
[----:B------:R-:W-:Y:S02]  /*122f0*/  IMAD R167, R120, UR18, R167 ;  /* 0x0000001278a77c24 */ /* 0x000fe4000f8e02a7 */
[----:B0-----:R-:W-:Y:S02]  /*12300*/  IMAD R166, R175, UR32, R166 ;  /* 0x00000020afa67c24 */ /* 0x001fe4000f8e02a6 */
[----:B------:R-:W0:Y:S01]  /*12310*/  LDC R175, c[0x0][0x380] ;  /* 0x0000e000ffaf7b82 */ /* 0x000e220000000800 */
[----:B------:R-:W-:-:S04]  /*12320*/  DEPBAR.LE SB5, 0x6 ;  /* 0x0000d1800000791a */ /* 0x000fc80000000000 */
[----:B------:R-:W-:-:S04]  /*12330*/  FMUL.FTZ R161, R161, UR41 ;  /* 0x00000029a1a17c20 */ /* 0x000fc80008410000 */
[----:B------:R-:W-:Y:S01]  /*12340*/  FFMA.FTZ R2, R160, UR51, R161 ;  /* 0x00000033a0027c23 */ /* 0x000fe200080100a1 */
[----:B------:R-:W-:Y:S01]  /*12350*/  FADD.FTZ R160, R128, -R165 ;  /* 0x800000a580a07221 */ /* 0x000fe20000010000 */
[----:B------:R-:W-:-:S04]  /*12360*/  DEPBAR.LE SB5, 0x5 ;  /* 0x0000d1400000791a */ /* 0x000fc80000000000 */
[----:B------:R-:W-:Y:S01]  /*12370*/  FMUL.FTZ R126, R126, UR42 ;  /* 0x0000002a7e7e7c20 */ /* 0x000fe20008410000 */
[----:B------:R-:W-:Y:S01]  /*12380*/  FADD.FTZ R161, -R165, R2 ;  /* 0x00000002a5a17221 */ /* 0x000fe20000010100 */
[----:B------:R-:W-:Y:S01]  /*12390*/  FFMA.FTZ R160, R159, R160, R162 ;  /* 0x000000a09fa07223 */ /* 0x000fe200000100a2 */
[----:B------:R-:W-:-:S04]  /*123a0*/  DEPBAR.LE SB5, 0x4 ;  /* 0x0000d1000000791a */ /* 0x000fc80000000000 */
[----:B------:R-:W-:Y:S01]  /*123b0*/  FFMA.FTZ R125, R125, UR44, R126 ;  /* 0x0000002c7d7d7c23 */ /* 0x000fe2000801007e */
[----:B------:R-:W-:Y:S01]  /*123c0*/  MOV R126, 0x42540000 ;  /* 0x42540000007e7802 */ /* 0x000fe20000000f00 */
[----:B------:R-:W-:Y:S01]  /*123d0*/  FMUL.FTZ R164, R161, 0.25 ;  /* 0x3e800000a1a47820 */ /* 0x000fe20000410000 */
[----:B------:R-:W-:Y:S01]  /*123e0*/  IADD3 R162, PT, PT, R4, UR37, RZ ;  /* 0x0000002504a27c10 */ /* 0x000fe2000fffe0ff */
[----:B------:R-:W-:-:S04]  /*123f0*/  DEPBAR.LE SB5, 0x3 ;  /* 0x0000d0c00000791a */ /* 0x000fc80000000000 */
[----:B------:R-:W-:Y:S01]  /*12400*/  FMUL.FTZ R124, R124, UR43 ;  /* 0x0000002b7c7c7c20 */ /* 0x000fe20008410000 */
[----:B------:R-:W1:Y:S01]  /*12410*/  LDCU.128 UR40, c[0x3][0x1860] ;  /* 0x00c30c00ff2877ac */ /* 0x000e620008000c00 */
[----:B------:R-:W-:Y:S01]  /*12420*/  FSEL R164, R164, R161, P5 ;  /* 0x000000a1a4a47208 */ /* 0x000fe20002800000 */
[----:B------:R-:W-:-:S04]  /*12430*/  DEPBAR.LE SB5, 0x2 ;  /* 0x0000d0800000791a */ /* 0x000fc80000000000 */
[----:B------:R-:W-:Y:S01]  /*12440*/  FFMA.FTZ R124, R123, UR45, R124 ;  /* 0x0000002d7b7c7c23 */ /* 0x000fe2000801007c */
[----:B------:R-:W-:Y:S01]  /*12450*/  FSETP.GT.FTZ.AND P5, PT, R143, 8.50705917302346158658e+37, PT ;  /* 0x7e8000008f00780b */ /* 0x000fe20003fb4000 */
[----:B--2---:R-:W-:-:S03]  /*12460*/  FFMA.FTZ R164, R168, R164, R165 ;  /* 0x000000a4a8a47223 */ /* 0x004fc600000100a5 */
[----:B------:R-:W-:Y:S02]  /*12470*/  FSEL R165, R126, 13.25, !P5 ;  /* 0x415400007ea57808 */ /* 0x000fe40006800000 */
[----:B------:R-:W-:Y:S01]  /*12480*/  IADD3 R168, PT, PT, R4, UR39, RZ ;  /* 0x0000002704a87c10 */ /* 0x000fe2000fffe0ff */
[----:B------:R-:W-:Y:S01]  /*12490*/  FADD.FTZ R126, R2, -R164 ;  /* 0x800000a4027e7221 */ /* 0x000fe20000010000 */
[----:B------:R2:W3:Y:S01]  /*124a0*/  MUFU.RCP R169, R165 ;  /* 0x000000a500a97308 */ /* 0x0004e20000001000 */
[----:B------:R-:W-:Y:S01]  /*124b0*/  FADD.FTZ R159, -R164, R125 ;  /* 0x0000007da49f7221 */ /* 0x000fe20000010100 */
[----:B------:R-:W0:Y:S01]  /*124c0*/  LDCU.128 UR36, c[0x3][0x330] ;  /* 0x00c06600ff2477ac */ /* 0x000e220008000c00 */
[----:B------:R-:W-:Y:S01]  /*124d0*/  FFMA.FTZ R126, R161, R126, R160 ;  /* 0x0000007ea17e7223 */ /* 0x000fe200000100a0 */
[----:B------:R-:W-:Y:S01]  /*124e0*/  MOV R161, 0x42580000 ;  /* 0x4258000000a17802 */ /* 0x000fe20000000f00 */
[----:B------:R-:W-:Y:S01]  /*124f0*/  FMUL.FTZ R160, R159, 0.25 ;  /* 0x3e8000009fa07820 */ /* 0x000fe20000410000 */
[----:B------:R-:W-:-:S02]  /*12500*/  IMAD R168, R177, UR33, R168 ;  /* 0x00000021b1a87c24 */ /* 0x000fc4000f8e02a8 */
[----:B------:R-:W-:Y:S01]  /*12510*/  FSEL R170, R161, 13.5, !P6 ;  /* 0x41580000a1aa7808 */ /* 0x000fe20007000000 */
[----:B--2---:R-:W-:Y:S01]  /*12520*/  IMAD R165, R120, UR17, R163 ;  /* 0x0000001178a57c24 */ /* 0x004fe2000f8e02a3 */
[----:B------:R-:W-:Y:S02]  /*12530*/  FSEL R161, R160, R159, P5 ;  /* 0x0000009fa0a17208 */ /* 0x000fe40002800000 */
[----:B------:R-:W-:Y:S02]  /*12540*/  FSETP.GT.FTZ.AND P5, PT, R66, 8.50705917302346158658e+37, PT ;  /* 0x7e8000004200780b */ /* 0x000fe40003fb4000 */
[----:B------:R-:W2:Y:S01]  /*12550*/  MUFU.RCP R170, R170 ;  /* 0x000000aa00aa7308 */ /* 0x000ea20000001000 */
[----:B------:R-:W-:Y:S01]  /*12560*/  IADD3 R165, PT, PT, R165, 0x16, RZ ;  /* 0x00000016a5a57810 */ /* 0x000fe20007ffe0ff */
[----:B---3--:R-:W-:Y:S01]  /*12570*/  FFMA.FTZ R161, R169, R161, R164 ;  /* 0x000000a1a9a17223 */ /* 0x008fe200000100a4 */
[----:B----4-:R-:W-:Y:S01]  /*12580*/  IMAD R164, R173, UR19, R162 ;  /* 0x00000013ada47c24 */ /* 0x010fe2000f8e02a2 */
[----:B------:R-:W3:Y:S01]  /*12590*/  LDCU.128 UR16, c[0x3][0x800] ;  /* 0x00c10000ff1077ac */ /* 0x000ee20008000c00 */
[----:B------:R-:W4:Y:S01]  /*125a0*/  LDC R173, c[0x0][0x380] ;  /* 0x0000e000ffad7b82 */ /* 0x000f220000000800 */
[----:B------:R-:W-:Y:S01]  /*125b0*/  FADD.FTZ R123, -R161, R124 ;  /* 0x0000007ca17b7221 */ /* 0x000fe20000010100 */
[----:B------:R-:W-:Y:S01]  /*125c0*/  MOV R162, 0x425c0000 ;  /* 0x425c000000a27802 */ /* 0x000fe20000000f00 */
[----:B------:R-:W-:-:S04]  /*125d0*/  DEPBAR.LE SB5, 0x1 ;  /* 0x0000d0400000791a */ /* 0x000fc80000000000 */
[----:B0-----:R-:W-:Y:S01]  /*125e0*/  FMUL.FTZ R121, R121, UR36 ;  /* 0x0000002479797c20 */ /* 0x001fe20008410000 */
[----:B------:R-:W-:Y:S01]  /*125f0*/  IADD3 R177, PT, PT, R168, 0x16, RZ ;  /* 0x00000016a8b17810 */ /* 0x000fe20007ffe0ff */
[----:B------:R-:W-:Y:S01]  /*12600*/  FMUL.FTZ R120, R123, 0.25 ;  /* 0x3e8000007b787820 */ /* 0x000fe20000410000 */
[----:B------:R-:W-:Y:S02]  /*12610*/  FSEL R169, R162, 13.75, !P5 ;  /* 0x415c0000a2a97808 */ /* 0x000fe40006800000 */
[----:B-1----:R-:W-:Y:S02]  /*12620*/  IADD3 R162, PT, PT, R4, UR42, RZ ;  /* 0x0000002a04a27c10 */ /* 0x002fe4000fffe0ff */
[----:B------:R-:W-:Y:S01]  /*12630*/  FSEL R160, R120, R123, P6 ;  /* 0x0000007b78a07208 */ /* 0x000fe20003000000 */
[----:B------:R-:W-:Y:S01]  /*12640*/  FADD.FTZ R120, R125, -R161 ;  /* 0x800000a17d787221 */ /* 0x000fe20000010000 */
[----:B------:R4:W0:Y:S01]  /*12650*/  MUFU.RCP R174, R169 ;  /* 0x000000a900ae7308 */ /* 0x0008220000001000 */
[----:B------:R-:W-:-:S02]  /*12660*/  IADD3 R164, PT, PT, R164, 0x16, RZ ;  /* 0x00000016a4a47810 */ /* 0x000fc40007ffe0ff */
[----:B--2---:R-:W-:Y:S01]  /*12670*/  FFMA.FTZ R161, R170, R160, R161 ;  /* 0x000000a0aaa17223 */ /* 0x004fe200000100a1 */
[----:B-----5:R-:W-:Y:S01]  /*12680*/  FFMA.FTZ R160, R122, UR46, R121 ;  /* 0x0000002e7aa07c23 */ /* 0x020fe20008010079 */
[----:B---3--:R-:W-:Y:S01]  /*12690*/  UIADD3 UR16, UPT, UPT, UR10, 0x16, UR16 ;  /* 0x000000160a107890 */ /* 0x008fe2000fffe010 */
[C---:B------:R-:W-:Y:S01]  /*126a0*/  IADD3 R121, PT, PT, R4.reuse, UR40, RZ ;  /* 0x0000002804797c10 */ /* 0x040fe2000fffe0ff */
[----:B------:R-:W-:Y:S01]  /*126b0*/  UIADD3 UR17, UPT, UPT, UR10, 0x16, UR17 ;  /* 0x000000160a117890 */ /* 0x000fe2000fffe011 */
[----:B------:R-:W-:Y:S01]  /*126c0*/  IADD3 R170, PT, PT, R4, UR43, RZ ;  /* 0x0000002b04aa7c10 */ /* 0x000fe2000fffe0ff */
[----:B------:R-:W-:Y:S01]  /*126d0*/  FFMA.FTZ R120, R159, R120, R126 ;  /* 0x000000789f787223 */ /* 0x000fe2000001007e */
[----:B------:R-:W-:Y:S01]  /*126e0*/  FADD.FTZ R163, -R161, R160 ;  /* 0x000000a0a1a37221 */ /* 0x000fe20000010100 */
[----:B------:R-:W-:Y:S02]  /*126f0*/  IMAD R126, R176, UR34, R121 ;  /* 0x00000022b07e7c24 */ /* 0x000fe4000f8e0279 */
[----:B------:R-:W-:Y:S01]  /*12700*/  FADD.FTZ R121, R124, -R161 ;  /* 0x800000a17c797221 */ /* 0x000fe20000010000 */
[----:B----4-:R-:W-:-:S02]  /*12710*/  IMAD R169, R173, UR16, R162 ;  /* 0x00000010ada97c24 */ /* 0x010fc4000f8e02a2 */
[----:B------:R-:W-:Y:S01]  /*12720*/  FMUL.FTZ R122, R163, 0.25 ;  /* 0x3e800000a37a7820 */ /* 0x000fe20000410000 */
[----:B------:R-:W-:Y:S01]  /*12730*/  IMAD R173, R175, UR17, R170 ;  /* 0x00000011afad7c24 */ /* 0x000fe2000f8e02aa */
[----:B------:R-:W-:Y:S01]  /*12740*/  IADD3 R170, PT, PT, R166, 0x16, RZ ;  /* 0x00000016a6aa7810 */ /* 0x000fe20007ffe0ff */
[----:B------:R-:W-:Y:S01]  /*12750*/  FFMA.FTZ R162, R123, R121, R120 ;  /* 0x000000797ba27223 */ /* 0x000fe20000010078 */
[----:B------:R-:W5:Y:S01]  /*12760*/  TLD.LZ RZ, R166, R165, UR12, 1D, 0x1 ;  /* 0x00ff0cffa5a67f66 */ /* 0x000f6200081e01ff */
[----:B------:R-:W-:Y:S01]  /*12770*/  IADD3 R120, PT, PT, R167, 0x16, RZ ;  /* 0x00000016a7787810 */ /* 0x000fe20007ffe0ff */
[----:B------:R-:W1:Y:S01]  /*12780*/  LDC R178, c[0x0][0x380] ;  /* 0x0000e000ffb27b82 */ /* 0x000e620000000800 */
[----:B------:R-:W5:Y:S01]  /*12790*/  TLD.LZ RZ, R167, R165, UR8, 1D, 0x1 ;  /* 0x00ff08ffa5a77f66 */ /* 0x000f6200081e01ff */
[----:B------:R-:W-:Y:S01]  /*127a0*/  IADD3 R184, PT, PT, R169, 0x16, RZ ;  /* 0x00000016a9b87810 */ /* 0x000fe20007ffe0ff */
[----:B------:R-:W5:Y:S01]  /*127b0*/  TLD.LZ RZ, R168, R120, UR12, 1D, 0x1 ;  /* 0x00ff0cff78a87f66 */ /* 0x000f6200081e01ff */
[----:B------:R-:W5:Y:S01]  /*127c0*/  TLD.LZ RZ, R169, R120, UR8, 1D, 0x1 ;  /* 0x00ff08ff78a97f66 */ /* 0x000f6200081e01ff */
[----:B------:R-:W-:-:S02]  /*127d0*/  FSEL R122, R122, R163, P5 ;  /* 0x000000a37a7a7208 */ /* 0x000fc40002800000 */
[----:B------:R-:W-:Y:S02]  /*127e0*/  IADD3 R185, PT, PT, R173, 0x16, RZ ;  /* 0x00000016adb97810 */ /* 0x000fe40007ffe0ff */
[----:B------:R-:W5:Y:S01]  /*127f0*/  TLD.LZ RZ, R173, R164, UR12, 1D, 0x1 ;  /* 0x00ff0cffa4ad7f66 */ /* 0x000f6200081e01ff */
[----:B0-----:R-:W-:Y:S01]  /*12800*/  FFMA.FTZ R161, R174, R122, R161 ;  /* 0x0000007aaea17223 */ /* 0x001fe200000100a1 */
[----:B------:R-:W-:Y:S01]  /*12810*/  IADD3 R159, PT, PT, R4, UR41, RZ ;  /* 0x00000029049f7c10 */ /* 0x000fe2000fffe0ff */
[----:B------:R0:W5:Y:S01]  /*12820*/  TLD.LZ RZ, R174, R164, UR8, 1D, 0x1 ;  /* 0x00ff08ffa4ae7f66 */ /* 0x00016200081e01ff */
[----:B------:R-:W5:Y:S01]  /*12830*/  TLD.LZ RZ, R175, R170, UR12, 1D, 0x1 ;  /* 0x00ff0cffaaaf7f66 */ /* 0x000f6200081e01ff */
[----:B------:R2:W5:Y:S01]  /*12840*/  TLD.LZ RZ, R176, R170, UR8, 1D, 0x1 ;  /* 0x00ff08ffaab07f66 */ /* 0x00056200081e01ff */
[----:B------:R-:W-:Y:S01]  /*12850*/  IADD3 R180, PT, PT, R126, 0x16, RZ ;  /* 0x000000167eb47810 */ /* 0x000fe20007ffe0ff */
[----:B-1----:R-:W-:Y:S02]  /*12860*/  IMAD R159, R178, UR35, R159 ;  /* 0x00000023b29f7c24 */ /* 0x002fe4000f8e029f */
[----:B------:R-:W5:Y:S01]  /*12870*/  TLD.LZ RZ, R178, R177, UR12, 1D, 0x1 ;  /* 0x00ff0cffb1b27f66 */ /* 0x000f6200081e01ff */
[----:B------:R1:W-:Y:S01]  /*12880*/  TLD.LZ RZ, R179, R177, UR8, 1D, 0x1 ;  /* 0x00ff08ffb1b37f66 */ /* 0x0003e200081e01ff */
[----:B------:R-:W5:Y:S01]  /*12890*/  TLD.LZ RZ, R181, R180, UR12, 1D, 0x1 ;  /* 0x00ff0cffb4b57f66 */ /* 0x000f6200081e01ff */
[----:B------:R3:W-:Y:S01]  /*128a0*/  TLD.LZ RZ, R182, R180, UR8, 1D, 0x1 ;  /* 0x00ff08ffb4b67f66 */ /* 0x0007e200081e01ff */
[----:B------:R-:W-:-:S04]  /*128b0*/  IADD3 R183, PT, PT, R159, 0x16, RZ ;  /* 0x000000169fb77810 */ /* 0x000fc80007ffe0ff */
[----:B------:R-:W5:Y:S01]  /*128c0*/  TLD.LZ RZ, R159, R183, UR12, 1D, 0x1 ;  /* 0x00ff0cffb79f7f66 */ /* 0x000f6200081e01ff */
[----:B------:R-:W5:Y:S01]  /*128d0*/  TLD.LZ RZ, R126, R183, UR8, 1D, 0x1 ;  /* 0x00ff08ffb77e7f66 */ /* 0x000f6200081e01ff */
[----:B------:R-:W5:Y:S01]  /*128e0*/  TLD.LZ RZ, R123, R184, UR12, 1D, 0x1 ;  /* 0x00ff0cffb87b7f66 */ /* 0x000f6200081e01ff */
[----:B------:R-:W5:Y:S01]  /*128f0*/  TLD.LZ RZ, R122, R184, UR8, 1D, 0x1 ;  /* 0x00ff08ffb87a7f66 */ /* 0x000f6200081e01ff */
[----:B------:R-:W5:Y:S01]  /*12900*/  TLD.LZ RZ, R121, R185, UR12, 1D, 0x1 ;  /* 0x00ff0cffb9797f66 */ /* 0x000f6200081e01ff */
[----:B------:R-:W5:Y:S01]  /*12910*/  TLD.LZ RZ, R120, R185, UR8, 1D, 0x1 ;  /* 0x00ff08ffb9787f66 */ /* 0x000f6200081e01ff */
[----:B0-----:R-:W-:Y:S01]  /*12920*/  FADD.FTZ R164, R160, -R161 ;  /* 0x800000a1a0a47221 */ /* 0x001fe20000010000 */
[----:B------:R-:W-:Y:S01]  /*12930*/  FSETP.GT.FTZ.AND P5, PT, R65, 8.50705917302346158658e+37, PT ;  /* 0x7e8000004100780b */ /* 0x000fe20003fb4000 */
[----:B------:R-:W0:Y:S01]  /*12940*/  LDCU.128 UR32, c[0x3][0xe0] ;  /* 0x00c01c00ff2077ac */ /* 0x000e220008000c00 */
[----:B------:R-:W-:Y:S01]  /*12950*/  FADD.FTZ R127, R127, R128 ;  /* 0x000000807f7f7221 */ /* 0x000fe20000010000 */
[----:B------:R-:W-:Y:S01]  /*12960*/  FFMA.FTZ R162, R163, R164, R162 ;  /* 0x000000a4a3a27223 */ /* 0x000fe200000100a2 */
[----:B------:R-:W-:Y:S01]  /*12970*/  MOV R163, 0x42600000 ;  /* 0x4260000000a37802 */ /* 0x000fe20000000f00 */
[----:B------:R-:W4:Y:S01]  /*12980*/  LDCU.128 UR40, c[0x3][0x1870] ;  /* 0x00c30e00ff2877ac */ /* 0x000f220008000c00 */
[----:B------:R-:W-:Y:S01]  /*12990*/  MOV R128, 0x42680000 ;  /* 0x4268000000807802 */ /* 0x000fe20000000f00 */
[----:B------:R-:W-:Y:S01]  /*129a0*/  FADD.FTZ R2, R127, R2 ;  /* 0x000000027f027221 */ /* 0x000fe20000010000 */
[----:B------:R-:W-:Y:S01]  /*129b0*/  FSEL R165, R163, 14, !P5 ;  /* 0x41600000a3a57808 */ /* 0x000fe20006800000 */
[----:B------:R-:W-:Y:S01]  /*129c0*/  UIADD3 UR19, UPT, UPT, UR10, 0x16, UR19 ;  /* 0x000000160a137890 */ /* 0x000fe2000fffe013 */
[----:B------:R-:W-:Y:S01]  /*129d0*/  FSETP.GT.FTZ.AND P6, PT, R62, 8.50705917302346158658e+37, PT ;  /* 0x7e8000003e00780b */ /* 0x000fe20003fd4000 */
[----:B------:R-:W-:Y:S01]  /*129e0*/  FADD.FTZ R125, R2, R125 ;  /* 0x0000007d027d7221 */ /* 0x000fe20000010000 */
[----:B--2---:R-:W2:Y:S01]  /*129f0*/  MUFU.RCP R170, R165 ;  /* 0x000000a500aa7308 */ /* 0x004ea20000001000 */
[----:B------:R-:W-:-:S02]  /*12a00*/  UIADD3 UR18, UPT, UPT, UR10, 0x16, UR18 ;  /* 0x000000160a127890 */ /* 0x000fc4000fffe012 */
[----:B------:R-:W-:Y:S01]  /*12a10*/  FADD.FTZ R125, R125, R124 ;  /* 0x0000007c7d7d7221 */ /* 0x000fe20000010000 */
[----:B------:R-:W4:Y:S03]  /*12a20*/  LDCU.128 UR48, c[0x3][0x1890] ;  /* 0x00c31200ff3077ac */ /* 0x000f260008000c00 */
[----:B------:R-:W-:Y:S01]  /*12a30*/  FADD.FTZ R125, R125, R160 ;  /* 0x000000a07d7d7221 */ /* 0x000fe20000010000 */
[----:B------:R-:W-:Y:S01]  /*12a40*/  MOV R160, 0x42700000 ;  /* 0x4270000000a07802 */ /* 0x000fe20000000f00 */
[----:B-1----:R-:W1:Y:S01]  /*12a50*/  LDC R177, c[0x0][0x380] ;  /* 0x0000e000ffb17b82 */ /* 0x002e620000000800 */
[----:B------:R-:W-:-:S04]  /*12a60*/  DEPBAR.LE SB5, 0xd ;  /* 0x0000d3400000791a */ /* 0x000fc80000000000 */
[----:B------:R-:W-:-:S04]  /*12a70*/  FMUL.FTZ R166, R166, UR37 ;  /* 0x00000025a6a67c20 */ /* 0x000fc80008410000 */
[----:B------:R-:W-:Y:S01]  /*12a80*/  FFMA.FTZ R166, R167, UR47, R166 ;  /* 0x0000002fa7a67c23 */ /* 0x000fe200080100a6 */
[----:B------:R-:W-:Y:S01]  /*12a90*/  FMUL.FTZ R168, R168, UR38 ;  /* 0x00000026a8a87c20 */ /* 0x000fe20008410000 */
[----:B------:R-:W3:Y:S02]  /*12aa0*/  LDCU.128 UR44, c[0x3][0x340] ;  /* 0x00c06800ff2c77ac */ /* 0x000ee40008000c00 */
[----:B------:R-:W-:Y:S01]  /*12ab0*/  FADD.FTZ R163, -R161, R166 ;  /* 0x000000a6a1a37221 */ /* 0x000fe20000010100 */
[----:B------:R-:W-:-:S04]  /*12ac0*/  DEPBAR.LE SB5, 0xb ;  /* 0x0000d2c00000791a */ /* 0x000fc80000000000 */
[----:B0-----:R-:W-:Y:S01]  /*12ad0*/  FFMA.FTZ R168, R169, UR32, R168 ;  /* 0x00000020a9a87c23 */ /* 0x001fe200080100a8 */
[----:B------:R-:W-:Y:S01]  /*12ae0*/  FADD.FTZ R125, R125, R166 ;  /* 0x000000a67d7d7221 */ /* 0x000fe20000010000 */
[----:B------:R-:W-:Y:S01]  /*12af0*/  FMUL.FTZ R173, R173, UR39 ;  /* 0x00000027adad7c20 */ /* 0x000fe20008410000 */
[----:B------:R-:W-:Y:S01]  /*12b00*/  FMUL.FTZ R164, R163, 0.25 ;  /* 0x3e800000a3a47820 */ /* 0x000fe20000410000 */
[----:B------:R-:W0:Y:S01]  /*12b10*/  LDCU.128 UR36, c[0x3][0xf0] ;  /* 0x00c01e00ff2477ac */ /* 0x000e220008000c00 */
[----:B------:R-:W-:Y:S01]  /*12b20*/  FADD.FTZ R125, R125, R168 ;  /* 0x000000a87d7d7221 */ /* 0x000fe20000010000 */
[----:B------:R-:W-:-:S04]  /*12b30*/  DEPBAR.LE SB5, 0xa ;  /* 0x0000d2800000791a */ /* 0x000fc80000000000 */
[----:B------:R-:W-:Y:S01]  /*12b40*/  FFMA.FTZ R174, R174, UR33, R173 ;  /* 0x00000021aeae7c23 */ /* 0x000fe200080100ad */
[----:B------:R-:W-:Y:S01]  /*12b50*/  FSEL R164, R164, R163, P5 ;  /* 0x000000a3a4a47208 */ /* 0x000fe20002800000 */
[----:B------:R-:W1:Y:S01]  /*12b60*/  LDC R173, c[0x0][0x380] ;  /* 0x0000e000ffad7b82 */ /* 0x000e620000000800 */
[----:B------:R-:W-:Y:S01]  /*12b70*/  FSETP.GT.FTZ.AND P5, PT, R64, 8.50705917302346158658e+37, PT ;  /* 0x7e8000004000780b */ /* 0x000fe20003fb4000 */
[----:B------:R-:W-:Y:S02]  /*12b80*/  FADD.FTZ R125, R125, R174 ;  /* 0x000000ae7d7d7221 */ /* 0x000fe40000010000 */
[----:B--2---:R-:W-:Y:S01]  /*12b90*/  FFMA.FTZ R161, R170, R164, R161 ;  /* 0x000000a4aaa17223 */ /* 0x004fe200000100a1 */
[----:B------:R-:W-:Y:S01]  /*12ba0*/  MOV R164, 0x42640000 ;  /* 0x4264000000a47802 */ /* 0x000fe20000000f00 */
[----:B------:R-:W-:-:S04]  /*12bb0*/  DEPBAR.LE SB5, 0x9 ;  /* 0x0000d2400000791a */ /* 0x000fc80000000000 */
[----:B---3--:R-:W-:Y:S01]  /*12bc0*/  FMUL.FTZ R175, R175, UR44 ;  /* 0x0000002cafaf7c20 */ /* 0x008fe20008410000 */
[----:B------:R-:W-:Y:S01]  /*12bd0*/  FSEL R167, R164, 14.25, !P5 ;  /* 0x41640000a4a77808 */ /* 0x000fe20006800000 */
[----:B------:R-:W-:Y:S01]  /*12be0*/  FADD.FTZ R164, -R161, R168 ;  /* 0x000000a8a1a47221 */ /* 0x000fe20000010100 */
[----:B------:R-:W-:-:S04]  /*12bf0*/  DEPBAR.LE SB5, 0x7 ;  /* 0x0000d1c00000791a */ /* 0x000fc80000000000 */
[----:B------:R-:W-:Y:S01]  /*12c00*/  FFMA.FTZ R176, R176, UR34, R175 ;  /* 0x00000022b0b07c23 */ /* 0x000fe200080100af */
[----:B------:R-:W-:Y:S01]  /*12c10*/  FMUL.FTZ R178, R178, UR45 ;  /* 0x0000002db2b27c20 */ /* 0x000fe20008410000 */
[----:B------:R-:W2:Y:S01]  /*12c20*/  MUFU.RCP R180, R167 ;  /* 0x000000a700b47308 */ /* 0x000ea20000001000 */
[----:B------:R-:W-:Y:S01]  /*12c30*/  FMUL.FTZ R165, R164, 0.25 ;  /* 0x3e800000a4a57820 */ /* 0x000fe20000410000 */
[----:B------:R-:W-:-:S04]  /*12c40*/  DEPBAR.LE SB5, 0x6 ;  /* 0x0000d1800000791a */ /* 0x000fc80000000000 */
[----:B------:R-:W-:Y:S01]  /*12c50*/  FMUL.FTZ R181, R181, UR46 ;  /* 0x0000002eb5b57c20 */ /* 0x000fe20008410000 */
[----:B------:R-:W-:Y:S01]  /*12c60*/  FFMA.FTZ R178, R179, UR35, R178 ;  /* 0x00000023b3b27c23 */ /* 0x000fe200080100b2 */
[----:B------:R-:W3:Y:S01]  /*12c70*/  LDCU.128 UR32, c[0x3][0x810] ;  /* 0x00c10200ff2077ac */ /* 0x000ee20008000c00 */
[----:B------:R-:W-:-:S04]  /*12c80*/  DEPBAR.LE SB5, 0x5 ;  /* 0x0000d1400000791a */ /* 0x000fc80000000000 */
[----:B------:R-:W-:Y:S01]  /*12c90*/  FMUL.FTZ R159, R159, UR47 ;  /* 0x0000002f9f9f7c20 */ /* 0x000fe20008410000 */
[----:B------:R-:W-:Y:S01]  /*12ca0*/  FSEL R170, R165, R164, P5 ;  /* 0x000000a4a5aa7208 */ /* 0x000fe20002800000 */
[----:B0-----:R-:W-:Y:S01]  /*12cb0*/  FFMA.FTZ R182, R182, UR36, R181 ;  /* 0x00000024b6b67c23 */ /* 0x001fe200080100b5 */
[----:B------:R-:W-:Y:S01]  /*12cc0*/  FSETP.GT.FTZ.AND P5, PT, R63, 8.50705917302346158658e+37, PT ;  /* 0x7e8000003f00780b */ /* 0x000fe20003fb4000 */
[----:B------:R-:W0:Y:S01]  /*12cd0*/  LDCU.128 UR44, c[0x3][0x350] ;  /* 0x00c06a00ff2c77ac */ /* 0x000e220008000c00 */
[----:B------:R-:W1:Y:S01]  /*12ce0*/  LDC R175, c[0x0][0x380] ;  /* 0x0000e000ffaf7b82 */ /* 0x000e620000000800 */
[----:B------:R-:W-:Y:S01]  /*12cf0*/  FADD.FTZ R125, R125, R176 ;  /* 0x000000b07d7d7221 */ /* 0x000fe20000010000 */
[----:B------:R-:W-:Y:S01]  /*12d00*/  FSEL R169, R128, 14.5, !P5 ;  /* 0x4168000080a97808 */ /* 0x000fe20006800000 */
[----:B------:R-:W-:-:S04]  /*12d10*/  DEPBAR.LE SB5, 0x4 ;  /* 0x0000d1000000791a */ /* 0x000fc80000000000 */
[----:B------:R-:W-:Y:S01]  /*12d20*/  FFMA.FTZ R126, R126, UR37, R159 ;  /* 0x000000257e7e7c23 */ /* 0x000fe2000801009f */
[----:B------:R-:W-:Y:S01]  /*12d30*/  FADD.FTZ R125, R125, R178 ;  /* 0x000000b27d7d7221 */ /* 0x000fe20000010000 */
[--C-:B--2---:R-:W-:Y:S01]  /*12d40*/  FFMA.FTZ R165, R180, R170, R161.reuse ;  /* 0x000000aab4a57223 */ /* 0x104fe200000100a1 */
[----:B------:R-:W-:Y:S01]  /*12d50*/  FADD.FTZ R161, R166, -R161 ;  /* 0x800000a1a6a17221 */ /* 0x000fe20000010000 */
[----:B------:R-:W2:Y:S01]  /*12d60*/  MUFU.RCP R180, R169 ;  /* 0x000000a900b47308 */ /* 0x000ea20000001000 */
[----:B------:R-:W1:Y:S01]  /*12d70*/  LDC R179, c[0x0][0x380] ;  /* 0x0000e000ffb37b82 */ /* 0x000e620000000800 */
[----:B------:R-:W-:Y:S01]  /*12d80*/  FADD.FTZ R128, -R165, R174 ;  /* 0x000000aea5807221 */ /* 0x000fe20000010100 */
[----:B------:R-:W-:Y:S01]  /*12d90*/  FFMA.FTZ R161, R163, R161, R162 ;  /* 0x000000a1a3a17223 */ /* 0x000fe200000100a2 */
[----:B----4-:R-:W-:Y:S01]  /*12da0*/  IADD3 R162, PT, PT, R4, UR42, RZ ;  /* 0x0000002a04a27c10 */ /* 0x010fe2000fffe0ff */
[----:B---3--:R-:W-:Y:S01]  /*12db0*/  UIADD3 UR34, UPT, UPT, UR10, 0x16, UR34 ;  /* 0x000000160a227890 */ /* 0x008fe2000fffe022 */
[----:B------:R-:W-:Y:S01]  /*12dc0*/  FMUL.FTZ R167, R128, 0.25 ;  /* 0x3e80000080a77820 */ /* 0x000fe20000410000 */
[----:B------:R-:W-:Y:S01]  /*12dd0*/  IADD3 R163, PT, PT, R4, UR43, RZ ;  /* 0x0000002b04a37c10 */ /* 0x000fe2000fffe0ff */
[----:B------:R-:W-:-:S04]  /*12de0*/  DEPBAR.LE SB5, 0x3 ;  /* 0x0000d0c00000791a */ /* 0x000fc80000000000 */
[----:B0-----:R-:W-:Y:S01]  /*12df0*/  FMUL.FTZ R123, R123, UR44 ;  /* 0x0000002c7b7b7c20 */ /* 0x001fe20008410000 */
[----:B------:R-:W-:Y:S01]  /*12e00*/  UIADD3 UR32, UPT, UPT, UR10, 0x16, UR32 ;  /* 0x000000160a207890 */ /* 0x000fe2000fffe020 */
[----:B------:R-:W-:Y:S01]  /*12e10*/  FADD.FTZ R125, R125, R182 ;  /* 0x000000b67d7d7221 */ /* 0x000fe20000010000 */
[----:B------:R-:W-:Y:S01]  /*12e20*/  FSEL R170, R167, R128, P5 ;  /* 0x00000080a7aa7208 */ /* 0x000fe20002800000 */
[----:B------:R-:W-:Y:S01]  /*12e30*/  UIADD3 UR35, UPT, UPT, UR10, 0x16, UR35 ;  /* 0x000000160a237890 */ /* 0x000fe2000fffe023 */
[----:B------:R-:W-:Y:S01]  /*12e40*/  MOV R167, 0x426c0000 ;  /* 0x426c000000a77802 */ /* 0x000fe20000000f00 */
[----:B------:R-:W-:Y:S01]  /*12e50*/  UIADD3 UR33, UPT, UPT, UR10, 0x16, UR33 ;  /* 0x000000160a217890 */ /* 0x000fe2000fffe021 */
[----:B------:R-:W-:Y:S01]  /*12e60*/  FSETP.GT.FTZ.AND P5, PT, R61, 8.50705917302346158658e+37, PT ;  /* 0x7e8000003d00780b */ /* 0x000fe20003fb4000 */
[----:B------:R-:W-:Y:S01]  /*12e70*/  FADD.FTZ R125, R125, R126 ;  /* 0x0000007e7d7d7221 */ /* 0x000fe20000010000 */
[--C-:B--2---:R-:W-:Y:S01]  /*12e80*/  FFMA.FTZ R127, R180, R170, R165.reuse ;  /* 0x000000aab47f7223 */ /* 0x104fe200000100a5 */
[----:B------:R-:W-:Y:S01]  /*12e90*/  FSEL R170, R167, 14.75, !P6 ;  /* 0x416c0000a7aa7808 */ /* 0x000fe20007000000 */
[----:B------:R-:W-:Y:S01]  /*12ea0*/  FADD.FTZ R165, R168, -R165 ;  /* 0x800000a5a8a57221 */ /* 0x000fe20000010000 */
[----:B------:R-:W-:Y:S01]  /*12eb0*/  FSEL R160, R160, 15, !P5 ;  /* 0x41700000a0a07808 */ /* 0x000fe20006800000 */
[----:B------:R-:W-:-:S02]  /*12ec0*/  FADD.FTZ R2, -R127, R176 ;  /* 0x000000b07f027221 */ /* 0x000fc40000010100 */
[----:B------:R-:W-:Y:S01]  /*12ed0*/  FFMA.FTZ R161, R164, R165, R161 ;  /* 0x000000a5a4a17223 */ /* 0x000fe200000100a1 */
[----:B------:R-:W0:Y:S01]  /*12ee0*/  MUFU.RCP R170, R170 ;  /* 0x000000aa00aa7308 */ /* 0x000e220000001000 */
[----:B------:R-:W-:Y:S01]  /*12ef0*/  FMUL.FTZ R167, R2, 0.25 ;  /* 0x3e80000002a77820 */ /* 0x000fe20000410000 */
[----:B------:R-:W2:Y:S04]  /*12f00*/  LDC R165, c[0x0][0x380] ;  /* 0x0000e000ffa57b82 */ /* 0x000ea80000000800 */
[----:B------:R-:W-:-:S05]  /*12f10*/  FSEL R124, R167, R2, P6 ;  /* 0x00000002a77c7208 */ /* 0x000fca0003000000 */
[--C-:B0-----:R-:W-:Y:S01]  /*12f20*/  FFMA.FTZ R167, R170, R124, R127.reuse ;  /* 0x0000007caaa77223 */ /* 0x101fe2000001007f */
[----:B------:R-:W-:Y:S01]  /*12f30*/  FADD.FTZ R127, R174, -R127 ;  /* 0x8000007fae7f7221 */ /* 0x000fe20000010000 */
[----:B------:R0:W3:Y:S02]  /*12f40*/  MUFU.RCP R170, R160 ;  /* 0x000000a000aa7308 */ /* 0x0000e40000001000 */
[----:B------:R-:W-:Y:S01]  /*12f50*/  FADD.FTZ R169, -R167, R178 ;  /* 0x000000b2a7a97221 */ /* 0x000fe20000010100 */
[----:B------:R-:W-:-:S03]  /*12f60*/  FFMA.FTZ R127, R128, R127, R161 ;  /* 0x0000007f807f7223 */ /* 0x000fc600000100a1 */
[----:B------:R-:W-:-:S05]  /*12f70*/  FMUL.FTZ R124, R169, 0.25 ;  /* 0x3e800000a97c7820 */ /* 0x000fca0000410000 */
[----:B0-----:R-:W-:Y:S01]  /*12f80*/  FSEL R160, R124, R169, P5 ;  /* 0x000000a97ca07208 */ /* 0x001fe20002800000 */
[----:B------:R-:W-:Y:S01]  /*12f90*/  FADD.FTZ R124, R176, -R167 ;  /* 0x800000a7b07c7221 */ /* 0x000fe20000010000 */
[----:B------:R-:W-:Y:S01]  /*12fa0*/  FSETP.GT.FTZ.AND P5, PT, R60, 8.50705917302346158658e+37, PT ;  /* 0x7e8000003c00780b */ /* 0x000fe20003fb4000 */
[----:B------:R-:W0:Y:S02]  /*12fb0*/  LDC R176, c[0x0][0x380] ;  /* 0x0000e000ffb07b82 */ /* 0x000e240000000800 */
[----:B------:R-:W-:Y:S01]  /*12fc0*/  FFMA.FTZ R124, R2, R124, R127 ;  /* 0x0000007c027c7223 */ /* 0x000fe2000001007f */
[----:B------:R-:W-:Y:S01]  /*12fd0*/  MOV R127, 0x42740000 ;  /* 0x42740000007f7802 */ /* 0x000fe20000000f00 */
[----:B---3--:R-:W-:Y:S01]  /*12fe0*/  FFMA.FTZ R167, R170, R160, R167 ;  /* 0x000000a0aaa77223 */ /* 0x008fe200000100a7 */
[----:B------:R-:W-:Y:S02]  /*12ff0*/  IADD3 R160, PT, PT, R4, UR41, RZ ;  /* 0x0000002904a07c10 */ /* 0x000fe4000fffe0ff */
[----:B------:R-:W-:Y:S01]  /*13000*/  FSEL R128, R127, 15.25, !P5 ;  /* 0x417400007f807808 */ /* 0x000fe20006800000 */
[----:B------:R-:W-:Y:S01]  /*13010*/  FADD.FTZ R2, R178, -R167 ;  /* 0x800000a7b2027221 */ /* 0x000fe20000010000 */
[----:B------:R-:W-:Y:S01]  /*13020*/  FADD.FTZ R127, -R167, R182 ;  /* 0x000000b6a77f7221 */ /* 0x000fe20000010100 */
[----:B------:R-:W3:Y:S02]  /*13030*/  LDC R170, c[0x0][0x380] ;  /* 0x0000e000ffaa7b82 */ /* 0x000ee40000000800 */
[----:B------:R-:W-:Y:S01]  /*13040*/  FFMA.FTZ R2, R169, R2, R124 ;  /* 0x00000002a9027223 */ /* 0x000fe2000001007c */
[----:B------:R-:W4:Y:S01]  /*13050*/  MUFU.RCP R128, R128 ;  /* 0x0000008000807308 */ /* 0x000f220000001000 */
[----:B------:R-:W-:-:S04]  /*13060*/  FMUL.FTZ R124, R127, 0.25 ;  /* 0x3e8000007f7c7820 */ /* 0x000fc80000410000 */
[----:B------:R-:W1:Y:S01]  /*13070*/  LDC R169, c[0x0][0x380] ;  /* 0x0000e000ffa97b82 */ /* 0x000e620000000800 */
[----:B------:R-:W-:Y:S02]  /*13080*/  FSEL R124, R124, R127, P5 ;  /* 0x0000007f7c7c7208 */ /* 0x000fe40002800000 */
[----:B------:R-:W-:-:S03]  /*13090*/  FSETP.GT.FTZ.AND P5, PT, R59, 8.50705917302346158658e+37, PT ;  /* 0x7e8000003b00780b */ /* 0x000fc60003fb4000 */
[----:B----4-:R-:W-:Y:S01]  /*130a0*/  FFMA.FTZ R167, R128, R124, R167 ;  /* 0x0000007c80a77223 */ /* 0x010fe200000100a7 */
[----:B------:R-:W-:-:S03]  /*130b0*/  MOV R128, 0x42780000 ;  /* 0x4278000000807802 */ /* 0x000fc60000000f00 */
[----:B------:R-:W-:Y:S01]  /*130c0*/  FADD.FTZ R124, R182, -R167 ;  /* 0x800000a7b67c7221 */ /* 0x000fe20000010000 */
[----:B------:R-:W-:Y:S01]  /*130d0*/  FSEL R161, R128, 15.5, !P5 ;  /* 0x4178000080a17808 */ /* 0x000fe20006800000 */
[----:B---3--:R-:W-:Y:S01]  /*130e0*/  IMAD R163, R170, UR33, R163 ;  /* 0x00000021aaa37c24 */ /* 0x008fe2000f8e02a3 */
[C---:B------:R-:W-:Y:S01]  /*130f0*/  IADD3 R128, PT, PT, R4.reuse, UR40, RZ ;  /* 0x0000002804807c10 */ /* 0x040fe2000fffe0ff */
[----:B------:R-:W-:Y:S01]  /*13100*/  FFMA.FTZ R2, R127, R124, R2 ;  /* 0x0000007c7f027223 */ /* 0x000fe20000010002 */
[----:B------:R1:W3:Y:S01]  /*13110*/  MUFU.RCP R164, R161 ;  /* 0x000000a100a47308 */ /* 0x0002e20000001000 */
[----:B------:R-:W-:Y:S01]  /*13120*/  FADD.FTZ R127, -R167, R126 ;  /* 0x0000007ea77f7221 */ /* 0x000fe20000010100 */
[----:B------:R-:W4:Y:S01]  /*13130*/  LDCU.128 UR40, c[0x3][0x1880] ;  /* 0x00c31000ff2877ac */ /* 0x000f220008000c00 */
[----:B--2---:R-:W-:Y:S01]  /*13140*/  IMAD R159, R165, UR18, R128 ;  /* 0x00000012a59f7c24 */ /* 0x004fe2000f8e0280 */
[----:B------:R-:W-:Y:S01]  /*13150*/  MOV R128, 0x427c0000 ;  /* 0x427c000000807802 */ /* 0x000fe20000000f00 */
[----:B------:R-:W-:Y:S01]  /*13160*/  FMUL.FTZ R124, R127, 0.25 ;  /* 0x3e8000007f7c7820 */ /* 0x000fe20000410000 */
[----:B------:R-:W2:Y:S01]  /*13170*/  LDC R165, c[0x0][0x380] ;  /* 0x0000e000ffa57b82 */ /* 0x000ea20000000800 */
[----:B------:R-:W-:Y:S01]  /*13180*/  IADD3 R170, PT, PT, R4, UR49, RZ ;  /* 0x0000003104aa7c10 */ /* 0x000fe2000fffe0ff */
[----:B-1----:R-:W-:-:S02]  /*13190*/  IMAD R161, R169, UR19, R160 ;  /* 0x00000013a9a17c24 */ /* 0x002fc4000f8e02a0 */
[----:B------:R-:W-:Y:S01]  /*131a0*/  FSEL R124, R124, R127, P5 ;  /* 0x0000007f7c7c7208 */ /* 0x000fe20002800000 */
[----:B------:R-:W1:Y:S01]  /*131b0*/  LDCU.128 UR16, c[0x3][0x820] ;  /* 0x00c10400ff1077ac */ /* 0x000e620008000c00 */
[----:B------:R-:W-:Y:S02]  /*131c0*/  FSETP.GT.FTZ.AND P5, PT, R58, 8.50705917302346158658e+37, PT ;  /* 0x7e8000003a00780b */ /* 0x000fe40003fb4000 */
[----:B------:R-:W0:Y:S01]  /*131d0*/  LDC R169, c[0x0][0x380] ;  /* 0x0000e000ffa97b82 */ /* 0x000e220000000800 */
[----:B------:R-:W-:Y:S02]  /*131e0*/  IADD3 R159, PT, PT, R159, 0x16, RZ ;  /* 0x000000169f9f7810 */ /* 0x000fe40007ffe0ff */
[----:B------:R-:W-:Y:S01]  /*131f0*/  FSEL R166, R128, 15.75, !P5 ;  /* 0x417c000080a67808 */ /* 0x000fe20006800000 */
[----:B---3--:R-:W-:Y:S01]  /*13200*/  FFMA.FTZ R167, R164, R124, R167 ;  /* 0x0000007ca4a77223 */ /* 0x008fe200000100a7 */
[----:B------:R-:W-:-:S04]  /*13210*/  DEPBAR.LE SB5, 0x2 ;  /* 0x0000d0800000791a */ /* 0x000fc80000000000 */
[----:B------:R-:W-:Y:S01]  /*13220*/  FFMA.FTZ R124, R122, UR38, R123 ;  /* 0x000000267a7c7c23 */ /* 0x000fe2000801007b */
[C---:B----4-:R-:W-:Y:S01]  /*13230*/  IADD3 R122, PT, PT, R4.reuse, UR40, RZ ;  /* 0x00000028047a7c10 */ /* 0x050fe2000fffe0ff */
[----:B------:R3:W4:Y:S01]  /*13240*/  MUFU.RCP R174, R166 ;  /* 0x000000a600ae7308 */ /* 0x0007220000001000 */
[C---:B------:R-:W-:Y:S01]  /*13250*/  IADD3 R128, PT, PT, R4.reuse, UR41, RZ ;  /* 0x0000002904807c10 */ /* 0x040fe2000fffe0ff */
[----:B------:R-:W-:Y:S01]  /*13260*/  FADD.FTZ R123, -R167, R124 ;  /* 0x0000007ca77b7221 */ /* 0x000fe20000010100 */
[C---:B------:R-:W-:Y:S02]  /*13270*/  IADD3 R160, PT, PT, R4.reuse, UR42, RZ ;  /* 0x0000002a04a07c10 */ /* 0x040fe4000fffe0ff */
[----:B------:R-:W-:Y:S02]  /*13280*/  IADD3 R168, PT, PT, R4, UR43, RZ ;  /* 0x0000002b04a87c10 */ /* 0x000fe4000fffe0ff */
[----:B------:R-:W-:Y:S01]  /*13290*/  IADD3 R161, PT, PT, R161, 0x16, RZ ;  /* 0x00000016a1a17810 */ /* 0x000fe20007ffe0ff */
[----:B-1----:R-:W-:Y:S01]  /*132a0*/  UIADD3 UR16, UPT, UPT, UR10, 0x16, UR16 ;  /* 0x000000160a107890 */ /* 0x002fe2000fffe010 */
[----:B--2---:R-:W-:Y:S01]  /*132b0*/  IMAD R162, R165, UR32, R162 ;  /* 0x00000020a5a27c24 */ /* 0x004fe2000f8e02a2 */
[----:B------:R-:W-:Y:S01]  /*132c0*/  UIADD3 UR17, UPT, UPT, UR10, 0x16, UR17 ;  /* 0x000000160a117890 */ /* 0x000fe2000fffe011 */
[----:B------:R-:W-:Y:S01]  /*132d0*/  IMAD R165, R173, UR35, R128 ;  /* 0x00000023ada57c24 */ /* 0x000fe2000f8e0280 */
[----:B------:R-:W-:-:S02]  /*132e0*/  UIADD3 UR18, UPT, UPT, UR10, 0x16, UR18 ;  /* 0x000000160a127890 */ /* 0x000fc4000fffe012 */
[----:B---3--:R-:W-:Y:S01]  /*132f0*/  IMAD R166, R175, UR16, R160 ;  /* 0x00000010afa67c24 */ /* 0x008fe2000f8e02a0 */
[----:B------:R-:W-:Y:S01]  /*13300*/  IADD3 R162, PT, PT, R162, 0x16, RZ ;  /* 0x00000016a2a27810 */ /* 0x000fe20007ffe0ff */
[----:B------:R-:W-:Y:S01]  /*13310*/  IMAD R168, R177, UR17, R168 ;  /* 0x00000011b1a87c24 */ /* 0x000fe2000f8e02a8 */
[----:B------:R-:W-:Y:S01]  /*13320*/  IADD3 R177, PT, PT, R165, 0x16, RZ ;  /* 0x00000016a5b17810 */ /* 0x000fe20007ffe0ff */
[----:B0-----:R-:W-:Y:S02]  /*13330*/  IMAD R164, R169, UR34, R122 ;  /* 0x00000022a9a47c24 */ /* 0x001fe4000f8e027a */
[----:B------:R-:W-:Y:S01]  /*13340*/  FMUL.FTZ R122, R123, 0.25 ;  /* 0x3e8000007b7a7820 */ /* 0x000fe20000410000 */
[----:B------:R-:W-:Y:S01]  /*13350*/  IADD3 R180, PT, PT, R166, 0x16, RZ ;  /* 0x00000016a6b47810 */ /* 0x000fe20007ffe0ff */
[----:B------:R-:W-:Y:S01]  /*13360*/  UIADD3 UR19, UPT, UPT, UR10, 0x16, UR19 ;  /* 0x000000160a137890 */ /* 0x000fe2000fffe013 */
[----:B------:R-:W-:Y:S02]  /*13370*/  IADD3 R169, PT, PT, R4, UR48, RZ ;  /* 0x0000003004a97c10 */ /* 0x000fe4000fffe0ff */
[----:B------:R-:W-:Y:S01]  /*13380*/  FSEL R128, R122, R123, P5 ;  /* 0x0000007b7a807208 */ /* 0x000fe20002800000 */
[----:B------:R-:W-:Y:S01]  /*13390*/  FADD.FTZ R122, R126, -R167 ;  /* 0x800000a77e7a7221 */ /* 0x000fe20000010000 */
[----:B------:R-:W-:Y:S01]  /*133a0*/  IADD3 R181, PT, PT, R168, 0x16, RZ ;  /* 0x00000016a8b57810 */ /* 0x000fe20007ffe0ff */
[----:B------:R-:W-:Y:S01]  /*133b0*/  IMAD R169, R176, UR18, R169 ;  /* 0x00000012b0a97c24 */ /* 0x000fe2000f8e02a9 */
[----:B------:R-:W-:Y:S01]  /*133c0*/  MOV R126, 0x42800000 ;  /* 0x42800000007e7802 */ /* 0x000fe20000000f00 */
[----:B----4-:R-:W-:Y:S01]  /*133d0*/  FFMA.FTZ R167, R174, R128, R167 ;  /* 0x00000080aea77223 */ /* 0x010fe200000100a7 */
[----:B------:R-:W-:Y:S01]  /*133e0*/  FFMA.FTZ R2, R127, R122, R2 ;  /* 0x0000007a7f027223 */ /* 0x000fe20000010002 */
[----:B------:R-:W-:Y:S01]  /*133f0*/  IADD3 R174, PT, PT, R164, 0x16, RZ ;  /* 0x00000016a4ae7810 */ /* 0x000fe20007ffe0ff */
[----:B------:R-:W-:-:S02]  /*13400*/  IMAD R170, R179, UR19, R170 ;  /* 0x00000013b3aa7c24 */ /* 0x000fc4000f8e02aa */
[----:B------:R-:W-:Y:S01]  /*13410*/  FADD.FTZ R122, R124, -R167 ;  /* 0x800000a77c7a7221 */ /* 0x000fe20000010000 */
[----:B------:R-:W-:Y:S01]  /*13420*/  IADD3 R182, PT, PT, R169, 0x16, RZ ;  /* 0x00000016a9b67810 */ /* 0x000fe20007ffe0ff */
[----:B------:R-:W-:Y:S01]  /*13430*/  FADD.FTZ R127, R125, R124 ;  /* 0x0000007c7d7f7221 */ /* 0x000fe20000010000 */
[----:B------:R-:W-:Y:S01]  /*13440*/  FSETP.GT.FTZ.AND P5, PT, R141, 8.50705917302346158658e+37, PT ;  /* 0x7e8000008d00780b */ /* 0x000fe20003fb4000 */
[----:B------:R-:W-:Y:S01]  /*13450*/  FFMA.FTZ R128, R123, R122, R2 ;  /* 0x0000007a7b807223 */ /* 0x000fe20000010002 */
[----:B------:R-:W-:Y:S02]  /*13460*/  IADD3 R2, PT, PT, R163, 0x16, RZ ;  /* 0x00000016a3027810 */ /* 0x000fe40007ffe0ff */
[----:B------:R-:W5:Y:S01]  /*13470*/  TLD.LZ RZ, R163, R159, UR12, 1D, 0x1 ;  /* 0x00ff0cff9fa37f66 */ /* 0x000f6200081e01ff */
[----:B------:R0:W-:Y:S01]  /*13480*/  TLD.LZ RZ, R164, R159, UR8, 1D, 0x1 ;  /* 0x00ff08ff9fa47f66 */ /* 0x0001e200081e01ff */
[----:B------:R-:W5:Y:S01]  /*13490*/  TLD.LZ RZ, R165, R161, UR12, 1D, 0x1 ;  /* 0x00ff0cffa1a57f66 */ /* 0x000f6200081e01ff */
[----:B------:R-:W-:Y:S01]  /*134a0*/  TLD.LZ RZ, R166, R161, UR8, 1D, 0x1 ;  /* 0x00ff08ffa1a67f66 */ /* 0x000fe200081e01ff */
[----:B------:R-:W5:Y:S01]  /*134b0*/  TLD.LZ RZ, R168, R162, UR12, 1D, 0x1 ;  /* 0x00ff0cffa2a87f66 */ /* 0x000f6200081e01ff */
[----:B------:R1:W5:Y:S01]  /*134c0*/  TLD.LZ RZ, R169, R162, UR8, 1D, 0x1 ;  /* 0x00ff08ffa2a97f66 */ /* 0x00036200081e01ff */
[----:B------:R-:W-:-:S02]  /*134d0*/  IADD3 R183, PT, PT, R170, 0x16, RZ ;  /* 0x00000016aab77810 */ /* 0x000fc40007ffe0ff */
[----:B------:R-:W5:Y:S01]  /*134e0*/  TLD.LZ RZ, R170, R2, UR12, 1D, 0x1 ;  /* 0x00ff0cff02aa7f66 */ /* 0x000f6200081e01ff */
[----:B------:R-:W-:Y:S01]  /*134f0*/  TLD.LZ RZ, R173, R2, UR8, 1D, 0x1 ;  /* 0x00ff08ff02ad7f66 */ /* 0x000fe200081e01ff */
[----:B------:R-:W5:Y:S01]  /*13500*/  TLD.LZ RZ, R175, R174, UR12, 1D, 0x1 ;  /* 0x00ff0cffaeaf7f66 */ /* 0x000f6200081e01ff */
[----:B------:R2:W-:Y:S01]  /*13510*/  TLD.LZ RZ, R176, R174, UR8, 1D, 0x1 ;  /* 0x00ff08ffaeb07f66 */ /* 0x0005e200081e01ff */
[----:B------:R-:W5:Y:S01]  /*13520*/  TLD.LZ RZ, R178, R177, UR12, 1D, 0x1 ;  /* 0x00ff0cffb1b27f66 */ /* 0x000f6200081e01ff */
[----:B------:R3:W5:Y:S01]  /*13530*/  TLD.LZ RZ, R179, R177, UR8, 1D, 0x1 ;  /* 0x00ff08ffb1b37f66 */ /* 0x00076200081e01ff */
[----:B------:R-:W5:Y:S01]  /*13540*/  TLD.LZ RZ, R125, R180, UR12, 1D, 0x1 ;  /* 0x00ff0cffb47d7f66 */ /* 0x000f6200081e01ff */
[----:B------:R-:W-:-:S04]  /*13550*/  FSEL R126, R126, 16, !P5 ;  /* 0x418000007e7e7808 */ /* 0x000fc80006800000 */
[----:B------:R4:W2:Y:S02]  /*13560*/  MUFU.RCP R184, R126 ;  /* 0x0000007e00b87308 */ /* 0x0008a40000001000 */
[----:B----4-:R-:W-:Y:S01]  /*13570*/  TLD.LZ RZ, R126, R180, UR8, 1D, 0x1 ;  /* 0x00ff08ffb47e7f66 */ /* 0x010fe200081e01ff */
[----:B------:R-:W5:Y:S01]  /*13580*/  TLD.LZ RZ, R124, R181, UR12, 1D, 0x1 ;  /* 0x00ff0cffb57c7f66 */ /* 0x000f6200081e01ff */
[----:B------:R-:W-:Y:S01]  /*13590*/  TLD.LZ RZ, R123, R181, UR8, 1D, 0x1 ;  /* 0x00ff08ffb57b7f66 */ /* 0x000fe200081e01ff */
[----:B------:R-:W5:Y:S01]  /*135a0*/  TLD.LZ RZ, R122, R182, UR12, 1D, 0x1 ;  /* 0x00ff0cffb67a7f66 */ /* 0x000f6200081e01ff */
[----:B------:R-:W-:-:S04]  /*135b0*/  DEPBAR.LE SB5, 0xb ;  /* 0x0000d2c00000791a */ /* 0x000fc80000000000 */
[----:B------:R-:W-:-:S04]  /*135c0*/  FMUL.FTZ R121, R121, UR45 ;  /* 0x0000002d79797c20 */ /* 0x000fc80008410000 */
[----:B------:R-:W-:Y:S02]  /*135d0*/  FFMA.FTZ R160, R120, UR39, R121 ;  /* 0x0000002778a07c23 */ /* 0x000fe40008010079 */
[----:B------:R-:W5:Y:S01]  /*135e0*/  TLD.LZ RZ, R121, R182, UR8, 1D, 0x1 ;  /* 0x00ff08ffb6797f66 */ /* 0x000f6200081e01ff */
[----:B------:R-:W5:Y:S01]  /*135f0*/  TLD.LZ RZ, R120, R183, UR12, 1D, 0x1 ;  /* 0x00ff0cffb7787f66 */ /* 0x000f6200081e01ff */
[----:B------:R-:W5:Y:S01]  /*13600*/  TLD.LZ RZ, R2, R183, UR8, 1D, 0x1 ;  /* 0x00ff08ffb7027f66 */ /* 0x000f6200081e01ff */
[--C-:B0-----:R-:W-:Y:S01]  /*13610*/  FADD.FTZ R159, -R167, R160.reuse ;  /* 0x000000a0a79f7221 */ /* 0x101fe20000010100 */
[----:B------:R-:W0:Y:S01]  /*13620*/  LDCU.128 UR16, c[0x3][0x100] ;  /* 0x00c02000ff1077ac */ /* 0x000e220008000c00 */
[----:B------:R-:W-:Y:S02]  /*13630*/  FADD.FTZ R127, R127, R160 ;  /* 0x000000a07f7f7221 */ /* 0x000fe40000010000 */
[----:B-1----:R-:W-:Y:S01]  /*13640*/  FMUL.FTZ R162, R159, 0.25 ;  /* 0x3e8000009fa27820 */ /* 0x002fe20000410000 */
[----:B------:R-:W1:Y:S04]  /*13650*/  LDCU.128 UR32, c[0x3][0x360] ;  /* 0x00c06c00ff2077ac */ /* 0x000e680008000c00 */
[----:B------:R-:W-:Y:S01]  /*13660*/  FSEL R162, R162, R159, P5 ;  /* 0x0000009fa2a27208 */ /* 0x000fe20002800000 */
[----:B------:R-:W4:Y:S01]  /*13670*/  LDCU.128 UR36, c[0x3][0x110] ;  /* 0x00c02200ff2477ac */ /* 0x000f220008000c00 */
[----:B------:R-:W-:-:S03]  /*13680*/  FSETP.GT.FTZ.AND P5, PT, R140, 8.50705917302346158658e+37, PT ;  /* 0x7e8000008c00780b */ /* 0x000fc60003fb4000 */
[----:B--2---:R-:W-:Y:S01]  /*13690*/  FFMA.FTZ R167, R184, R162, R167 ;  /* 0x000000a2b8a77223 */ /* 0x004fe200000100a7 */
[----:B------:R-:W2:Y:S03]  /*136a0*/  LDCU.128 UR40, c[0x3][0x18a0] ;  /* 0x00c31400ff2877ac */ /* 0x000ea60008000c00 */
[----:B------:R-:W-:-:S04]  /*136b0*/  FADD.FTZ R161, R160, -R167 ;  /* 0x800000a7a0a17221 */ /* 0x000fc80000010000 */
[----:B------:R-:W-:Y:S01]  /*136c0*/  FFMA.FTZ R128, R159, R161, R128 ;  /* 0x000000a19f807223 */ /* 0x000fe20000010080 */
[----:B------:R-:W-:-:S04]  /*136d0*/  MOV R159, 0x42820000 ;  /* 0x42820000009f7802 */ /* 0x000fc80000000f00 */
[----:B------:R-:W-:-:S04]  /*136e0*/  FSEL R161, R159, 16.25, !P5 ;  /* 0x418200009fa17808 */ /* 0x000fc80006800000 */
[----:B------:R3:W2:Y:S02]  /*136f0*/  MUFU.RCP R162, R161 ;  /* 0x000000a100a27308 */ /* 0x0006a40000001000 */
[----:B---3--:R-:W-:Y:S01]  /*13700*/  MOV R161, 0x42860000 ;  /* 0x4286000000a17802 */ /* 0x008fe20000000f00 */
[----:B------:R-:W3:Y:S08]  /*13710*/  LDC R174, c[0x0][0x380] ;  /* 0x0000e000ffae7b82 */ /* 0x000ef00000000800 */
[----:B------:R-:W3:Y:S01]  /*13720*/  LDC R177, c[0x0][0x380] ;  /* 0x0000e000ffb17b82 */ /* 0x000ee20000000800 */
[----:B------:R-:W-:-:S04]  /*13730*/  DEPBAR.LE SB5, 0xc ;  /* 0x0000d3000000791a */ /* 0x000fc80000000000 */
[----:B------:R-:W-:Y:S01]  /*13740*/  FMUL.FTZ R163, R163, UR46 ;  /* 0x0000002ea3a37c20 */ /* 0x000fe20008410000 */
[----:B------:R-:W-:Y:S01]  /*13750*/  FMUL.FTZ R165, R165, UR47 ;  /* 0x0000002fa5a57c20 */ /* 0x000fe20008410000 */
[----:B------:R-:W3:Y:S02]  /*13760*/  LDCU.128 UR44, c[0x3][0x830] ;  /* 0x00c10600ff2c77ac */ /* 0x000ee40008000c00 */
[----:B0-----:R-:W-:Y:S01]  /*13770*/  FFMA.FTZ R164, R164, UR16, R163 ;  /* 0x00000010a4a47c23 */ /* 0x001fe200080100a3 */
[----:B------:R-:W-:-:S04]  /*13780*/  DEPBAR.LE SB5, 0xb ;  /* 0x0000d2c00000791a */ /* 0x000fc80000000000 */
[----:B-1----:R-:W-:Y:S01]  /*13790*/  FMUL.FTZ R168, R168, UR32 ;  /* 0x00000020a8a87c20 */ /* 0x002fe20008410000 */
[----:B------:R-:W-:Y:S01]  /*137a0*/  FFMA.FTZ R166, R166, UR17, R165 ;  /* 0x00000011a6a67c23 */ /* 0x000fe200080100a5 */
[----:B------:R-:W-:Y:S01]  /*137b0*/  MOV R163, 0x42920000 ;  /* 0x4292000000a37802 */ /* 0x000fe20000000f00 */
[----:B------:R-:W-:Y:S01]  /*137c0*/  FADD.FTZ R159, -R167, R164 ;  /* 0x000000a4a79f7221 */ /* 0x000fe20000010100 */
[----:B------:R-:W-:-:S04]  /*137d0*/  DEPBAR.LE SB5, 0x8 ;  /* 0x0000d2000000791a */ /* 0x000fc80000000000 */
[----:B------:R-:W-:Y:S01]  /*137e0*/  FFMA.FTZ R168, R169, UR18, R168 ;  /* 0x00000012a9a87c23 */ /* 0x000fe200080100a8 */
[----:B------:R-:W-:Y:S01]  /*137f0*/  FMUL.FTZ R170, R170, UR33 ;  /* 0x00000021aaaa7c20 */ /* 0x000fe20008410000 */
[----:B------:R-:W-:Y:S01]  /*13800*/  FMUL.FTZ R175, R175, UR34 ;  /* 0x00000022afaf7c20 */ /* 0x000fe20008410000 */
[----:B------:R-:W-:Y:S01]  /*13810*/  FMUL.FTZ R160, R159, 0.25 ;  /* 0x3e8000009fa07820 */ /* 0x000fe20000410000 */
[----:B------:R-:W-:-:S04]  /*13820*/  DEPBAR.LE SB5, 0x7 ;  /* 0x0000d1c00000791a */ /* 0x000fc80000000000 */
[----:B------:R-:W-:Y:S01]  /*13830*/  FMUL.FTZ R178, R178, UR35 ;  /* 0x00000023b2b27c20 */ /* 0x000fe20008410000 */
[----:B------:R-:W-:Y:S01]  /*13840*/  FFMA.FTZ R170, R173, UR19, R170 ;  /* 0x00000013adaa7c23 */ /* 0x000fe200080100aa */
[----:B----4-:R-:W-:Y:S01]  /*13850*/  FFMA.FTZ R176, R176, UR36, R175 ;  /* 0x00000024b0b07c23 */ /* 0x010fe200080100af */
[----:B------:R-:W0:Y:S01]  /*13860*/  LDCU.128 UR32, c[0x3][0x370] ;  /* 0x00c06e00ff2077ac */ /* 0x000e220008000c00 */
[----:B------:R-:W-:Y:S01]  /*13870*/  FSEL R160, R160, R159, P5 ;  /* 0x0000009fa0a07208 */ /* 0x000fe20002800000 */
[----:B------:R-:W-:-:S04]  /*13880*/  DEPBAR.LE SB5, 0x6 ;  /* 0x0000d1800000791a */ /* 0x000fc80000000000 */
[----:B------:R-:W-:Y:S01]  /*13890*/  FFMA.FTZ R178, R179, UR37, R178 ;  /* 0x00000025b3b27c23 */ /* 0x000fe200080100b2 */
[----:B------:R-:W-:Y:S01]  /*138a0*/  FSETP.GT.FTZ.AND P5, PT, R139, 8.50705917302346158658e+37, PT ;  /* 0x7e8000008b00780b */ /* 0x000fe20003fb4000 */
[----:B------:R-:W-:Y:S01]  /*138b0*/  FADD.FTZ R127, R127, R164 ;  /* 0x000000a47f7f7221 */ /* 0x000fe20000010000 */
[----:B------:R-:W1:Y:S01]  /*138c0*/  LDC R165, c[0x0][0x380] ;  /* 0x0000e000ffa57b82 */ /* 0x000e620000000800 */
[----:B--2---:R-:W-:Y:S01]  /*138d0*/  FFMA.FTZ R167, R162, R160, R167 ;  /* 0x000000a0a2a77223 */ /* 0x004fe200000100a7 */
[----:B------:R-:W-:Y:S01]  /*138e0*/  MOV R162, 0x42840000 ;  /* 0x4284000000a27802 */ /* 0x000fe20000000f00 */
[----:B------:R-:W-:Y:S01]  /*138f0*/  FADD.FTZ R127, R127, R166 ;  /* 0x000000a67f7f7221 */ /* 0x000fe20000010000 */
[----:B------:R-:W2:Y:S01]  /*13900*/  LDCU.128 UR16, c[0x3][0x840] ;  /* 0x00c10800ff1077ac */ /* 0x000ea20008000c00 */
[----:B------:R-:W-:Y:S01]  /*13910*/  FADD.FTZ R160, R164, -R167 ;  /* 0x800000a7a4a07221 */ /* 0x000fe20000010000 */
[----:B------:R-:W-:Y:S01]  /*13920*/  FSEL R162, R162, 16.5, !P5 ;  /* 0x41840000a2a27808 */ /* 0x000fe20006800000 */
[----:B------:R-:W-:Y:S01]  /*13930*/  FADD.FTZ R127, R127, R168 ;  /* 0x000000a87f7f7221 */ /* 0x000fe20000010000 */
[----:B------:R-:W4:Y:S01]  /*13940*/  LDC R164, c[0x0][0x380] ;  /* 0x0000e000ffa47b82 */ /* 0x000f220000000800 */
[----:B------:R-:W-:Y:S01]  /*13950*/  FFMA.FTZ R128, R159, R160, R128 ;  /* 0x000000a09f807223 */ /* 0x000fe20000010080 */
[----:B------:R-:W-:Y:S01]  /*13960*/  FADD.FTZ R159, -R167, R166 ;  /* 0x000000a6a79f7221 */ /* 0x000fe20000010100 */
[----:B------:R-:W-:Y:S01]  /*13970*/  FADD.FTZ R127, R127, R170 ;  /* 0x000000aa7f7f7221 */ /* 0x000fe20000010000 */
[----:B------:R-:W2:Y:S01]  /*13980*/  MUFU.RCP R162, R162 ;  /* 0x000000a200a27308 */ /* 0x000ea20000001000 */
[----:B---3--:R-:W-:Y:S01]  /*13990*/  UIADD3 UR14, UPT, UPT, UR10, 0x16, UR44 ;  /* 0x000000160a0e7890 */ /* 0x008fe2000fffe02c */
[----:B------:R-:W-:Y:S01]  /*139a0*/  FMUL.FTZ R160, R159, 0.25 ;  /* 0x3e8000009fa07820 */ /* 0x000fe20000410000 */
[----:B------:R-:W-:-:S04]  /*139b0*/  DEPBAR.LE SB5, 0x4 ;  /* 0x0000d1000000791a */ /* 0x000fc80000000000 */
[----:B0-----:R-:W-:Y:S01]  /*139c0*/  FMUL.FTZ R125, R125, UR32 ;  /* 0x000000207d7d7c20 */ /* 0x001fe20008410000 */
[----:B------:R-:W-:Y:S01]  /*139d0*/  FADD.FTZ R127, R127, R176 ;  /* 0x000000b07f7f7221 */ /* 0x000fe20000010000 */
[----:B------:R-:W-:Y:S01]  /*139e0*/  FMUL.FTZ R124, R124, UR33 ;  /* 0x000000217c7c7c20 */ /* 0x000fe20008410000 */
[----:B------:R-:W0:Y:S01]  /*139f0*/  LDC R173, c[0x0][0x380] ;  /* 0x0000e000ffad7b82 */ /* 0x000e220000000800 */
[----:B------:R-:W-:Y:S01]  /*13a00*/  FSEL R160, R160, R159, P5 ;  /* 0x0000009fa0a07208 */ /* 0x000fe20002800000 */
[----:B------:R-:W-:Y:S01]  /*13a10*/  FFMA.FTZ R126, R126, UR38, R125 ;  /* 0x000000267e7e7c23 */ /* 0x000fe2000801007d */
[----:B------:R-:W-:Y:S01]  /*13a20*/  FSETP.GT.FTZ.AND P5, PT, R57, 8.50705917302346158658e+37, PT ;  /* 0x7e8000003900780b */ /* 0x000fe20003fb4000 */
[----:B------:R-:W-:Y:S01]  /*13a30*/  FADD.FTZ R127, R127, R178 ;  /* 0x000000b27f7f7221 */ /* 0x000fe20000010000 */
[----:B------:R-:W-:-:S04]  /*13a40*/  DEPBAR.LE SB5, 0x3 ;  /* 0x0000d0c00000791a */ /* 0x000fc80000000000 */
[----:B------:R-:W-:Y:S01]  /*13a50*/  FMUL.FTZ R122, R122, UR34 ;  /* 0x000000227a7a7c20 */ /* 0x000fe20008410000 */
[----:B------:R-:W-:Y:S01]  /*13a60*/  FFMA.FTZ R124, R123, UR39, R124 ;  /* 0x000000277b7c7c23 */ /* 0x000fe2000801007c */
[----:B------:R-:W-:Y:S01]  /*13a70*/  FSEL R161, R161, 16.75, !P5 ;  /* 0x41860000a1a17808 */ /* 0x000fe20006800000 */
[----:B------:R-:W-:Y:S01]  /*13a80*/  FADD.FTZ R127, R127, R126 ;  /* 0x0000007e7f7f7221 */ /* 0x000fe20000010000 */
[----:B------:R-:W3:Y:S01]  /*13a90*/  LDCU.128 UR36, c[0x3][0x120] ;  /* 0x00c02400ff2477ac */ /* 0x000ee20008000c00 */
[----:B------:R-:W1:Y:S01]  /*13aa0*/  LDC R179, c[0x0][0x380] ;  /* 0x0000e000ffb37b82 */ /* 0x000e620000000800 */
[----:B--2---:R-:W-:Y:S01]  /*13ab0*/  FFMA.FTZ R167, R162, R160, R167 ;  /* 0x000000a0a2a77223 */ /* 0x004fe200000100a7 */
[----:B------:R-:W-:Y:S01]  /*13ac0*/  FADD.FTZ R127, R127, R124 ;  /* 0x0000007c7f7f7221 */ /* 0x000fe20000010000 */
[----:B------:R2:W0:Y:S01]  /*13ad0*/  MUFU.RCP R162, R161 ;  /* 0x000000a100a27308 */ /* 0x0004220000001000 */
[----:B------:R-:W-:Y:S01]  /*13ae0*/  UIADD3 UR15, UPT, UPT, UR10, 0x16, UR45 ;  /* 0x000000160a0f7890 */ /* 0x000fe2000fffe02d */
[----:B------:R-:W-:Y:S01]  /*13af0*/  FADD.FTZ R160, R166, -R167 ;  /* 0x800000a7a6a07221 */ /* 0x000fe20000010000 */
[----:B------:R-:W-:Y:S01]  /*13b00*/  IADD3 R166, PT, PT, R4, UR42, RZ ;  /* 0x0000002a04a67c10 */ /* 0x000fe2000fffe0ff */
[----:B------:R-:W-:Y:S01]  /*13b10*/  UIADD3 UR20, UPT, UPT, UR10, 0x16, UR46 ;  /* 0x000000160a147890 */ /* 0x000fe2000fffe02e */
[----:B------:R-:W4:Y:S01]  /*13b20*/  LDC R175, c[0x0][0x380] ;  /* 0x0000e000ffaf7b82 */ /* 0x000f220000000800 */
[----:B------:R-:W-:Y:S01]  /*13b30*/  FFMA.FTZ R128, R159, R160, R128 ;  /* 0x000000a09f807223 */ /* 0x000fe20000010080 */
[----:B------:R-:W-:Y:S01]  /*13b40*/  FADD.FTZ R159, -R167, R168 ;  /* 0x000000a8a79f7221 */ /* 0x000fe20000010100 */
[----:B------:R-:W-:Y:S01]  /*13b50*/  UIADD3 UR21, UPT, UPT, UR10, 0x16, UR47 ;  /* 0x000000160a157890 */ /* 0x000fe2000fffe02f */
[----:B--2---:R-:W-:Y:S01]  /*13b60*/  MOV R161, 0x428a0000 ;  /* 0x428a000000a17802 */ /* 0x004fe20000000f00 */
[----:B------:R-:W-:Y:S01]  /*13b70*/  UIADD3 UR25, UPT, UPT, UR10, 0x16, UR16 ;  /* 0x000000160a197890 */ /* 0x000fe2000fffe010 */
[----:B------:R-:W-:Y:S01]  /*13b80*/  FMUL.FTZ R160, R159, 0.25 ;  /* 0x3e8000009fa07820 */ /* 0x000fe20000410000 */
[----:B------:R-:W-:-:S02]  /*13b90*/  UIADD3 UR26, UPT, UPT, UR10, 0x16, UR17 ;  /* 0x000000160a1a7890 */ /* 0x000fc4000fffe011 */
[----:B------:R-:W-:Y:S02]  /*13ba0*/  UIADD3 UR27, UPT, UPT, UR10, 0x16, UR18 ;  /* 0x000000160a1b7890 */ /* 0x000fe4000fffe012 */
[----:B------:R-:W-:Y:S01]  /*13bb0*/  FSEL R160, R160, R159, P5 ;  /* 0x0000009fa0a07208 */ /* 0x000fe20002800000 */
[----:B------:R-:W-:-:S04]  /*13bc0*/  DEPBAR.LE SB5, 0x2 ;  /* 0x0000d0800000791a */ /* 0x000fc80000000000 */
[----:B---3--:R-:W-:Y:S01]  /*13bd0*/  FFMA.FTZ R122, R121, UR36, R122 ;  /* 0x00000024797a7c23 */ /* 0x008fe2000801007a */
[----:B------:R-:W-:Y:S01]  /*13be0*/  FSETP.GT.FTZ.AND P5, PT, R56, 8.50705917302346158658e+37, PT ;  /* 0x7e8000003800780b */ /* 0x000fe20003fb4000 */
[----:B------:R-:W-:Y:S01]  /*13bf0*/  UIADD3 UR31, UPT, UPT, UR10, 0x16, UR19 ;  /* 0x000000160a1f7890 */ /* 0x000fe2000fffe013 */
[----:B0-----:R-:W-:Y:S02]  /*13c00*/  IMAD R166, R173, UR25, R166 ;  /* 0x00000019ada67c24 */ /* 0x001fe4000f8e02a6 */
[----:B------:R-:W-:Y:S01]  /*13c10*/  FFMA.FTZ R167, R162, R160, R167 ;  /* 0x000000a0a2a77223 */ /* 0x000fe200000100a7 */
[----:B------:R-:W-:Y:S01]  /*13c20*/  MOV R162, 0x42880000 ;  /* 0x4288000000a27802 */ /* 0x000fe20000000f00 */
[----:B------:R-:W0:Y:S01]  /*13c30*/  LDCU.128 UR16, c[0x3][0x850] ;  /* 0x00c10a00ff1077ac */ /* 0x000e220008000c00 */
[----:B------:R-:W-:Y:S01]  /*13c40*/  FADD.FTZ R127, R127, R122 ;  /* 0x0000007a7f7f7221 */ /* 0x000fe20000010000 */
[----:B------:R-:W-:Y:S01]  /*13c50*/  FADD.FTZ R160, R168, -R167 ;  /* 0x800000a7a8a07221 */ /* 0x000fe20000010000 */
[----:B------:R-:W-:-:S02]  /*13c60*/  FSEL R162, R162, 17, !P5 ;  /* 0x41880000a2a27808 */ /* 0x000fc40006800000 */
[----:B------:R-:W-:Y:S01]  /*13c70*/  IADD3 R168, PT, PT, R4, UR43, RZ ;  /* 0x0000002b04a87c10 */ /* 0x000fe2000fffe0ff */
[----:B------:R-:W-:Y:S01]  /*13c80*/  FFMA.FTZ R128, R159, R160, R128 ;  /* 0x000000a09f807223 */ /* 0x000fe20000010080 */
[----:B------:R-:W-:Y:S02]  /*13c90*/  FADD.FTZ R159, -R167, R170 ;  /* 0x000000aaa79f7221 */ /* 0x000fe40000010100 */
[----:B------:R-:W2:Y:S01]  /*13ca0*/  MUFU.RCP R162, R162 ;  /* 0x000000a200a27308 */ /* 0x000ea20000001000 */
[----:B----4-:R-:W-:Y:S02]  /*13cb0*/  IMAD R168, R175, UR26, R168 ;  /* 0x0000001aafa87c24 */ /* 0x010fe4000f8e02a8 */
[----:B------:R-:W-:-:S05]  /*13cc0*/  FMUL.FTZ R160, R159, 0.25 ;  /* 0x3e8000009fa07820 */ /* 0x000fca0000410000 */
[----:B------:R-:W-:Y:S02]  /*13cd0*/  FSEL R160, R160, R159, P5 ;  /* 0x0000009fa0a07208 */ /* 0x000fe40002800000 */
[----:B------:R-:W-:Y:S01]  /*13ce0*/  FSETP.GT.FTZ.AND P5, PT, R55, 8.50705917302346158658e+37, PT ;  /* 0x7e8000003700780b */ /* 0x000fe20003fb4000 */
[----:B0-----:R-:W-:Y:S02]  /*13cf0*/  UIADD3 UR16, UPT, UPT, UR10, 0x16, UR16 ;  /* 0x000000160a107890 */ /* 0x001fe4000fffe010 */
[----:B------:R-:W-:Y:S01]  /*13d00*/  UIADD3 UR17, UPT, UPT, UR10, 0x16, UR17 ;  /* 0x000000160a117890 */ /* 0x000fe2000fffe011 */
[----:B------:R-:W-:Y:S01]  /*13d10*/  FSEL R161, R161, 17.25, !P5 ;  /* 0x418a0000a1a17808 */ /* 0x000fe20006800000 */
[----:B--2---:R-:W-:-:S03]  /*13d20*/  FFMA.FTZ R167, R162, R160, R167 ;  /* 0x000000a0a2a77223 */ /* 0x004fc600000100a7 */
[----:B------:R0:W2:Y:S01]  /*13d30*/  MUFU.RCP R162, R161 ;  /* 0x000000a100a27308 */ /* 0x0000a20000001000 */
[----:B------:R-:W-:-:S04]  /*13d40*/  FADD.FTZ R160, R170, -R167 ;  /* 0x800000a7aaa07221 */ /* 0x000fc80000010000 */
[----:B------:R-:W-:Y:S01]  /*13d50*/  FFMA.FTZ R128, R159, R160, R128 ;  /* 0x000000a09f807223 */ /* 0x000fe20000010080 */
[----:B------:R-:W-:Y:S01]  /*13d60*/  FADD.FTZ R159, -R167, R176 ;  /* 0x000000b0a79f7221 */ /* 0x000fe20000010100 */
[----:B0-----:R-:W-:-:S03]  /*13d70*/  MOV R161, 0x428e0000 ;  /* 0x428e000000a17802 */ /* 0x001fc60000000f00 */
[----:B------:R-:W-:-:S05]  /*13d80*/  FMUL.FTZ R160, R159, 0.25 ;  /* 0x3e8000009fa07820 */ /* 0x000fca0000410000 */
[----:B------:R-:W-:Y:S02]  /*13d90*/  FSEL R160, R160, R159, P5 ;  /* 0x0000009fa0a07208 */ /* 0x000fe40002800000 */
[----:B------:R-:W-:-:S03]  /*13da0*/  FSETP.GT.FTZ.AND P5, PT, R54, 8.50705917302346158658e+37, PT ;  /* 0x7e8000003600780b */ /* 0x000fc60003fb4000 */
[----:B--2---:R-:W-:Y:S01]  /*13db0*/  FFMA.FTZ R167, R162, R160, R167 ;  /* 0x000000a0a2a77223 */ /* 0x004fe200000100a7 */
[----:B------:R-:W-:-:S03]  /*13dc0*/  MOV R162, 0x428c0000 ;  /* 0x428c000000a27802 */ /* 0x000fc60000000f00 */
[----:B------:R-:W-:Y:S01]  /*13dd0*/  FADD.FTZ R160, R176, -R167 ;  /* 0x800000a7b0a07221 */ /* 0x000fe20000010000 */
[----:B------:R-:W-:Y:S01]  /*13de0*/  FSEL R162, R162, 17.5, !P5 ;  /* 0x418c0000a2a27808 */ /* 0x000fe20006800000 */
[----:B------:R-:W0:Y:S02]  /*13df0*/  LDC R176, c[0x0][0x380] ;  /* 0x0000e000ffb07b82 */ /* 0x000e240000000800 */
[----:B------:R-:W-:Y:S01]  /*13e00*/  FFMA.FTZ R128, R159, R160, R128 ;  /* 0x000000a09f807223 */ /* 0x000fe20000010080 */
[----:B------:R-:W-:Y:S02]  /*13e10*/  FADD.FTZ R159, -R167, R178 ;  /* 0x000000b2a79f7221 */ /* 0x000fe40000010100 */
[----:B------:R-:W2:Y:S02]  /*13e20*/  MUFU.RCP R162, R162 ;  /* 0x000000a200a27308 */ /* 0x000ea40000001000 */
[----:B------:R-:W-:-:S05]  /*13e30*/  FMUL.FTZ R160, R159, 0.25 ;  /* 0x3e8000009fa07820 */ /* 0x000fca0000410000 */
[----:B------:R-:W-:Y:S02]  /*13e40*/  FSEL R160, R160, R159, P5 ;  /* 0x0000009fa0a07208 */ /* 0x000fe40002800000 */
[----:B------:R-:W-:-:S04]  /*13e50*/  FSETP.GT.FTZ.AND P5, PT, R53, 8.50705917302346158658e+37, PT ;  /* 0x7e8000003500780b */ /* 0x000fc80003fb4000 */
[----:B------:R-:W-:Y:S01]  /*13e60*/  FSEL R161, R161, 17.75, !P5 ;  /* 0x418e0000a1a17808 */ /* 0x000fe20006800000 */
[----:B--2---:R-:W-:-:S03]  /*13e70*/  FFMA.FTZ R167, R162, R160, R167 ;  /* 0x000000a0a2a77223 */ /* 0x004fc600000100a7 */
[----:B------:R2:W3:Y:S01]  /*13e80*/  MUFU.RCP R162, R161 ;  /* 0x000000a100a27308 */ /* 0x0004e20000001000 */
[----:B------:R-:W-:Y:S01]  /*13e90*/  FADD.FTZ R160, R178, -R167 ;  /* 0x800000a7b2a07221 */ /* 0x000fe20000010000 */
[----:B------:R-:W-:Y:S01]  /*13ea0*/  FADD.FTZ R125, -R167, R126 ;  /* 0x0000007ea77d7221 */ /* 0x000fe20000010100 */
[----:B------:R-:W4:Y:S02]  /*13eb0*/  LDC R178, c[0x0][0x380] ;  /* 0x0000e000ffb27b82 */ /* 0x000f240000000800 */
[----:B------:R-:W-:Y:S01]  /*13ec0*/  FFMA.FTZ R128, R159, R160, R128 ;  /* 0x000000a09f807223 */ /* 0x000fe20000010080 */
[----:B------:R-:W-:Y:S01]  /*13ed0*/  FMUL.FTZ R160, R125, 0.25 ;  /* 0x3e8000007da07820 */ /* 0x000fe20000410000 */
[----:B--2---:R-:W-:-:S04]  /*13ee0*/  IADD3 R161, PT, PT, R4, UR41, RZ ;  /* 0x0000002904a17c10 */ /* 0x004fc8000fffe0ff */
[----:B------:R-:W-:Y:S02]  /*13ef0*/  FSEL R160, R160, R125, P5 ;  /* 0x0000007da0a07208 */ /* 0x000fe40002800000 */
[----:B------:R-:W-:-:S03]  /*13f00*/  FSETP.GT.FTZ.AND P5, PT, R52, 8.50705917302346158658e+37, PT ;  /* 0x7e8000003400780b */ /* 0x000fc60003fb4000 */
[----:B---3--:R-:W-:Y:S01]  /*13f10*/  FFMA.FTZ R167, R162, R160, R167 ;  /* 0x000000a0a2a77223 */ /* 0x008fe200000100a7 */
[----:B------:R-:W-:Y:S01]  /*13f20*/  IADD3 R160, PT, PT, R4, UR40, RZ ;  /* 0x0000002804a07c10 */ /* 0x000fe2000fffe0ff */
[----:B------:R-:W2:Y:S02]  /*13f30*/  LDCU.128 UR40, c[0x3][0x18b0] ;  /* 0x00c31600ff2877ac */ /* 0x000ea40008000c00 */
[----:B------:R-:W-:Y:S01]  /*13f40*/  FADD.FTZ R159, R126, -R167 ;  /* 0x800000a77e9f7221 */ /* 0x000fe20000010000 */
[----:B------:R-:W-:Y:S01]  /*13f50*/  MOV R126, 0x42900000 ;  /* 0x42900000007e7802 */ /* 0x000fe20000000f00 */
[----:B------:R-:W-:Y:S02]  /*13f60*/  FADD.FTZ R123, -R167, R124 ;  /* 0x0000007ca77b7221 */ /* 0x000fe40000010100 */
[----:B------:R-:W-:Y:S01]  /*13f70*/  FFMA.FTZ R128, R125, R159, R128 ;  /* 0x0000009f7d807223 */ /* 0x000fe20000010080 */
[----:B------:R-:W-:Y:S01]  /*13f80*/  FSEL R162, R126, 18, !P5 ;  /* 0x419000007ea27808 */ /* 0x000fe20006800000 */
[----:B------:R-:W-:Y:S01]  /*13f90*/  FMUL.FTZ R126, R123, 0.25 ;  /* 0x3e8000007b7e7820 */ /* 0x000fe20000410000 */
[----:B------:R-:W-:-:S02]  /*13fa0*/  IADD3 R125, PT, PT, R4, UR50, RZ ;  /* 0x00000032047d7c10 */ /* 0x000fc4000fffe0ff */
[----:B------:R-:W-:Y:S02]  /*13fb0*/  IADD3 R159, PT, PT, R4, UR51, RZ ;  /* 0x00000033049f7c10 */ /* 0x000fe4000fffe0ff */
[----:B------:R-:W3:Y:S01]  /*13fc0*/  MUFU.RCP R162, R162 ;  /* 0x000000a200a27308 */ /* 0x000ee20000001000 */
[----:B------:R-:W-:Y:S02]  /*13fd0*/  FSEL R126, R126, R123, P5 ;  /* 0x0000007b7e7e7208 */ /* 0x000fe40002800000 */
[----:B------:R-:W-:-:S04]  /*13fe0*/  FSETP.GT.FTZ.AND P5, PT, R51, 8.50705917302346158658e+37, PT ;  /* 0x7e8000003300780b */ /* 0x000fc80003fb4000 */
[----:B------:R-:W-:Y:S01]  /*13ff0*/  FSEL R169, R163, 18.25, !P5 ;  /* 0x41920000a3a97808 */ /* 0x000fe20006800000 */
[----:B------:R-:W-:-:S03]  /*14000*/  IMAD R163, R174, UR15, R159 ;  /* 0x0000000faea37c24 */ /* 0x000fc6000f8e029f */
[----:B------:R-:W4:Y:S01]  /*14010*/  MUFU.RCP R170, R169 ;  /* 0x000000a900aa7308 */ /* 0x000f220000001000 */
[----:B---3--:R-:W-:Y:S01]  /*14020*/  FFMA.FTZ R167, R162, R126, R167 ;  /* 0x0000007ea2a77223 */ /* 0x008fe200000100a7 */
[----:B------:R-:W-:Y:S01]  /*14030*/  IMAD R162, R164, UR14, R125 ;  /* 0x0000000ea4a27c24 */ /* 0x000fe2000f8e027d */
[----:B------:R-:W-:-:S04]  /*14040*/  DEPBAR.LE SB5, 0x1 ;  /* 0x0000d0400000791a */ /* 0x000fc80000000000 */
[----:B------:R-:W-:Y:S01]  /*14050*/  FMUL.FTZ R159, R120, UR35 ;  /* 0x00000023789f7c20 */ /* 0x000fe20008410000 */
[----:B-1----:R-:W-:Y:S02]  /*14060*/  IMAD R164, R165, UR20, R160 ;  /* 0x00000014a5a47c24 */ /* 0x002fe4000f8e02a0 */
[----:B------:R-:W-:Y:S01]  /*14070*/  FADD.FTZ R121, -R167, R122 ;  /* 0x0000007aa7797221 */ /* 0x000fe20000010100 */
[----:B0-----:R-:W-:Y:S01]  /*14080*/  IMAD R165, R176, UR21, R161 ;  /* 0x00000015b0a57c24 */ /* 0x001fe2000f8e02a1 */
[----:B------:R-:W-:Y:S01]  /*14090*/  MOV R120, 0x42940000 ;  /* 0x4294000000787802 */ /* 0x000fe20000000f00 */
[----:B------:R-:W0:Y:S01]  /*140a0*/  LDC R176, c[0x0][0x380] ;  /* 0x0000e000ffb07b82 */ /* 0x000e220000000800 */
[----:B------:R-:W-:Y:S01]  /*140b0*/  FMUL.FTZ R126, R121, 0.25 ;  /* 0x3e800000797e7820 */ /* 0x000fe20000410000 */
[----:B-----5:R-:W-:Y:S01]  /*140c0*/  FFMA.FTZ R160, R2, UR37, R159 ;  /* 0x0000002502a07c23 */ /* 0x020fe2000801009f */
[C---:B--2---:R-:W-:Y:S01]  /*140d0*/  IADD3 R2, PT, PT, R4.reuse, UR40, RZ ;  /* 0x0000002804027c10 */ /* 0x044fe2000fffe0ff */
[----:B------:R-:W1:Y:S01]  /*140e0*/  LDCU.128 UR32, c[0x3][0x380] ;  /* 0x00c07000ff2077ac */ /* 0x000e620008000c00 */
[----:B------:R-:W-:-:S02]  /*140f0*/  IADD3 R161, PT, PT, R4, UR42, RZ ;  /* 0x0000002a04a17c10 */ /* 0x000fc4000fffe0ff */
[----:B------:R-:W-:Y:S02]  /*14100*/  FSEL R126, R126, R121, P5 ;  /* 0x000000797e7e7208 */ /* 0x000fe40002800000 */
[----:B------:R-:W-:Y:S02]  /*14110*/  FSETP.GT.FTZ.AND P5, PT, R50, 8.50705917302346158658e+37, PT ;  /* 0x7e8000003200780b */ /* 0x000fe40003fb4000 */
[----:B------:R-:W-:Y:S01]  /*14120*/  IADD3 R162, PT, PT, R162, 0x16, RZ ;  /* 0x00000016a2a27810 */ /* 0x000fe20007ffe0ff */
[--C-:B----4-:R-:W-:Y:S01]  /*14130*/  FFMA.FTZ R125, R170, R126, R167.reuse ;  /* 0x0000007eaa7d7223 */ /* 0x110fe200000100a7 */
[----:B------:R-:W-:Y:S01]  /*14140*/  FSEL R173, R120, 18.5, !P5 ;  /* 0x4194000078ad7808 */ /* 0x000fe20006800000 */
[----:B------:R-:W-:Y:S01]  /*14150*/  FADD.FTZ R167, R124, -R167 ;  /* 0x800000a77ca77221 */ /* 0x000fe20000010000 */
[----:B------:R-:W-:Y:S01]  /*14160*/  IADD3 R120, PT, PT, R4, UR41, RZ ;  /* 0x0000002904787c10 */ /* 0x000fe2000fffe0ff */
[----:B------:R-:W-:Y:S01]  /*14170*/  FADD.FTZ R159, -R125, R160 ;  /* 0x000000a07d9f7221 */ /* 0x000fe20000010100 */
[----:B------:R-:W2:Y:S01]  /*14180*/  MUFU.RCP R174, R173 ;  /* 0x000000ad00ae7308 */ /* 0x000ea20000001000 */
[----:B------:R-:W-:-:S02]  /*14190*/  IMAD R126, R177, UR27, R2 ;  /* 0x0000001bb17e7c24 */ /* 0x000fc4000f8e0202 */
[----:B------:R-:W-:Y:S01]  /*141a0*/  FFMA.FTZ R128, R123, R167, R128 ;  /* 0x000000a77b807223 */ /* 0x000fe20000010080 */
[----:B------:R-:W-:Y:S02]  /*141b0*/  IMAD R170, R179, UR31, R120 ;  /* 0x0000001fb3aa7c24 */ /* 0x000fe4000f8e0278 */
[----:B------:R-:W-:Y:S01]  /*141c0*/  FMUL.FTZ R120, R159, 0.25 ;  /* 0x3e8000009f787820 */ /* 0x000fe20000410000 */
[----:B------:R-:W-:Y:S01]  /*141d0*/  FADD.FTZ R2, R122, -R125 ;  /* 0x8000007d7a027221 */ /* 0x000fe20000010000 */
[----:B------:R-:W-:Y:S01]  /*141e0*/  IADD3 R169, PT, PT, R4, UR43, RZ ;  /* 0x0000002b04a97c10 */ /* 0x000fe2000fffe0ff */
[----:B0-----:R-:W-:Y:S01]  /*141f0*/  IMAD R123, R176, UR16, R161 ;  /* 0x00000010b07b7c24 */ /* 0x001fe2000f8e02a1 */
[----:B------:R-:W-:Y:S01]  /*14200*/  IADD3 R177, PT, PT, R168, 0x16, RZ ;  /* 0x00000016a8b17810 */ /* 0x000fe20007ffe0ff */
[----:B------:R-:W-:Y:S01]  /*14210*/  FFMA.FTZ R128, R121, R2, R128 ;  /* 0x0000000279807223 */ /* 0x000fe20000010080 */
[----:B------:R-:W-:Y:S01]  /*14220*/  FSEL R120, R120, R159, P5 ;  /* 0x0000009f78787208 */ /* 0x000fe20002800000 */
[----:B------:R-:W-:Y:S01]  /*14230*/  IMAD R124, R178, UR17, R169 ;  /* 0x00000011b27c7c24 */ /* 0x000fe2000f8e02a9 */
[----:B------:R-:W-:-:S02]  /*14240*/  IADD3 R2, PT, PT, R163, 0x16, RZ ;  /* 0x00000016a3027810 */ /* 0x000fc40007ffe0ff */
[----:B------:R-:W5:Y:S01]  /*14250*/  TLD.LZ RZ, R163, R162, UR12, 1D, 0x1 ;  /* 0x00ff0cffa2a37f66 */ /* 0x000f6200081e01ff */
[----:B------:R-:W-:Y:S01]  /*14260*/  IADD3 R169, PT, PT, R165, 0x16, RZ ;  /* 0x00000016a5a97810 */ /* 0x000fe20007ffe0ff */
[----:B--2---:R-:W-:Y:S01]  /*14270*/  FFMA.FTZ R161, R174, R120, R125 ;  /* 0x00000078aea17223 */ /* 0x004fe2000001007d */
[----:B------:R-:W-:Y:S02]  /*14280*/  IADD3 R120, PT, PT, R164, 0x16, RZ ;  /* 0x00000016a4787810 */ /* 0x000fe40007ffe0ff */
[----:B------:R0:W5:Y:S01]  /*14290*/  TLD.LZ RZ, R164, R162, UR8, 1D, 0x1 ;  /* 0x00ff08ffa2a47f66 */ /* 0x00016200081e01ff */
[----:B------:R-:W5:Y:S01]  /*142a0*/  TLD.LZ RZ, R165, R2, UR12, 1D, 0x1 ;  /* 0x00ff0cff02a57f66 */ /* 0x000f6200081e01ff */
[----:B------:R-:W-:Y:S02]  /*142b0*/  IADD3 R174, PT, PT, R166, 0x16, RZ ;  /* 0x00000016a6ae7810 */ /* 0x000fe40007ffe0ff */
[----:B------:R-:W-:Y:S01]  /*142c0*/  TLD.LZ RZ, R166, R2, UR8, 1D, 0x1 ;  /* 0x00ff08ff02a67f66 */ /* 0x000fe200081e01ff */
[----:B------:R-:W5:Y:S01]  /*142d0*/  TLD.LZ RZ, R167, R120, UR12, 1D, 0x1 ;  /* 0x00ff0cff78a77f66 */ /* 0x000f6200081e01ff */
[----:B------:R-:W-:Y:S01]  /*142e0*/  TLD.LZ RZ, R168, R120, UR8, 1D, 0x1 ;  /* 0x00ff08ff78a87f66 */ /* 0x000fe200081e01ff */
[----:B------:R-:W-:-:S02]  /*142f0*/  IADD3 R181, PT, PT, R170, 0x16, RZ ;  /* 0x00000016aab57810 */ /* 0x000fc40007ffe0ff */
[----:B------:R-:W5:Y:S01]  /*14300*/  TLD.LZ RZ, R170, R169, UR12, 1D, 0x1 ;  /* 0x00ff0cffa9aa7f66 */ /* 0x000f6200081e01ff */
[----:B------:R2:W-:Y:S01]  /*14310*/  TLD.LZ RZ, R173, R169, UR8, 1D, 0x1 ;  /* 0x00ff08ffa9ad7f66 */ /* 0x0005e200081e01ff */
[----:B------:R-:W5:Y:S01]  /*14320*/  TLD.LZ RZ, R175, R174, UR12, 1D, 0x1 ;  /* 0x00ff0cffaeaf7f66 */ /* 0x000f6200081e01ff */
[----:B------:R-:W-:Y:S01]  /*14330*/  TLD.LZ RZ, R176, R174, UR8, 1D, 0x1 ;  /* 0x00ff08ffaeb07f66 */ /* 0x000fe200081e01ff */
[----:B------:R-:W5:Y:S01]  /*14340*/  TLD.LZ RZ, R178, R177, UR12, 1D, 0x1 ;  /* 0x00ff0cffb1b27f66 */ /* 0x000f6200081e01ff */
[----:B------:R-:W-:Y:S01]  /*14350*/  TLD.LZ RZ, R179, R177, UR8, 1D, 0x1 ;  /* 0x00ff08ffb1b37f66 */ /* 0x000fe200081e01ff */
[----:B------:R-:W-:Y:S02]  /*14360*/  IADD3 R180, PT, PT, R126, 0x16, RZ ;  /* 0x000000167eb47810 */ /* 0x000fe40007ffe0ff */
[----:B------:R-:W-:Y:S02]  /*14370*/  IADD3 R182, PT, PT, R123, 0x16, RZ ;  /* 0x000000167bb67810 */ /* 0x000fe40007ffe0ff */
[----:B------:R-:W5:Y:S01]  /*14380*/  TLD.LZ RZ, R125, R180, UR12, 1D, 0x1 ;  /* 0x00ff0cffb47d7f66 */ /* 0x000f6200081e01ff */
[----:B------:R-:W-:Y:S01]  /*14390*/  TLD.LZ RZ, R126, R180, UR8, 1D, 0x1 ;  /* 0x00ff08ffb47e7f66 */ /* 0x000fe200081e01ff */
[----:B------:R-:W5:Y:S01]  /*143a0*/  TLD.LZ RZ, R123, R181, UR12, 1D, 0x1 ;  /* 0x00ff0cffb57b7f66 */ /* 0x000f6200081e01ff */
[----:B------:R-:W-:-:S02]  /*143b0*/  IADD3 R183, PT, PT, R124, 0x16, RZ ;  /* 0x000000167cb77810 */ /* 0x000fc40007ffe0ff */
[----:B------:R-:W5:Y:S01]  /*143c0*/  TLD.LZ RZ, R124, R181, UR8, 1D, 0x1 ;  /* 0x00ff08ffb57c7f66 */ /* 0x000f6200081e01ff */
[----:B------:R-:W5:Y:S01]  /*143d0*/  TLD.LZ RZ, R121, R182, UR12, 1D, 0x1 ;  /* 0x00ff0cffb6797f66 */ /* 0x000f6200081e01ff */
[----:B------:R-:W5:Y:S01]  /*143e0*/  TLD.LZ RZ, R122, R182, UR8, 1D, 0x1 ;  /* 0x00ff08ffb67a7f66 */ /* 0x000f6200081e01ff */
[----:B------:R-:W5:Y:S01]  /*143f0*/  TLD.LZ RZ, R120, R183, UR12, 1D, 0x1 ;  /* 0x00ff0cffb7787f66 */ /* 0x000f6200081e01ff */
[----:B------:R-:W5:Y:S01]  /*14400*/  TLD.LZ RZ, R2, R183, UR8, 1D, 0x1 ;  /* 0x00ff08ffb7027f66 */ /* 0x000f6200081e01ff */
[----:B0-----:R-:W-:Y:S01]  /*14410*/  FADD.FTZ R162, R160, -R161 ;  /* 0x800000a1a0a27221 */ /* 0x001fe20000010000 */
[----:B------:R-:W-:Y:S01]  /*14420*/  FSETP.GT.FTZ.AND P5, PT, R49, 8.50705917302346158658e+37, PT ;  /* 0x7e8000003100780b */ /* 0x000fe20003fb4000 */
[----:B------:R-:W-:Y:S01]  /*14430*/  FADD.FTZ R127, R127, R160 ;  /* 0x000000a07f7f7221 */ /* 0x000fe20000010000 */
[----:B------:R-:W0:Y:S01]  /*14440*/  LDCU.128 UR44, c[0x3][0x390] ;  /* 0x00c07200ff2c77ac */ /* 0x000e220008000c00 */
[----:B------:R-:W-:Y:S01]  /*14450*/  FFMA.FTZ R128, R159, R162, R128 ;  /* 0x000000a29f807223 */ /* 0x000fe20000010080 */
[----:B------:R-:W-:Y:S01]  /*14460*/  MOV R159, 0x42960000 ;  /* 0x42960000009f7802 */ /* 0x000fe20000000f00 */
[----:B------:R-:W3:Y:S03]  /*14470*/  LDCU.128 UR40, c[0x3][0x18c0] ;  /* 0x00c31800ff2877ac */ /* 0x000ee60008000c00 */
[----:B------:R-:W-:Y:S01]  /*14480*/  FSEL R162, R159, 18.75, !P5 ;  /* 0x419600009fa27808 */ /* 0x000fe20006800000 */
[----:B------:R-:W-:-:S02]  /*14490*/  UIADD3 UR19, UPT, UPT, UR10, 0x16, UR19 ;  /* 0x000000160a137890 */ /* 0x000fc4000fffe013 */
[----:B------:R-:W-:-:S03]  /*144a0*/  UIADD3 UR18, UPT, UPT, UR10, 0x16, UR18 ;  /* 0x000000160a127890 */ /* 0x000fc6000fffe012 */
[----:B------:R-:W4:Y:S01]  /*144b0*/  MUFU.RCP R162, R162 ;  /* 0x000000a200a27308 */ /* 0x000f220000001000 */
[----:B--2---:R-:W2:Y:S01]  /*144c0*/  LDC R169, c[0x0][0x380] ;  /* 0x0000e000ffa97b82 */ /* 0x004ea20000000800 */
[----:B------:R-:W2:Y:S01]  /*144d0*/  LDCU.128 UR48, c[0x3][0x18e0] ;  /* 0x00c31c00ff3077ac */ /* 0x000ea20008000c00 */
[----:B------:R-:W-:-:S04]  /*144e0*/  DEPBAR.LE SB5, 0xc ;  /* 0x0000d3000000791a */ /* 0x000fc80000000000 */
[----:B-1----:R-:W-:-:S04]  /*144f0*/  FMUL.FTZ R163, R163, UR32 ;  /* 0x00000020a3a37c20 */ /* 0x002fc80008410000 */
[----:B------:R-:W-:Y:S01]  /*14500*/  FFMA.FTZ R164, R164, UR38, R163 ;  /* 0x00000026a4a47c23 */ /* 0x000fe200080100a3 */
[----:B------:R-:W-:Y:S01]  /*14510*/  MOV R163, 0x42980000 ;  /* 0x4298000000a37802 */ /* 0x000fe20000000f00 */
[----:B------:R-:W-:-:S04]  /*14520*/  DEPBAR.LE SB5, 0xa ;  /* 0x0000d2800000791a */ /* 0x000fc80000000000 */
[----:B------:R-:W-:Y:S01]  /*14530*/  FMUL.FTZ R165, R165, UR33 ;  /* 0x00000021a5a57c20 */ /* 0x000fe20008410000 */
[----:B------:R-:W-:Y:S01]  /*14540*/  FADD.FTZ R159, -R161, R164 ;  /* 0x000000a4a19f7221 */ /* 0x000fe20000010100 */
[----:B------:R-:W-:Y:S02]  /*14550*/  FMUL.FTZ R167, R167, UR34 ;  /* 0x00000022a7a77c20 */ /* 0x000fe40008410000 */
[----:B------:R-:W-:Y:S01]  /*14560*/  FFMA.FTZ R166, R166, UR39, R165 ;  /* 0x00000027a6a67c23 */ /* 0x000fe200080100a5 */
[----:B------:R-:W1:Y:S01]  /*14570*/  LDCU.128 UR36, c[0x3][0x130] ;  /* 0x00c02600ff2477ac */ /* 0x000e620008000c00 */
[----:B------:R-:W-:Y:S01]  /*14580*/  FMUL.FTZ R160, R159, 0.25 ;  /* 0x3e8000009fa07820 */ /* 0x000fe20000410000 */
[----:B------:R-:W-:-:S04]  /*14590*/  DEPBAR.LE SB5, 0x8 ;  /* 0x0000d2000000791a */ /* 0x000fc80000000000 */
[----:B------:R-:W-:Y:S01]  /*145a0*/  FMUL.FTZ R170, R170, UR35 ;  /* 0x00000023aaaa7c20 */ /* 0x000fe20008410000 */
[----:B------:R-:W-:Y:S01]  /*145b0*/  FADD.FTZ R127, R127, R164 ;  /* 0x000000a47f7f7221 */ /* 0x000fe20000010000 */
[----:B0-----:R-:W-:Y:S01]  /*145c0*/  FMUL.FTZ R175, R175, UR44 ;  /* 0x0000002cafaf7c20 */ /* 0x001fe20008410000 */
[----:B------:R-:W0:Y:S01]  /*145d0*/  LDC R165, c[0x0][0x380] ;  /* 0x0000e000ffa57b82 */ /* 0x000e220000000800 */
[----:B------:R-:W-:Y:S01]  /*145e0*/  FSEL R160, R160, R159, P5 ;  /* 0x0000009fa0a07208 */ /* 0x000fe20002800000 */
[----:B------:R-:W-:-:S04]  /*145f0*/  DEPBAR.LE SB5, 0x7 ;  /* 0x0000d1c00000791a */ /* 0x000fc80000000000 */
[----:B------:R-:W-:Y:S01]  /*14600*/  FMUL.FTZ R178, R178, UR45 ;  /* 0x0000002db2b27c20 */ /* 0x000fe20008410000 */
[----:B------:R-:W-:Y:S01]  /*14610*/  FSETP.GT.FTZ.AND P5, PT, R138, 8.50705917302346158658e+37, PT ;  /* 0x7e8000008a00780b */ /* 0x000fe20003fb4000 */
[----:B------:R-:W-:Y:S01]  /*14620*/  FADD.FTZ R127, R127, R166 ;  /* 0x000000a67f7f7221 */ /* 0x000fe20000010000 */
[----:B------:R-:W2:Y:S01]  /*14630*/  LDCU.128 UR32, c[0x3][0x860] ;  /* 0x00c10c00ff2077ac */ /* 0x000ea20008000c00 */
[----:B----4-:R-:W-:Y:S01]  /*14640*/  FFMA.FTZ R161, R162, R160, R161 ;  /* 0x000000a0a2a17223 */ /* 0x010fe200000100a1 */
[----:B------:R-:W-:-:S03]  /*14650*/  FSEL R163, R163, 19, !P5 ;  /* 0x41980000a3a37808 */ /* 0x000fc60006800000 */
[----:B------:R-:W-:Y:S01]  /*14660*/  FADD.FTZ R160, R164, -R161 ;  /* 0x800000a1a4a07221 */ /* 0x000fe20000010000 */
[----:B------:R4:W2:Y:S01]  /*14670*/  MUFU.RCP R162, R163 ;  /* 0x000000a300a27308 */ /* 0x0008a20000001000 */
[----:B------:R-:W-:-:S04]  /*14680*/  DEPBAR.LE SB5, 0x6 ;  /* 0x0000d1800000791a */ /* 0x000fc80000000000 */
[----:B------:R-:W-:Y:S01]  /*14690*/  FMUL.FTZ R125, R125, UR46 ;  /* 0x0000002e7d7d7c20 */ /* 0x000fe20008410000 */
[----:B-1----:R-:W-:Y:S01]  /*146a0*/  FFMA.FTZ R168, R168, UR36, R167 ;  /* 0x00000024a8a87c23 */ /* 0x002fe200080100a7 */
[----:B------:R-:W-:Y:S01]  /*146b0*/  FFMA.FTZ R128, R159, R160, R128 ;  /* 0x000000a09f807223 */ /* 0x000fe20000010080 */
[----:B------:R-:W-:Y:S01]  /*146c0*/  FADD.FTZ R159, -R161, R166 ;  /* 0x000000a6a19f7221 */ /* 0x000fe20000010100 */
[----:B------:R-:W-:Y:S01]  /*146d0*/  FFMA.FTZ R170, R173, UR37, R170 ;  /* 0x00000025adaa7c23 */ /* 0x000fe200080100aa */
[----:B------:R-:W-:Y:S01]  /*146e0*/  FFMA.FTZ R176, R176, UR38, R175 ;  /* 0x00000026b0b07c23 */ /* 0x000fe200080100af */
[----:B------:R-:W-:Y:S01]  /*146f0*/  FFMA.FTZ R178, R179, UR39, R178 ;  /* 0x00000027b3b27c23 */ /* 0x000fe200080100b2 */
[----:B------:R-:W-:Y:S01]  /*14700*/  FMUL.FTZ R160, R159, 0.25 ;  /* 0x3e8000009fa07820 */ /* 0x000fe20000410000 */
[----:B----4-:R-:W-:Y:S01]  /*14710*/  MOV R163, 0x429c0000 ;  /* 0x429c000000a37802 */ /* 0x010fe20000000f00 */
[----:B------:R-:W1:Y:S01]  /*14720*/  LDCU.128 UR36, c[0x3][0x140] ;  /* 0x00c02800ff2477ac */ /* 0x000e620008000c00 */
[----:B------:R-:W-:Y:S01]  /*14730*/  FADD.FTZ R127, R127, R168 ;  /* 0x000000a87f7f7221 */ /* 0x000fe20000010000 */
[----:B------:R-:W-:-:S04]  /*14740*/  DEPBAR.LE SB5, 0x5 ;  /* 0x0000d1400000791a */ /* 0x000fc80000000000 */
[----:B------:R-:W-:Y:S01]  /*14750*/  FMUL.FTZ R123, R123, UR47 ;  /* 0x0000002f7b7b7c20 */ /* 0x000fe20008410000 */
[----:B------:R-:W-:Y:S01]  /*14760*/  FSEL R160, R160, R159, P5 ;  /* 0x0000009fa0a07208 */ /* 0x000fe20002800000 */
[----:B------:R-:W4:Y:S01]  /*14770*/  LDCU.128 UR44, c[0x3][0x3a0] ;  /* 0x00c07400ff2c77ac */ /* 0x000f220008000c00 */
[----:B------:R-:W-:Y:S01]  /*14780*/  FSETP.GT.FTZ.AND P5, PT, R137, 8.50705917302346158658e+37, PT ;  /* 0x7e8000008900780b */ /* 0x000fe20003fb4000 */
[----:B------:R-:W-:Y:S01]  /*14790*/  FADD.FTZ R127, R127, R170 ;  /* 0x000000aa7f7f7221 */ /* 0x000fe20000010000 */
[----:B---3--:R-:W-:Y:S01]  /*147a0*/  IADD3 R164, PT, PT, R4, UR43, RZ ;  /* 0x0000002b04a47c10 */ /* 0x008fe2000fffe0ff */
[----:B--2---:R-:W-:Y:S01]  /*147b0*/  FFMA.FTZ R161, R162, R160, R161 ;  /* 0x000000a0a2a17223 */ /* 0x004fe200000100a1 */
[----:B------:R-:W-:Y:S01]  /*147c0*/  MOV R162, 0x429a0000 ;  /* 0x429a000000a27802 */ /* 0x000fe20000000f00 */
[----:B------:R-:W-:Y:S01]  /*147d0*/  FADD.FTZ R127, R127, R176 ;  /* 0x000000b07f7f7221 */ /* 0x000fe20000010000 */
[----:B------:R-:W-:Y:S01]  /*147e0*/  UIADD3 UR33, UPT, UPT, UR10, 0x16, UR33 ;  /* 0x000000160a217890 */ /* 0x000fe2000fffe021 */
[----:B------:R-:W-:Y:S01]  /*147f0*/  FADD.FTZ R160, R166, -R161 ;  /* 0x800000a1a6a07221 */ /* 0x000fe20000010000 */
[----:B------:R-:W-:Y:S01]  /*14800*/  FSEL R162, R162, 19.25, !P5 ;  /* 0x419a0000a2a27808 */ /* 0x000fe20006800000 */
[----:B------:R-:W-:Y:S01]  /*14810*/  FADD.FTZ R127, R127, R178 ;  /* 0x000000b27f7f7221 */ /* 0x000fe20000010000 */
[----:B------:R-:W-:Y:S01]  /*14820*/  UIADD3 UR34, UPT, UPT, UR10, 0x16, UR34 ;  /* 0x000000160a227890 */ /* 0x000fe2000fffe022 */
[----:B------:R-:W-:Y:S01]  /*14830*/  FFMA.FTZ R128, R159, R160, R128 ;  /* 0x000000a09f807223 */ /* 0x000fe20000010080 */
[----:B------:R-:W-:Y:S01]  /*14840*/  FADD.FTZ R159, -R161, R168 ;  /* 0x000000a8a19f7221 */ /* 0x000fe20000010100 */
[----:B-1----:R-:W-:Y:S01]  /*14850*/  FFMA.FTZ R126, R126, UR36, R125 ;  /* 0x000000247e7e7c23 */ /* 0x002fe2000801007d */
[----:B------:R-:W1:Y:S01]  /*14860*/  MUFU.RCP R162, R162 ;  /* 0x000000a200a27308 */ /* 0x000e620000001000 */
[----:B------:R-:W-:Y:S01]  /*14870*/  UIADD3 UR35, UPT, UPT, UR10, 0x16, UR35 ;  /* 0x000000160a237890 */ /* 0x000fe2000fffe023 */
[----:B------:R-:W-:Y:S01]  /*14880*/  FMUL.FTZ R160, R159, 0.25 ;  /* 0x3e8000009fa07820 */ /* 0x000fe20000410000 */
[----:B------:R-:W-:Y:S01]  /*14890*/  FADD.FTZ R127, R127, R126 ;  /* 0x0000007e7f7f7221 */ /* 0x000fe20000010000 */
[----:B------:R-:W-:Y:S01]  /*148a0*/  UIADD3 UR32, UPT, UPT, UR10, 0x16, UR32 ;  /* 0x000000160a207890 */ /* 0x000fe2000fffe020 */
[----:B------:R-:W2:Y:S02]  /*148b0*/  LDC R173, c[0x0][0x380] ;  /* 0x0000e000ffad7b82 */ /* 0x000ea40000000800 */
[----:B------:R-:W-:-:S02]  /*148c0*/  FSEL R160, R160, R159, P5 ;  /* 0x0000009fa0a07208 */ /* 0x000fc40002800000 */
[----:B------:R-:W-:-:S04]  /*148d0*/  FSETP.GT.FTZ.AND P5, PT, R136, 8.50705917302346158658e+37, PT ;  /* 0x7e8000008800780b */ /* 0x000fc80003fb4000 */
[----:B------:R-:W-:Y:S01]  /*148e0*/  FSEL R163, R163, 19.5, !P5 ;  /* 0x419c0000a3a37808 */ /* 0x000fe20006800000 */
[----:B------:R-:W3:Y:S01]  /*148f0*/  LDC R175, c[0x0][0x380] ;  /* 0x0000e000ffaf7b82 */ /* 0x000ee20000000800 */
[----:B-1----:R-:W-:Y:S02]  /*14900*/  FFMA.FTZ R161, R162, R160, R161 ;  /* 0x000000a0a2a17223 */ /* 0x002fe400000100a1 */
[----:B------:R1:W4:Y:S02]  /*14910*/  MUFU.RCP R162, R163 ;  /* 0x000000a300a27308 */ /* 0x0003240000001000 */
[----:B------:R-:W-:-:S03]  /*14920*/  FADD.FTZ R160, R168, -R161 ;  /* 0x800000a1a8a07221 */ /* 0x000fc60000010000 */
[----:B------:R-:W0:Y:S01]  /*14930*/  LDC R168, c[0x0][0x380] ;  /* 0x0000e000ffa87b82 */ /* 0x000e220000000800 */
[----:B------:R-:W-:Y:S01]  /*14940*/  FFMA.FTZ R128, R159, R160, R128 ;  /* 0x000000a09f807223 */ /* 0x000fe20000010080 */
[----:B------:R-:W-:Y:S01]  /*14950*/  FADD.FTZ R159, -R161, R170 ;  /* 0x000000aaa19f7221 */ /* 0x000fe20000010100 */
[----:B-1----:R-:W-:-:S03]  /*14960*/  MOV R163, 0x42a00000 ;  /* 0x42a0000000a37802 */ /* 0x002fc60000000f00 */
[----:B------:R-:W-:-:S05]  /*14970*/  FMUL.FTZ R160, R159, 0.25 ;  /* 0x3e8000009fa07820 */ /* 0x000fca0000410000 */
[----:B------:R-:W-:Y:S02]  /*14980*/  FSEL R160, R160, R159, P5 ;  /* 0x0000009fa0a07208 */ /* 0x000fe40002800000 */
[----:B------:R-:W-:-:S03]  /*14990*/  FSETP.GT.FTZ.AND P5, PT, R48, 8.50705917302346158658e+37, PT ;  /* 0x7e8000003000780b */ /* 0x000fc60003fb4000 */
[----:B----4-:R-:W-:Y:S01]  /*149a0*/  FFMA.FTZ R161, R162, R160, R161 ;  /* 0x000000a0a2a17223 */ /* 0x010fe200000100a1 */
[----:B------:R-:W-:-:S03]  /*149b0*/  MOV R162, 0x429e0000 ;  /* 0x429e000000a27802 */ /* 0x000fc60000000f00 */
[----:B------:R-:W-:Y:S01]  /*149c0*/  FADD.FTZ R160, R170, -R161 ;  /* 0x800000a1aaa07221 */ /* 0x000fe20000010000 */
[----:B------:R-:W-:Y:S01]  /*149d0*/  FSEL R162, R162, 19.75, !P5 ;  /* 0x419e0000a2a27808 */ /* 0x000fe20006800000 */
[----:B------:R-:W-:-:S04]  /*149e0*/  DEPBAR.LE SB5, 0x4 ;  /* 0x0000d1000000791a */ /* 0x000fc80000000000 */
[----:B------:R-:W-:Y:S01]  /*149f0*/  FFMA.FTZ R124, R124, UR37, R123 ;  /* 0x000000257c7c7c23 */ /* 0x000fe2000801007b */
[----:B------:R-:W1:Y:S01]  /*14a00*/  LDC R170, c[0x0][0x380] ;  /* 0x0000e000ffaa7b82 */ /* 0x000e620000000800 */
[----:B------:R-:W-:Y:S01]  /*14a10*/  FFMA.FTZ R128, R159, R160, R128 ;  /* 0x000000a09f807223 */ /* 0x000fe20000010080 */
[----:B------:R-:W-:Y:S01]  /*14a20*/  FADD.FTZ R159, -R161, R176 ;  /* 0x000000b0a19f7221 */ /* 0x000fe20000010100 */
[----:B------:R-:W-:-:S04]  /*14a30*/  DEPBAR.LE SB5, 0x3 ;  /* 0x0000d0c00000791a */ /* 0x000fc80000000000 */
[----:B------:R-:W-:Y:S01]  /*14a40*/  FMUL.FTZ R121, R121, UR44 ;  /* 0x0000002c79797c20 */ /* 0x000fe20008410000 */
[----:B------:R-:W4:Y:S01]  /*14a50*/  MUFU.RCP R162, R162 ;  /* 0x000000a200a27308 */ /* 0x000f220000001000 */
[----:B------:R-:W-:Y:S01]  /*14a60*/  FADD.FTZ R127, R127, R124 ;  /* 0x0000007c7f7f7221 */ /* 0x000fe20000010000 */
[----:B------:R-:W-:-:S05]  /*14a70*/  FMUL.FTZ R160, R159, 0.25 ;  /* 0x3e8000009fa07820 */ /* 0x000fca0000410000 */
[----:B------:R-:W-:Y:S02]  /*14a80*/  FSEL R160, R160, R159, P5 ;  /* 0x0000009fa0a07208 */ /* 0x000fe40002800000 */
[----:B------:R-:W-:-:S04]  /*14a90*/  FSETP.GT.FTZ.AND P5, PT, R47, 8.50705917302346158658e+37, PT ;  /* 0x7e8000002f00780b */ /* 0x000fc80003fb4000 */
[----:B------:R-:W-:Y:S01]  /*14aa0*/  FSEL R163, R163, 20, !P5 ;  /* 0x41a00000a3a37808 */ /* 0x000fe20006800000 */
[----:B----4-:R-:W-:-:S03]  /*14ab0*/  FFMA.FTZ R161, R162, R160, R161 ;  /* 0x000000a0a2a17223 */ /* 0x010fc600000100a1 */
[----:B------:R4:W2:Y:S01]  /*14ac0*/  MUFU.RCP R162, R163 ;  /* 0x000000a300a27308 */ /* 0x0008a20000001000 */
[----:B------:R-:W-:Y:S02]  /*14ad0*/  FADD.FTZ R160, R176, -R161 ;  /* 0x800000a1b0a07221 */ /* 0x000fe40000010000 */
[----:B------:R-:W3:Y:S02]  /*14ae0*/  LDC R176, c[0x0][0x380] ;  /* 0x0000e000ffb07b82 */ /* 0x000ee40000000800 */
[----:B------:R-:W-:Y:S01]  /*14af0*/  FFMA.FTZ R128, R159, R160, R128 ;  /* 0x000000a09f807223 */ /* 0x000fe20000010080 */
[----:B------:R-:W-:Y:S01]  /*14b00*/  FADD.FTZ R159, -R161, R178 ;  /* 0x000000b2a19f7221 */ /* 0x000fe20000010100 */
[----:B----4-:R-:W-:-:S03]  /*14b10*/  IADD3 R163, PT, PT, R4, UR42, RZ ;  /* 0x0000002a04a37c10 */ /* 0x010fc6000fffe0ff */
[----:B------:R-:W-:Y:S01]  /*14b20*/  FMUL.FTZ R160, R159, 0.25 ;  /* 0x3e8000009fa07820 */ /* 0x000fe20000410000 */
[----:B------:R-:W-:-:S04]  /*14b30*/  DEPBAR.LE SB5, 0x2 ;  /* 0x0000d0800000791a */ /* 0x000fc80000000000 */
[----:B------:R-:W-:Y:S01]  /*14b40*/  FFMA.FTZ R122, R122, UR38, R121 ;  /* 0x000000267a7a7c23 */ /* 0x000fe20008010079 */
[----:B-1----:R-:W-:Y:S01]  /*14b50*/  IMAD R163, R170, UR32, R163 ;  /* 0x00000020aaa37c24 */ /* 0x002fe2000f8e02a3 */
[----:B------:R-:W-:Y:S02]  /*14b60*/  IADD3 R170, PT, PT, R4, UR49, RZ ;  /* 0x0000003104aa7c10 */ /* 0x000fe4000fffe0ff */
[----:B------:R-:W-:Y:S01]  /*14b70*/  FADD.FTZ R127, R127, R122 ;  /* 0x0000007a7f7f7221 */ /* 0x000fe20000010000 */
[----:B------:R-:W-:Y:S02]  /*14b80*/  FSEL R160, R160, R159, P5 ;  /* 0x0000009fa0a07208 */ /* 0x000fe40002800000 */
[----:B------:R-:W-:-:S03]  /*14b90*/  FSETP.GT.FTZ.AND P5, PT, R46, 8.50705917302346158658e+37, PT ;  /* 0x7e8000002e00780b */ /* 0x000fc60003fb4000 */
[----:B--2---:R-:W-:Y:S01]  /*14ba0*/  FFMA.FTZ R161, R162, R160, R161 ;  /* 0x000000a0a2a17223 */ /* 0x004fe200000100a1 */
[----:B------:R-:W-:-:S03]  /*14bb0*/  MOV R162, 0x42a20000 ;  /* 0x42a2000000a27802 */ /* 0x000fc60000000f00 */
[----:B------:R-:W-:Y:S01]  /*14bc0*/  FADD.FTZ R160, R178, -R161 ;  /* 0x800000a1b2a07221 */ /* 0x000fe20000010000 */
[----:B------:R-:W-:Y:S01]  /*14bd0*/  FSEL R162, R162, 20.25, !P5 ;  /* 0x41a20000a2a27808 */ /* 0x000fe20006800000 */
[----:B------:R-:W-:Y:S01]  /*14be0*/  FADD.FTZ R125, -R161, R126 ;  /* 0x0000007ea17d7221 */ /* 0x000fe20000010100 */
[----:B------:R-:W1:Y:S01]  /*14bf0*/  LDC R178, c[0x0][0x380] ;  /* 0x0000e000ffb27b82 */ /* 0x000e620000000800 */
[----:B------:R-:W-:Y:S02]  /*14c00*/  FFMA.FTZ R128, R159, R160, R128 ;  /* 0x000000a09f807223 */ /* 0x000fe40000010080 */
[----:B------:R-:W-:Y:S01]  /*14c10*/  FMUL.FTZ R160, R125, 0.25 ;  /* 0x3e8000007da07820 */ /* 0x000fe20000410000 */
[----:B------:R-:W2:Y:S04]  /*14c20*/  MUFU.RCP R162, R162 ;  /* 0x000000a200a27308 */ /* 0x000ea80000001000 */
[----:B------:R-:W-:-:S02]  /*14c30*/  FSEL R160, R160, R125, P5 ;  /* 0x0000007da0a07208 */ /* 0x000fc40002800000 */
[----:B------:R-:W-:-:S03]  /*14c40*/  FSETP.GT.FTZ.AND P5, PT, R45, 8.50705917302346158658e+37, PT ;  /* 0x7e8000002d00780b */ /* 0x000fc60003fb4000 */
[----:B--2---:R-:W-:Y:S01]  /*14c50*/  FFMA.FTZ R161, R162, R160, R161 ;  /* 0x000000a0a2a17223 */ /* 0x004fe200000100a1 */
[----:B------:R-:W-:-:S03]  /*14c60*/  IADD3 R160, PT, PT, R4, UR41, RZ ;  /* 0x0000002904a07c10 */ /* 0x000fc6000fffe0ff */
[----:B------:R-:W-:Y:S01]  /*14c70*/  FADD.FTZ R159, R126, -R161 ;  /* 0x800000a17e9f7221 */ /* 0x000fe20000010000 */
[----:B------:R-:W-:Y:S01]  /*14c80*/  MOV R126, 0x42a40000 ;  /* 0x42a40000007e7802 */ /* 0x000fe20000000f00 */
[----:B------:R-:W-:Y:S02]  /*14c90*/  FADD.FTZ R123, -R161, R124 ;  /* 0x0000007ca17b7221 */ /* 0x000fe40000010100 */
[----:B------:R-:W-:Y:S01]  /*14ca0*/  FFMA.FTZ R128, R125, R159, R128 ;  /* 0x0000009f7d807223 */ /* 0x000fe20000010080 */
[----:B------:R-:W-:Y:S01]  /*14cb0*/  FSEL R162, R126, 20.5, !P5 ;  /* 0x41a400007ea27808 */ /* 0x000fe20006800000 */
[----:B------:R-:W-:Y:S01]  /*14cc0*/  FMUL.FTZ R126, R123, 0.25 ;  /* 0x3e8000007b7e7820 */ /* 0x000fe20000410000 */
[----:B------:R-:W-:Y:S01]  /*14cd0*/  IADD3 R125, PT, PT, R4, UR40, RZ ;  /* 0x00000028047d7c10 */ /* 0x000fe2000fffe0ff */
[----:B------:R-:W2:Y:S01]  /*14ce0*/  LDCU.128 UR40, c[0x3][0x18d0] ;  /* 0x00c31a00ff2877ac */ /* 0x000ea20008000c00 */
[----:B------:R4:W3:Y:S02]  /*14cf0*/  MUFU.RCP R166, R162 ;  /* 0x000000a200a67308 */ /* 0x0008e40000001000 */
[----:B------:R-:W-:Y:S01]  /*14d00*/  FSEL R126, R126, R123, P5 ;  /* 0x0000007b7e7e7208 */ /* 0x000fe20002800000 */
[----:B0-----:R-:W-:Y:S01]  /*14d10*/  IMAD R159, R168, UR18, R125 ;  /* 0x00000012a89f7c24 */ /* 0x001fe2000f8e027d */
[----:B------:R-:W-:-:S02]  /*14d20*/  MOV R125, 0x42a60000 ;  /* 0x42a60000007d7802 */ /* 0x000fc40000000f00 */
[----:B------:R-:W-:Y:S02]  /*14d30*/  FSETP.GT.FTZ.AND P5, PT, R44, 8.50705917302346158658e+37, PT ;  /* 0x7e8000002c00780b */ /* 0x000fe40003fb4000 */
[----:B------:R-:W-:Y:S01]  /*14d40*/  IADD3 R159, PT, PT, R159, 0x16, RZ ;  /* 0x000000169f9f7810 */ /* 0x000fe20007ffe0ff */
[----:B----4-:R-:W-:Y:S01]  /*14d50*/  IMAD R162, R165, UR19, R160 ;  /* 0x00000013a5a27c24 */ /* 0x010fe2000f8e02a0 */
[----:B------:R-:W0:Y:S01]  /*14d60*/  LDCU.128 UR16, c[0x3][0x870] ;  /* 0x00c10e00ff1077ac */ /* 0x000e220008000c00 */
[----:B------:R-:W4:Y:S01]  /*14d70*/  LDC R165, c[0x0][0x380] ;  /* 0x0000e000ffa57b82 */ /* 0x000f220000000800 */
[----:B------:R-:W-:Y:S02]  /*14d80*/  FSEL R167, R125, 20.75, !P5 ;  /* 0x41a600007da77808 */ /* 0x000fe40006800000 */
[----:B------:R-:W-:Y:S02]  /*14d90*/  IADD3 R162, PT, PT, R162, 0x16, RZ ;  /* 0x00000016a2a27810 */ /* 0x000fe40007ffe0ff */
[----:B------:R1:W4:Y:S01]  /*14da0*/  MUFU.RCP R174, R167 ;  /* 0x000000a700ae7308 */ /* 0x0003220000001000 */
[----:B---3--:R-:W-:Y:S01]  /*14db0*/  FFMA.FTZ R161, R166, R126, R161 ;  /* 0x0000007ea6a17223 */ /* 0x008fe200000100a1 */
[C---:B--2---:R-:W-:Y:S01]  /*14dc0*/  IADD3 R121, PT, PT, R4.reuse, UR40, RZ ;  /* 0x0000002804797c10 */ /* 0x044fe2000fffe0ff */
[----:B------:R-:W2:Y:S01]  /*14dd0*/  LDC R166, c[0x0][0x380] ;  /* 0x0000e000ffa67b82 */ /* 0x000ea20000000800 */
[C---:B------:R-:W-:Y:S01]  /*14de0*/  IADD3 R125, PT, PT, R4.reuse, UR41, RZ ;  /* 0x00000029047d7c10 */ /* 0x040fe2000fffe0ff */
[----:B------:R-:W-:Y:S01]  /*14df0*/  FADD.FTZ R126, -R161, R122 ;  /* 0x0000007aa17e7221 */ /* 0x000fe20000010100 */
[----:B------:R-:W-:-:S02]  /*14e00*/  IADD3 R160, PT, PT, R4, UR42, RZ ;  /* 0x0000002a04a07c10 */ /* 0x000fc4000fffe0ff */
[----:B------:R-:W-:Y:S01]  /*14e10*/  IADD3 R168, PT, PT, R4, UR43, RZ ;  /* 0x0000002b04a87c10 */ /* 0x000fe2000fffe0ff */
[----:B0-----:R-:W-:Y:S02]  /*14e20*/  UIADD3 UR16, UPT, UPT, UR10, 0x16, UR16 ;  /* 0x000000160a107890 */ /* 0x001fe4000fffe010 */
[----:B------:R-:W-:Y:S02]  /*14e30*/  UIADD3 UR18, UPT, UPT, UR10, 0x16, UR18 ;  /* 0x000000160a127890 */ /* 0x000fe4000fffe012 */
[----:B------:R-:W-:Y:S02]  /*14e40*/  UIADD3 UR17, UPT, UPT, UR10, 0x16, UR17 ;  /* 0x000000160a117890 */ /* 0x000fe4000fffe011 */
[----:B-1----:R-:W-:Y:S01]  /*14e50*/  IMAD R167, R169, UR16, R160 ;  /* 0x00000010a9a77c24 */ /* 0x002fe2000f8e02a0 */
[----:B------:R-:W-:Y:S01]  /*14e60*/  UIADD3 UR19, UPT, UPT, UR10, 0x16, UR19 ;  /* 0x000000160a137890 */ /* 0x000fe2000fffe013 */
[----:B----4-:R-:W-:Y:S02]  /*14e70*/  IMAD R164, R165, UR33, R164 ;  /* 0x00000021a5a47c24 */ /* 0x010fe4000f8e02a4 */
[----:B------:R-:W-:-:S02]  /*14e80*/  IMAD R165, R176, UR34, R121 ;  /* 0x00000022b0a57c24 */ /* 0x000fc4000f8e0279 */
[----:B------:R-:W-:Y:S01]  /*14e90*/  FMUL.FTZ R121, R126, 0.25 ;  /* 0x3e8000007e797820 */ /* 0x000fe20000410000 */
[----:B------:R-:W-:Y:S01]  /*14ea0*/  IMAD R168, R173, UR17, R168 ;  /* 0x00000011ada87c24 */ /* 0x000fe2000f8e02a8 */
[----:B------:R-:W-:Y:S01]  /*14eb0*/  IADD3 R179, PT, PT, R167, 0x16, RZ ;  /* 0x00000016a7b37810 */ /* 0x000fe20007ffe0ff */
[----:B------:R-:W-:Y:S01]  /*14ec0*/  IMAD R170, R175, UR19, R170 ;  /* 0x00000013afaa7c24 */ /* 0x000fe2000f8e02aa */
[----:B------:R-:W-:Y:S01]  /*14ed0*/  IADD3 R173, PT, PT, R165, 0x16, RZ ;  /* 0x00000016a5ad7810 */ /* 0x000fe20007ffe0ff */
[----:B--2---:R-:W-:Y:S01]  /*14ee0*/  IMAD R166, R166, UR35, R125 ;  /* 0x00000023a6a67c24 */ /* 0x004fe2000f8e027d */
[----:B------:R-:W-:Y:S02]  /*14ef0*/  IADD3 R125, PT, PT, R4, UR48, RZ ;  /* 0x00000030047d7c10 */ /* 0x000fe4000fffe0ff */
[----:B------:R-:W-:Y:S01]  /*14f00*/  FSEL R160, R121, R126, P5 ;  /* 0x0000007e79a07208 */ /* 0x000fe20002800000 */
[----:B------:R-:W-:Y:S01]  /*14f10*/  FADD.FTZ R121, R124, -R161 ;  /* 0x800000a17c797221 */ /* 0x000fe20000010000 */
[----:B------:R-:W-:Y:S01]  /*14f20*/  IADD3 R176, PT, PT, R166, 0x16, RZ ;  /* 0x00000016a6b07810 */ /* 0x000fe20007ffe0ff */
[----:B------:R-:W-:Y:S01]  /*14f30*/  IMAD R169, R178, UR18, R125 ;  /* 0x00000012b2a97c24 */ /* 0x000fe2000f8e027d */
[----:B------:R-:W-:-:S04]  /*14f40*/  DEPBAR.LE SB5, 0x1 ;  /* 0x0000d0400000791a */ /* 0x000fc80000000000 */
[----:B------:R-:W-:Y:S01]  /*14f50*/  FMUL.FTZ R125, R120, UR45 ;  /* 0x0000002d787d7c20 */ /* 0x000fe20008410000 */
[----:B------:R-:W-:Y:S01]  /*14f60*/  FFMA.FTZ R161, R174, R160, R161 ;  /* 0x000000a0aea17223 */ /* 0x000fe200000100a1 */
[----:B------:R-:W-:Y:S01]  /*14f70*/  IADD3 R120, PT, PT, R164, 0x16, RZ ;  /* 0x00000016a4787810 */ /* 0x000fe20007ffe0ff */
[----:B------:R-:W-:Y:S01]  /*14f80*/  FFMA.FTZ R121, R123, R121, R128 ;  /* 0x000000797b797223 */ /* 0x000fe20000010080 */
[----:B-----5:R-:W-:Y:S01]  /*14f90*/  FFMA.FTZ R160, R2, UR39, R125 ;  /* 0x0000002702a07c23 */ /* 0x020fe2000801007d */
[----:B------:R-:W-:Y:S01]  /*14fa0*/  IADD3 R2, PT, PT, R163, 0x16, RZ ;  /* 0x00000016a3027810 */ /* 0x000fe20007ffe0ff */
[----:B------:R-:W-:Y:S01]  /*14fb0*/  FADD.FTZ R123, R122, -R161 ;  /* 0x800000a17a7b7221 */ /* 0x000fe20000010000 */
[----:B------:R-:W5:Y:S01]  /*14fc0*/  TLD.LZ RZ, R163, R159, UR12, 1D, 0x1 ;  /* 0x00ff0cff9fa37f66 */ /* 0x000f6200081e01ff */
[----:B------:R0:W-:Y:S01]  /*14fd0*/  TLD.LZ RZ, R164, R159, UR8, 1D, 0x1 ;  /* 0x00ff08ff9fa47f66 */ /* 0x0001e200081e01ff */
[----:B------:R-:W5:Y:S01]  /*14fe0*/  TLD.LZ RZ, R165, R162, UR12, 1D, 0x1 ;  /* 0x00ff0cffa2a57f66 */ /* 0x000f6200081e01ff */
[----:B------:R1:W5:Y:S01]  /*14ff0*/  TLD.LZ RZ, R166, R162, UR8, 1D, 0x1 ;  /* 0x00ff08ffa2a67f66 */ /* 0x00036200081e01ff */
[----:B------:R-:W5:Y:S01]  /*15000*/  TLD.LZ RZ, R167, R2, UR12, 1D, 0x1 ;  /* 0x00ff0cff02a77f66 */ /* 0x000f6200081e01ff */
[----:B------:R-:W-:Y:S01]  /*15010*/  IADD3 R180, PT, PT, R168, 0x16, RZ ;  /* 0x00000016a8b47810 */ /* 0x000fe20007ffe0ff */
[----:B------:R-:W-:Y:S01]  /*15020*/  FFMA.FTZ R128, R126, R123, R121 ;  /* 0x0000007b7e807223 */ /* 0x000fe20000010079 */
[----:B------:R-:W-:Y:S01]  /*15030*/  TLD.LZ RZ, R168, R2, UR8, 1D, 0x1 ;  /* 0x00ff08ff02a87f66 */ /* 0x000fe200081e01ff */
[----:B------:R-:W-:-:S02]  /*15040*/  IADD3 R181, PT, PT, R169, 0x16, RZ ;  /* 0x00000016a9b57810 */ /* 0x000fc40007ffe0ff */
[----:B------:R-:W5:Y:S01]  /*15050*/  TLD.LZ RZ, R169, R120, UR12, 1D, 0x1 ;  /* 0x00ff0cff78a97f66 */ /* 0x000f6200081e01ff */
[----:B------:R-:W-:Y:S02]  /*15060*/  IADD3 R182, PT, PT, R170, 0x16, RZ ;  /* 0x00000016aab67810 */ /* 0x000fe40007ffe0ff */
[----:B------:R-:W5:Y:S01]  /*15070*/  TLD.LZ RZ, R170, R120, UR8, 1D, 0x1 ;  /* 0x00ff08ff78aa7f66 */ /* 0x000f6200081e01ff */
[----:B------:R-:W5:Y:S01]  /*15080*/  TLD.LZ RZ, R174, R173, UR12, 1D, 0x1 ;  /* 0x00ff0cffadae7f66 */ /* 0x000f6200081e01ff */
[----:B------:R2:W-:Y:S01]  /*15090*/  TLD.LZ RZ, R175, R173, UR8, 1D, 0x1 ;  /* 0x00ff08ffadaf7f66 */ /* 0x0005e200081e01ff */
[----:B------:R-:W5:Y:S01]  /*150a0*/  TLD.LZ RZ, R177, R176, UR12, 1D, 0x1 ;  /* 0x00ff0cffb0b17f66 */ /* 0x000f6200081e01ff */
[----:B------:R-:W5:Y:S01]  /*150b0*/  TLD.LZ RZ, R178, R176, UR8, 1D, 0x1 ;  /* 0x00ff08ffb0b27f66 */ /* 0x000f6200081e01ff */
[----:B------:R-:W5:Y:S01]  /*150c0*/  TLD.LZ RZ, R125, R179, UR12, 1D, 0x1 ;  /* 0x00ff0cffb37d7f66 */ /* 0x000f6200081e01ff */
[----:B------:R-:W-:Y:S01]  /*150d0*/  TLD.LZ RZ, R126, R179, UR8, 1D, 0x1 ;  /* 0x00ff08ffb37e7f66 */ /* 0x000fe200081e01ff */
[----:B------:R-:W-:-:S02]  /*150e0*/  MOV R124, 0x42a80000 ;  /* 0x42a80000007c7802 */ /* 0x000fc40000000f00 */
[----:B------:R-:W-:-:S04]  /*150f0*/  FSETP.GT.FTZ.AND P5, PT, R43, 8.50705917302346158658e+37, PT ;  /* 0x7e8000002b00780b */ /* 0x000fc80003fb4000 */
[----:B------:R-:W-:-:S04]  /*15100*/  FSEL R124, R124, 21, !P5 ;  /* 0x41a800007c7c7808 */ /* 0x000fc80006800000 */
[----:B------:R3:W4:Y:S02]  /*15110*/  MUFU.RCP R184, R124 ;  /* 0x0000007c00b87308 */ /* 0x0007240000001000 */
[----:B---3--:R-:W5:Y:S01]  /*15120*/  TLD.LZ RZ, R124, R180, UR12, 1D, 0x1 ;  /* 0x00ff0cffb47c7f66 */ /* 0x008f6200081e01ff */
[----:B------:R-:W-:Y:S01]  /*15130*/  TLD.LZ RZ, R123, R180, UR8, 1D, 0x1 ;  /* 0x00ff08ffb47b7f66 */ /* 0x000fe200081e01ff */
[----:B------:R-:W5:Y:S01]  /*15140*/  TLD.LZ RZ, R122, R181, UR12, 1D, 0x1 ;  /* 0x00ff0cffb57a7f66 */ /* 0x000f6200081e01ff */
[----:B------:R-:W5:Y:S01]  /*15150*/  TLD.LZ RZ, R121, R181, UR8, 1D, 0x1 ;  /* 0x00ff08ffb5797f66 */ /* 0x000f6200081e01ff */
[----:B------:R-:W5:Y:S01]  /*15160*/  TLD.LZ RZ, R120, R182, UR12, 1D, 0x1 ;  /* 0x00ff0cffb6787f66 */ /* 0x000f6200081e01ff */
[----:B------:R-:W5:Y:S01]  /*15170*/  TLD.LZ RZ, R2, R182, UR8, 1D, 0x1 ;  /* 0x00ff08ffb6027f66 */ /* 0x000f6200081e01ff */
[--C-:B0-----:R-:W-:Y:S01]  /*15180*/  FADD.FTZ R159, -R161, R160.reuse ;  /* 0x000000a0a19f7221 */ /* 0x101fe20000010100 */
[----:B------:R-:W0:Y:S01]  /*15190*/  LDCU.128 UR16, c[0x3][0x150] ;  /* 0x00c02a00ff1077ac */ /* 0x000e220008000c00 */
[----:B------:R-:W-:-:S02]  /*151a0*/  FADD.FTZ R127, R127, R160 ;  /* 0x000000a07f7f7221 */ /* 0x000fc40000010000 */
[----:B-1----:R-:W-:Y:S01]  /*151b0*/  FMUL.FTZ R162, R159, 0.25 ;  /* 0x3e8000009fa27820 */ /* 0x002fe20000410000 */
[----:B------:R-:W1:Y:S04]  /*151c0*/  LDCU.128 UR32, c[0x3][0x3b0] ;  /* 0x00c07600ff2077ac */ /* 0x000e680008000c00 */
[----:B------:R-:W-:Y:S01]  /*151d0*/  FSEL R162, R162, R159, P5 ;  /* 0x0000009fa2a27208 */ /* 0x000fe20002800000 */
[----:B------:R-:W3:Y:S01]  /*151e0*/  LDCU.128 UR36, c[0x3][0x160] ;  /* 0x00c02c00ff2477ac */ /* 0x000ee20008000c00 */
[----:B------:R-:W-:-:S03]  /*151f0*/  FSETP.GT.FTZ.AND P5, PT, R42, 8.50705917302346158658e+37, PT ;  /* 0x7e8000002a00780b */ /* 0x000fc60003fb4000 */
[----:B----4-:R-:W-:Y:S01]  /*15200*/  FFMA.FTZ R161, R184, R162, R161 ;  /* 0x000000a2b8a17223 */ /* 0x010fe200000100a1 */
[----:B------:R-:W4:Y:S03]  /*15210*/  LDCU.128 UR40, c[0x3][0x18f0] ;  /* 0x00c31e00ff2877ac */ /* 0x000f260008000c00 */
[----:B------:R-:W-:-:S04]  /*15220*/  FADD.FTZ R162, R160, -R161 ;  /* 0x800000a1a0a27221 */ /* 0x000fc80000010000 */
[----:B------:R-:W-:Y:S01]  /*15230*/  FFMA.FTZ R128, R159, R162, R128 ;  /* 0x000000a29f807223 */ /* 0x000fe20000010080 */
[----:B------:R-:W-:-:S04]  /*15240*/  MOV R159, 0x42aa0000 ;  /* 0x42aa0000009f7802 */ /* 0x000fc80000000f00 */
[----:B------:R-:W-:-:S06]  /*15250*/  FSEL R162, R159, 21.25, !P5 ;  /* 0x41aa00009fa27808 */ /* 0x000fcc0006800000 */
[----:B------:R-:W4:Y:S01]  /*15260*/  MUFU.RCP R162, R162 ;  /* 0x000000a200a27308 */ /* 0x000f220000001000 */
[----:B--2---:R-:W2:Y:S01]  /*15270*/  LDC R173, c[0x0][0x380] ;  /* 0x0000e000ffad7b82 */ /* 0x004ea20000000800 */
[----:B------:R-:W-:-:S04]  /*15280*/  DEPBAR.LE SB5, 0xd ;  /* 0x0000d3400000791a */ /* 0x000fc80000000000 */
[----:B------:R-:W-:Y:S01]  /*15290*/  FMUL.FTZ R163, R163, UR46 ;  /* 0x0000002ea3a37c20 */ /* 0x000fe20008410000 */
[----:B------:R-:W-:Y:S01]  /*152a0*/  FMUL.FTZ R165, R165, UR47 ;  /* 0x0000002fa5a57c20 */ /* 0x000fe20008410000 */
[----:B------:R-:W2:Y:S02]  /*152b0*/  LDCU.128 UR44, c[0x3][0x880] ;  /* 0x00c11000ff2c77ac */ /* 0x000ea40008000c00 */
[----:B0-----:R-:W-:Y:S01]  /*152c0*/  FFMA.FTZ R164, R164, UR16, R163 ;  /* 0x00000010a4a47c23 */ /* 0x001fe200080100a3 */
[----:B------:R-:W-:Y:S01]  /*152d0*/  MOV R163, 0x42ac0000 ;  /* 0x42ac000000a37802 */ /* 0x000fe20000000f00 */
[----:B------:R-:W-:-:S04]  /*152e0*/  DEPBAR.LE SB5, 0xb ;  /* 0x0000d2c00000791a */ /* 0x000fc80000000000 */
[----:B------:R-:W-:Y:S01]  /*152f0*/  FFMA.FTZ R166, R166, UR17, R165 ;  /* 0x00000011a6a67c23 */ /* 0x000fe200080100a5 */
[----:B-1----:R-:W-:Y:S01]  /*15300*/  FMUL.FTZ R167, R167, UR32 ;  /* 0x00000020a7a77c20 */ /* 0x002fe20008410000 */
[--C-:B------:R-:W-:Y:S01]  /*15310*/  FADD.FTZ R159, -R161, R164.reuse ;  /* 0x000000a4a19f7221 */ /* 0x100fe20000010100 */
[----:B------:R-:W-:Y:S01]  /*15320*/  FADD.FTZ R127, R127, R164 ;  /* 0x000000a47f7f7221 */ /* 0x000fe20000010000 */
[----:B------:R-:W-:-:S04]  /*15330*/  DEPBAR.LE SB5, 0xa ;  /* 0x0000d2800000791a */ /* 0x000fc80000000000 */
[----:B------:R-:W-:Y:S01]  /*15340*/  FMUL.FTZ R169, R169, UR33 ;  /* 0x00000021a9a97c20 */ /* 0x000fe20008410000 */
[----:B------:R-:W-:Y:S01]  /*15350*/  FFMA.FTZ R168, R168, UR18, R167 ;  /* 0x00000012a8a87c23 */ /* 0x000fe200080100a7 */
[----:B------:R-:W-:Y:S01]  /*15360*/  FMUL.FTZ R160, R159, 0.25 ;  /* 0x3e8000009fa07820 */ /* 0x000fe20000410000 */
[----:B------:R-:W-:Y:S01]  /*15370*/  FADD.FTZ R127, R127, R166 ;  /* 0x000000a67f7f7221 */ /* 0x000fe20000010000 */
[----:B------:R-:W-:-:S04]  /*15380*/  DEPBAR.LE SB5, 0x7 ;  /* 0x0000d1c00000791a */ /* 0x000fc80000000000 */
[----:B------:R-:W-:Y:S01]  /*15390*/  FFMA.FTZ R170, R170, UR19, R169 ;  /* 0x00000013aaaa7c23 */ /* 0x000fe200080100a9 */
[----:B------:R-:W-:Y:S01]  /*153a0*/  FMUL.FTZ R174, R174, UR34 ;  /* 0x00000022aeae7c20 */ /* 0x000fe20008410000 */
[----:B------:R-:W-:Y:S01]  /*153b0*/  FMUL.FTZ R177, R177, UR35 ;  /* 0x00000023b1b17c20 */ /* 0x000fe20008410000 */
[----:B------:R-:W-:Y:S01]  /*153c0*/  FSEL R160, R160, R159, P5 ;  /* 0x0000009fa0a07208 */ /* 0x000fe20002800000 */
[----:B------:R-:W0:Y:S01]  /*153d0*/  LDCU.128 UR32, c[0x3][0x3c0] ;  /* 0x00c07800ff2077ac */ /* 0x000e220008000c00 */
[----:B------:R-:W-:Y:S01]  /*153e0*/  FSETP.GT.FTZ.AND P5, PT, R41, 8.50705917302346158658e+37, PT ;  /* 0x7e8000002900780b */ /* 0x000fe20003fb4000 */
[----:B---3--:R-:W-:Y:S01]  /*153f0*/  FFMA.FTZ R174, R175, UR36, R174 ;  /* 0x00000024afae7c23 */ /* 0x008fe200080100ae */
[----:B------:R-:W-:Y:S01]  /*15400*/  FADD.FTZ R127, R127, R168 ;  /* 0x000000a87f7f7221 */ /* 0x000fe20000010000 */
[----:B----4-:R-:W-:Y:S01]  /*15410*/  FFMA.FTZ R161, R162, R160, R161 ;  /* 0x000000a0a2a17223 */ /* 0x010fe200000100a1 */
[----:B------:R-:W-:Y:S01]  /*15420*/  FSEL R163, R163, 21.5, !P5 ;  /* 0x41ac0000a3a37808 */ /* 0x000fe20006800000 */
[----:B------:R-:W-:-:S04]  /*15430*/  DEPBAR.LE SB5, 0x6 ;  /* 0x0000d1800000791a */ /* 0x000fc80000000000 */
[----:B------:R-:W-:Y:S01]  /*15440*/  FFMA.FTZ R178, R178, UR37, R177 ;  /* 0x00000025b2b27c23 */ /* 0x000fe200080100b1 */
[----:B------:R-:W-:Y:S01]  /*15450*/  FADD.FTZ R127, R127, R170 ;  /* 0x000000aa7f7f7221 */ /* 0x000fe20000010000 */
[----:B------:R-:W-:Y:S01]  /*15460*/  FADD.FTZ R160, R164, -R161 ;  /* 0x800000a1a4a07221 */ /* 0x000fe20000010000 */
[----:B------:R1:W3:Y:S01]  /*15470*/  MUFU.RCP R162, R163 ;  /* 0x000000a300a27308 */ /* 0x0002e20000001000 */
[----:B------:R-:W4:Y:S01]  /*15480*/  LDCU.128 UR16, c[0x3][0x890] ;  /* 0x00c11200ff1077ac */ /* 0x000f220008000c00 */
[----:B------:R-:W-:Y:S01]  /*15490*/  FADD.FTZ R127, R127, R174 ;  /* 0x000000ae7f7f7221 */ /* 0x000fe20000010000 */
[----:B------:R-:W-:Y:S01]  /*154a0*/  FFMA.FTZ R128, R159, R160, R128 ;  /* 0x000000a09f807223 */ /* 0x000fe20000010080 */
[----:B------:R-:W-:Y:S01]  /*154b0*/  FADD.FTZ R159, -R161, R166 ;  /* 0x000000a6a19f7221 */ /* 0x000fe20000010100 */
[----:B------:R-:W4:Y:S01]  /*154c0*/  LDC R164, c[0x0][0x380] ;  /* 0x0000e000ffa47b82 */ /* 0x000f220000000800 */
[----:B------:R-:W-:Y:S01]  /*154d0*/  FADD.FTZ R127, R127, R178 ;  /* 0x000000b27f7f7221 */ /* 0x000fe20000010000 */
[C---:B------:R-:W-:Y:S01]  /*154e0*/  IADD3 R165, PT, PT, R4.reuse, UR41, RZ ;  /* 0x0000002904a57c10 */ /* 0x040fe2000fffe0ff */
[----:B------:R-:W-:Y:S01]  /*154f0*/  FMUL.FTZ R160, R159, 0.25 ;  /* 0x3e8000009fa07820 */ /* 0x000fe20000410000 */
[----:B-1----:R-:W-:Y:S01]  /*15500*/  MOV R163, 0x42b00000 ;  /* 0x42b0000000a37802 */ /* 0x002fe20000000f00 */
[----:B--2---:R-:W-:Y:S01]  /*15510*/  UIADD3 UR15, UPT, UPT, UR10, 0x16, UR45 ;  /* 0x000000160a0f7890 */ /* 0x004fe2000fffe02d */
[----:B------:R-:W-:Y:S01]  /*15520*/  IADD3 R167, PT, PT, R4, UR43, RZ ;  /* 0x0000002b04a77c10 */ /* 0x000fe2000fffe0ff */
[----:B------:R-:W-:Y:S01]  /*15530*/  UIADD3 UR14, UPT, UPT, UR10, 0x16, UR44 ;  /* 0x000000160a0e7890 */ /* 0x000fe2000fffe02c */
[----:B------:R-:W-:Y:S01]  /*15540*/  FSEL R160, R160, R159, P5 ;  /* 0x0000009fa0a07208 */ /* 0x000fe20002800000 */
[----:B------:R-:W-:-:S04]  /*15550*/  DEPBAR.LE SB5, 0x4 ;  /* 0x0000d1000000791a */ /* 0x000fc80000000000 */
[----:B0-----:R-:W-:Y:S01]  /*15560*/  FMUL.FTZ R125, R125, UR32 ;  /* 0x000000207d7d7c20 */ /* 0x001fe20008410000 */
[----:B------:R-:W-:Y:S01]  /*15570*/  FSETP.GT.FTZ.AND P5, PT, R40, 8.50705917302346158658e+37, PT ;  /* 0x7e8000002800780b */ /* 0x000fe20003fb4000 */
[----:B------:R-:W-:Y:S01]  /*15580*/  FMUL.FTZ R124, R124, UR33 ;  /* 0x000000217c7c7c20 */ /* 0x000fe20008410000 */
[----:B------:R-:W0:Y:S01]  /*15590*/  LDC R169, c[0x0][0x380] ;  /* 0x0000e000ffa97b82 */ /* 0x000e220000000800 */
[----:B---3--:R-:W-:Y:S01]  /*155a0*/  FFMA.FTZ R161, R162, R160, R161 ;  /* 0x000000a0a2a17223 */ /* 0x008fe200000100a1 */
[----:B------:R-:W-:Y:S01]  /*155b0*/  MOV R162, 0x42ae0000 ;  /* 0x42ae000000a27802 */ /* 0x000fe20000000f00 */
[----:B------:R-:W-:Y:S01]  /*155c0*/  FFMA.FTZ R126, R126, UR38, R125 ;  /* 0x000000267e7e7c23 */ /* 0x000fe2000801007d */
[----:B------:R-:W-:-:S04]  /*155d0*/  DEPBAR.LE SB5, 0x3 ;  /* 0x0000d0c00000791a */ /* 0x000fc80000000000 */
[----:B------:R-:W-:Y:S01]  /*155e0*/  FMUL.FTZ R122, R122, UR34 ;  /* 0x000000227a7a7c20 */ /* 0x000fe20008410000 */
[----:B------:R-:W-:Y:S01]  /*155f0*/  FADD.FTZ R160, R166, -R161 ;  /* 0x800000a1a6a07221 */ /* 0x000fe20000010000 */
[----:B------:R-:W-:Y:S01]  /*15600*/  FSEL R162, R162, 21.75, !P5 ;  /* 0x41ae0000a2a27808 */ /* 0x000fe20006800000 */
[----:B------:R-:W-:Y:S01]  /*15610*/  FADD.FTZ R127, R127, R126 ;  /* 0x0000007e7f7f7221 */ /* 0x000fe20000010000 */
[----:B------:R-:W-:Y:S01]  /*15620*/  FFMA.FTZ R124, R123, UR39, R124 ;  /* 0x000000277b7c7c23 */ /* 0x000fe2000801007c */
[----:B------:R-:W-:Y:S01]  /*15630*/  FFMA.FTZ R128, R159, R160, R128 ;  /* 0x000000a09f807223 */ /* 0x000fe20000010080 */
[----:B------:R-:W-:Y:S01]  /*15640*/  FADD.FTZ R159, -R161, R168 ;  /* 0x000000a8a19f7221 */ /* 0x000fe20000010100 */
[----:B------:R-:W1:Y:S01]  /*15650*/  LDCU.128 UR36, c[0x3][0x170] ;  /* 0x00c02e00ff2477ac */ /* 0x000e620008000c00 */
[----:B------:R-:W2:Y:S01]  /*15660*/  MUFU.RCP R162, R162 ;  /* 0x000000a200a27308 */ /* 0x000ea20000001000 */
[----:B------:R-:W-:Y:S01]  /*15670*/  IADD3 R166, PT, PT, R4, UR42, RZ ;  /* 0x0000002a04a67c10 */ /* 0x000fe2000fffe0ff */
[----:B------:R-:W-:Y:S01]  /*15680*/  FMUL.FTZ R160, R159, 0.25 ;  /* 0x3e8000009fa07820 */ /* 0x000fe20000410000 */
[----:B------:R-:W3:Y:S01]  /*15690*/  LDC R177, c[0x0][0x380] ;  /* 0x0000e000ffb17b82 */ /* 0x000ee20000000800 */
[----:B----4-:R-:W-:Y:S01]  /*156a0*/  UIADD3 UR25, UPT, UPT, UR10, 0x16, UR16 ;  /* 0x000000160a197890 */ /* 0x010fe2000fffe010 */
[----:B------:R-:W-:Y:S01]  /*156b0*/  FADD.FTZ R127, R127, R124 ;  /* 0x0000007c7f7f7221 */ /* 0x000fe20000010000 */
[----:B------:R-:W-:Y:S01]  /*156c0*/  UIADD3 UR20, UPT, UPT, UR10, 0x16, UR46 ;  /* 0x000000160a147890 */ /* 0x000fe2000fffe02e */
[----:B------:R-:W-:Y:S01]  /*156d0*/  FSEL R160, R160, R159, P5 ;  /* 0x0000009fa0a07208 */ /* 0x000fe20002800000 */
[----:B------:R-:W-:Y:S01]  /*156e0*/  UIADD3 UR21, UPT, UPT, UR10, 0x16, UR47 ;  /* 0x000000160a157890 */ /* 0x000fe2000fffe02f */
[----:B------:R-:W-:Y:S01]  /*156f0*/  FSETP.GT.FTZ.AND P5, PT, R135, 8.50705917302346158658e+37, PT ;  /* 0x7e8000008700780b */ /* 0x000fe20003fb4000 */
[----:B------:R-:W-:Y:S01]  /*15700*/  IMAD R166, R173, UR25, R166 ;  /* 0x00000019ada67c24 */ /* 0x000fe2000f8e02a6 */
[----:B------:R-:W4:Y:S01]  /*15710*/  LDC R175, c[0x0][0x380] ;  /* 0x0000e000ffaf7b82 */ /* 0x000f220000000800 */
[----:B------:R-:W-:Y:S01]  /*15720*/  UIADD3 UR31, UPT, UPT, UR10, 0x16, UR19 ;  /* 0x000000160a1f7890 */ /* 0x000fe2000fffe013 */
[----:B------:R-:W-:Y:S01]  /*15730*/  FSEL R163, R163, 22, !P5 ;  /* 0x41b00000a3a37808 */ /* 0x000fe20006800000 */
[----:B------:R-:W-:-:S02]  /*15740*/  UIADD3 UR27, UPT, UPT, UR10, 0x16, UR18 ;  /* 0x000000160a1b7890 */ /* 0x000fc4000fffe012 */
[----:B------:R-:W-:Y:S01]  /*15750*/  UIADD3 UR26, UPT, UPT, UR10, 0x16, UR17 ;  /* 0x000000160a1a7890 */ /* 0x000fe2000fffe011 */
[----:B--2---:R-:W-:Y:S01]  /*15760*/  FFMA.FTZ R161, R162, R160, R161 ;  /* 0x000000a0a2a17223 */ /* 0x004fe200000100a1 */
[----:B------:R-:W-:-:S04]  /*15770*/  DEPBAR.LE SB5, 0x2 ;  /* 0x0000d0800000791a */ /* 0x000fc80000000000 */
[----:B-1----:R-:W-:Y:S01]  /*15780*/  FFMA.FTZ R122, R121, UR36, R122 ;  /* 0x00000024797a7c23 */ /* 0x002fe2000801007a */
[----:B------:R1:W2:Y:S01]  /*15790*/  MUFU.RCP R162, R163 ;  /* 0x000000a300a27308 */ /* 0x0002a20000001000 */
[----:B------:R-:W0:Y:S01]  /*157a0*/  LDCU.128 UR16, c[0x3][0x8a0] ;  /* 0x00c11400ff1077ac */ /* 0x000e220008000c00 */
[----:B------:R-:W-:Y:S01]  /*157b0*/  FADD.FTZ R160, R168, -R161 ;  /* 0x800000a1a8a07221 */ /* 0x000fe20000010000 */
[----:B------:R-:W3:Y:S01]  /*157c0*/  LDC R176, c[0x0][0x380] ;  /* 0x0000e000ffb07b82 */ /* 0x000ee20000000800 */
[----:B------:R-:W-:Y:S02]  /*157d0*/  FADD.FTZ R127, R127, R122 ;  /* 0x0000007a7f7f7221 */ /* 0x000fe40000010000 */
[----:B------:R-:W-:Y:S01]  /*157e0*/  FFMA.FTZ R128, R159, R160, R128 ;  /* 0x000000a09f807223 */ /* 0x000fe20000010080 */
[----:B------:R-:W-:Y:S01]  /*157f0*/  FADD.FTZ R159, -R161, R170 ;  /* 0x000000aaa19f7221 */ /* 0x000fe20000010100 */
[----:B-1----:R-:W-:-:S03]  /*15800*/  MOV R163, 0x42b40000 ;  /* 0x42b4000000a37802 */ /* 0x002fc60000000f00 */
[----:B------:R-:W-:Y:S01]  /*15810*/  FMUL.FTZ R160, R159, 0.25 ;  /* 0x3e8000009fa07820 */ /* 0x000fe20000410000 */
[----:B------:R-:W1:Y:S04]  /*15820*/  LDC R179, c[0x0][0x380] ;  /* 0x0000e000ffb37b82 */ /* 0x000e680000000800 */
[----:B------:R-:W-:Y:S02]  /*15830*/  FSEL R160, R160, R159, P5 ;  /* 0x0000009fa0a07208 */ /* 0x000fe40002800000 */
[----:B------:R-:W-:Y:S01]  /*15840*/  FSETP.GT.FTZ.AND P5, PT, R134, 8.50705917302346158658e+37, PT ;  /* 0x7e8000008600780b */ /* 0x000fe20003fb4000 */
[----:B0-----:R-:W-:Y:S02]  /*15850*/  UIADD3 UR16, UPT, UPT, UR10, 0x16, UR16 ;  /* 0x000000160a107890 */ /* 0x001fe4000fffe010 */
[----:B--2---:R-:W-:Y:S01]  /*15860*/  FFMA.FTZ R161, R162, R160, R161 ;  /* 0x000000a0a2a17223 */ /* 0x004fe200000100a1 */
[----:B------:R-:W-:Y:S01]  /*15870*/  MOV R162, 0x42b20000 ;  /* 0x42b2000000a27802 */ /* 0x000fe20000000f00 */
[----:B------:R-:W-:-:S02]  /*15880*/  UIADD3 UR17, UPT, UPT, UR10, 0x16, UR17 ;  /* 0x000000160a117890 */ /* 0x000fc4000fffe011 */
[----:B------:R-:W-:Y:S01]  /*15890*/  FADD.FTZ R160, R170, -R161 ;  /* 0x800000a1aaa07221 */ /* 0x000fe20000010000 */
[----:B------:R-:W-:Y:S01]  /*158a0*/  FSEL R162, R162, 22.25, !P5 ;  /* 0x41b20000a2a27808 */ /* 0x000fe20006800000 */
[----:B------:R-:W0:Y:S01]  /*158b0*/  LDC R170, c[0x0][0x380] ;  /* 0x0000e000ffaa7b82 */ /* 0x000e220000000800 */
[----:B---3--:R-:W-:Y:S02]  /*158c0*/  IMAD R167, R176, UR26, R167 ;  /* 0x0000001ab0a77c24 */ /* 0x008fe4000f8e02a7 */
[----:B------:R-:W-:Y:S01]  /*158d0*/  FFMA.FTZ R128, R159, R160, R128 ;  /* 0x000000a09f807223 */ /* 0x000fe20000010080 */
[----:B------:R-:W-:Y:S01]  /*158e0*/  FADD.FTZ R159, -R161, R174 ;  /* 0x000000aea19f7221 */ /* 0x000fe20000010100 */
[----:B------:R-:W2:Y:S03]  /*158f0*/  MUFU.RCP R162, R162 ;  /* 0x000000a200a27308 */ /* 0x000ea60000001000 */
[----:B------:R-:W-:-:S05]  /*15900*/  FMUL.FTZ R160, R159, 0.25 ;  /* 0x3e8000009fa07820 */ /* 0x000fca0000410000 */
[----:B------:R-:W-:Y:S02]  /*15910*/  FSEL R160, R160, R159, P5 ;  /* 0x0000009fa0a07208 */ /* 0x000fe40002800000 */
[----:B------:R-:W-:-:S04]  /*15920*/  FSETP.GT.FTZ.AND P5, PT, R146, 8.50705917302346158658e+37, PT ;  /* 0x7e8000009200780b */ /* 0x000fc80003fb4000 */
[----:B------:R-:W-:Y:S01]  /*15930*/  FSEL R163, R163, 22.5, !P5 ;  /* 0x41b40000a3a37808 */ /* 0x000fe20006800000 */
[----:B--2---:R-:W-:-:S03]  /*15940*/  FFMA.FTZ R161, R162, R160, R161 ;  /* 0x000000a0a2a17223 */ /* 0x004fc600000100a1 */
[----:B------:R2:W3:Y:S01]  /*15950*/  MUFU.RCP R162, R163 ;  /* 0x000000a300a27308 */ /* 0x0004e20000001000 */
[----:B------:R-:W-:Y:S02]  /*15960*/  FADD.FTZ R160, R174, -R161 ;  /* 0x800000a1aea07221 */ /* 0x000fe40000010000 */
[----:B------:R-:W4:Y:S02]  /*15970*/  LDC R174, c[0x0][0x380] ;  /* 0x0000e000ffae7b82 */ /* 0x000f240000000800 */
[----:B------:R-:W-:Y:S01]  /*15980*/  FFMA.FTZ R128, R159, R160, R128 ;  /* 0x000000a09f807223 */ /* 0x000fe20000010080 */
[----:B------:R-:W-:Y:S01]  /*15990*/  FADD.FTZ R159, -R161, R178 ;  /* 0x000000b2a19f7221 */ /* 0x000fe20000010100 */
[----:B--2---:R-:W-:-:S03]  /*159a0*/  MOV R163, 0x42ba0000 ;  /* 0x42ba000000a37802 */ /* 0x004fc60000000f00 */
[----:B------:R-:W-:-:S05]  /*159b0*/  FMUL.FTZ R160, R159, 0.25 ;  /* 0x3e8000009fa07820 */ /* 0x000fca0000410000 */
[----:B------:R-:W-:Y:S02]  /*159c0*/  FSEL R160, R160, R159, P5 ;  /* 0x0000009fa0a07208 */ /* 0x000fe40002800000 */
[----:B------:R-:W-:-:S03]  /*159d0*/  FSETP.GT.FTZ.AND P5, PT, R76, 8.50705917302346158658e+37, PT ;  /* 0x7e8000004c00780b */ /* 0x000fc60003fb4000 */
[----:B---3--:R-:W-:Y:S01]  /*159e0*/  FFMA.FTZ R161, R162, R160, R161 ;  /* 0x000000a0a2a17223 */ /* 0x008fe200000100a1 */
[----:B------:R-:W-:-:S03]  /*159f0*/  MOV R162, 0x42b60000 ;  /* 0x42b6000000a27802 */ /* 0x000fc60000000f00 */
[----:B------:R-:W-:Y:S01]  /*15a00*/  FADD.FTZ R160, R178, -R161 ;  /* 0x800000a1b2a07221 */ /* 0x000fe20000010000 */
[----:B------:R-:W-:Y:S01]  /*15a10*/  FSEL R162, R162, 22.75, !P5 ;  /* 0x41b60000a2a27808 */ /* 0x000fe20006800000 */
[----:B------:R-:W-:Y:S01]  /*15a20*/  FADD.FTZ R125, -R161, R126 ;  /* 0x0000007ea17d7221 */ /* 0x000fe20000010100 */
[----:B----4-:R-:W-:Y:S02]  /*15a30*/  IMAD R165, R174, UR21, R165 ;  /* 0x00000015aea57c24 */ /* 0x010fe4000f8e02a5 */
[----:B------:R-:W-:Y:S01]  /*15a40*/  FFMA.FTZ R128, R159, R160, R128 ;  /* 0x000000a09f807223 */ /* 0x000fe20000010080 */
[----:B------:R-:W2:Y:S01]  /*15a50*/  LDC R178, c[0x0][0x380] ;  /* 0x0000e000ffb27b82 */ /* 0x000ea20000000800 */
[----:B------:R-:W-:Y:S01]  /*15a60*/  FMUL.FTZ R160, R125, 0.25 ;  /* 0x3e8000007da07820 */ /* 0x000fe20000410000 */
[----:B------:R-:W3:Y:S04]  /*15a70*/  MUFU.RCP R162, R162 ;  /* 0x000000a200a27308 */ /* 0x000ee80000001000 */
[----:B------:R-:W-:-:S02]  /*15a80*/  FSEL R160, R160, R125, P5 ;  /* 0x0000007da0a07208 */ /* 0x000fc40002800000 */
[----:B------:R-:W-:-:S03]  /*15a90*/  FSETP.GT.FTZ.AND P5, PT, R77, 8.50705917302346158658e+37, PT ;  /* 0x7e8000004d00780b */ /* 0x000fc60003fb4000 */
[----:B---3--:R-:W-:Y:S01]  /*15aa0*/  FFMA.FTZ R161, R162, R160, R161 ;  /* 0x000000a0a2a17223 */ /* 0x008fe200000100a1 */
[----:B------:R-:W-:Y:S01]  /*15ab0*/  IADD3 R160, PT, PT, R4, UR40, RZ ;  /* 0x0000002804a07c10 */ /* 0x000fe2000fffe0ff */
[----:B------:R-:W3:Y:S02]  /*15ac0*/  LDCU.128 UR40, c[0x3][0x1900] ;  /* 0x00c32000ff2877ac */ /* 0x000ee40008000c00 */
        /* <DEDUP_REMOVED lines=8> */
[----:B------:R-:W4:Y:S01]  /*15b50*/  MUFU.RCP R162, R162 ;  /* 0x000000a200a27308 */ /* 0x000f220000001000 */
[----:B------:R-:W-:Y:S02]  /*15b60*/  FSEL R126, R126, R123, P5 ;  /* 0x0000007b7e7e7208 */ /* 0x000fe40002800000 */
[----:B------:R-:W-:-:S04]  /*15b70*/  FSETP.GT.FTZ.AND P5, PT, R78, 8.50705917302346158658e+37, PT ;  /* 0x7e8000004e00780b */ /* 0x000fc80003fb4000 */
[----:B------:R-:W-:Y:S01]  /*15b80*/  FSEL R168, R163, 23.25, !P5 ;  /* 0x41ba0000a3a87808 */ /* 0x000fe20006800000 */
[----:B0-----:R-:W-:-:S05]  /*15b90*/  IMAD R163, R170, UR15, R159 ;  /* 0x0000000faaa37c24 */ /* 0x001fca000f8e029f */
[----:B------:R-:W0:Y:S01]  /*15ba0*/  MUFU.RCP R168, R168 ;  /* 0x000000a800a87308 */ /* 0x000e220000001000 */
[----:B----4-:R-:W-:Y:S01]  /*15bb0*/  FFMA.FTZ R161, R162, R126, R161 ;  /* 0x0000007ea2a17223 */ /* 0x010fe200000100a1 */
[----:B------:R-:W-:-:S04]  /*15bc0*/  DEPBAR.LE SB5, 0x1 ;  /* 0x0000d0400000791a */ /* 0x000fc80000000000 */
[----:B------:R-:W-:Y:S01]  /*15bd0*/  FMUL.FTZ R159, R120, UR35 ;  /* 0x00000023789f7c20 */ /* 0x000fe20008410000 */
[----:B------:R-:W-:Y:S01]  /*15be0*/  MOV R120, 0x42bc0000 ;  /* 0x42bc000000787802 */ /* 0x000fe20000000f00 */
[----:B------:R-:W-:Y:S02]  /*15bf0*/  IMAD R162, R164, UR14, R125 ;  /* 0x0000000ea4a27c24 */ /* 0x000fe4000f8e027d */
[----:B------:R-:W-:Y:S01]  /*15c00*/  FADD.FTZ R121, -R161, R122 ;  /* 0x0000007aa1797221 */ /* 0x000fe20000010100 */
[----:B------:R-:W-:Y:S01]  /*15c10*/  IMAD R164, R169, UR20, R160 ;  /* 0x00000014a9a47c24 */ /* 0x000fe2000f8e02a0 */
[----:B---3--:R-:W-:Y:S01]  /*15c20*/  IADD3 R170, PT, PT, R4, UR43, RZ ;  /* 0x0000002b04aa7c10 */ /* 0x008fe2000fffe0ff */
[----:B------:R-:W3:Y:S01]  /*15c30*/  LDCU.128 UR32, c[0x3][0x3d0] ;  /* 0x00c07a00ff2077ac */ /* 0x000ee20008000c00 */
[----:B------:R-:W-:Y:S01]  /*15c40*/  FMUL.FTZ R126, R121, 0.25 ;  /* 0x3e800000797e7820 */ /* 0x000fe20000410000 */
[----:B-----5:R-:W-:Y:S01]  /*15c50*/  FFMA.FTZ R160, R2, UR37, R159 ;  /* 0x0000002502a07c23 */ /* 0x020fe2000801009f */
[----:B------:R-:W-:Y:S01]  /*15c60*/  IADD3 R2, PT, PT, R4, UR40, RZ ;  /* 0x0000002804027c10 */ /* 0x000fe2000fffe0ff */
[----:B-1----:R-:W-:Y:S01]  /*15c70*/  IMAD R170, R179, UR17, R170 ;  /* 0x00000011b3aa7c24 */ /* 0x002fe2000f8e02aa */
[----:B------:R-:W-:-:S02]  /*15c80*/  IADD3 R162, PT, PT, R162, 0x16, RZ ;  /* 0x00000016a2a27810 */ /* 0x000fc40007ffe0ff */
[----:B------:R-:W-:Y:S02]  /*15c90*/  FSEL R126, R126, R121, P5 ;  /* 0x000000797e7e7208 */ /* 0x000fe40002800000 */
[----:B------:R-:W-:Y:S02]  /*15ca0*/  FSETP.GT.FTZ.AND P5, PT, R79, 8.50705917302346158658e+37, PT ;  /* 0x7e8000004f00780b */ /* 0x000fe40003fb4000 */
[----:B------:R-:W-:Y:S01]  /*15cb0*/  IADD3 R169, PT, PT, R4, UR42, RZ ;  /* 0x0000002a04a97c10 */ /* 0x000fe2000fffe0ff */
[--C-:B0-----:R-:W-:Y:S01]  /*15cc0*/  FFMA.FTZ R125, R168, R126, R161.reuse ;  /* 0x0000007ea87d7223 */ /* 0x101fe200000100a1 */
[----:B------:R-:W-:Y:S01]  /*15cd0*/  FSEL R173, R120, 23.5, !P5 ;  /* 0x41bc000078ad7808 */ /* 0x000fe20006800000 */
[----:B------:R-:W-:Y:S01]  /*15ce0*/  FADD.FTZ R161, R124, -R161 ;  /* 0x800000a17ca17221 */ /* 0x000fe20000010000 */
[----:B------:R-:W-:Y:S01]  /*15cf0*/  IADD3 R120, PT, PT, R4, UR41, RZ ;  /* 0x0000002904787c10 */ /* 0x000fe2000fffe0ff */
[----:B------:R-:W-:Y:S01]  /*15d00*/  FADD.FTZ R159, -R125, R160 ;  /* 0x000000a07d9f7221 */ /* 0x000fe20000010100 */
[----:B------:R-:W0:Y:S01]  /*15d10*/  MUFU.RCP R174, R173 ;  /* 0x000000ad00ae7308 */ /* 0x000e220000001000 */
[----:B------:R-:W-:-:S02]  /*15d20*/  IMAD R126, R175, UR27, R2 ;  /* 0x0000001baf7e7c24 */ /* 0x000fc4000f8e0202 */
[----:B------:R-:W-:Y:S01]  /*15d30*/  FFMA.FTZ R128, R123, R161, R128 ;  /* 0x000000a17b807223 */ /* 0x000fe20000010080 */
[----:B------:R-:W-:Y:S02]  /*15d40*/  IMAD R168, R177, UR31, R120 ;  /* 0x0000001fb1a87c24 */ /* 0x000fe4000f8e0278 */
[----:B------:R-:W-:Y:S01]  /*15d50*/  FMUL.FTZ R120, R159, 0.25 ;  /* 0x3e8000009f787820 */ /* 0x000fe20000410000 */
[----:B------:R-:W-:Y:S01]  /*15d60*/  FADD.FTZ R2, R122, -R125 ;  /* 0x8000007d7a027221 */ /* 0x000fe20000010000 */
[----:B--2---:R-:W-:Y:S01]  /*15d70*/  IMAD R123, R178, UR16, R169 ;  /* 0x00000010b27b7c24 */ /* 0x004fe2000f8e02a9 */
[----:B------:R-:W-:Y:S02]  /*15d80*/  IADD3 R169, PT, PT, R165, 0x16, RZ ;  /* 0x00000016a5a97810 */ /* 0x000fe40007ffe0ff */
[----:B------:R-:W-:Y:S01]  /*15d90*/  FSEL R120, R120, R159, P5 ;  /* 0x0000009f78787208 */ /* 0x000fe20002800000 */
[----:B------:R-:W-:Y:S01]  /*15da0*/  FFMA.FTZ R128, R121, R2, R128 ;  /* 0x0000000279807223 */ /* 0x000fe20000010080 */
[----:B------:R-:W-:-:S02]  /*15db0*/  IADD3 R2, PT, PT, R163, 0x16, RZ ;  /* 0x00000016a3027810 */ /* 0x000fc40007ffe0ff */
[----:B------:R-:W5:Y:S01]  /*15dc0*/  TLD.LZ RZ, R163, R162, UR12, 1D, 0x1 ;  /* 0x00ff0cffa2a37f66 */ /* 0x000f6200081e01ff */
[----:B------:R-:W-:Y:S02]  /*15dd0*/  IADD3 R177, PT, PT, R167, 0x16, RZ ;  /* 0x00000016a7b17810 */ /* 0x000fe40007ffe0ff */
[----:B------:R-:W-:Y:S01]  /*15de0*/  IADD3 R181, PT, PT, R168, 0x16, RZ ;  /* 0x00000016a8b57810 */ /* 0x000fe20007ffe0ff */
[----:B0-----:R-:W-:Y:S01]  /*15df0*/  FFMA.FTZ R161, R174, R120, R125 ;  /* 0x00000078aea17223 */ /* 0x001fe2000001007d */
        /* <DEDUP_REMOVED lines=30> */
[----:B------:R-:W2:Y:S03]  /*15fe0*/  LDCU.128 UR40, c[0x3][0x1910] ;  /* 0x00c32200ff2877ac */ /* 0x000ea60008000c00 */
[----:B------:R-:W-:Y:S01]  /*15ff0*/  FSEL R162, R159, 23.75, !P5 ;  /* 0x41be00009fa27808 */ /* 0x000fe20006800000 */
[----:B------:R-:W-:-:S02]  /*16000*/  UIADD3 UR19, UPT, UPT, UR10, 0x16, UR19 ;  /* 0x000000160a137890 */ /* 0x000fc4000fffe013 */
[----:B------:R-:W-:-:S03]  /*16010*/  UIADD3 UR18, UPT, UPT, UR10, 0x16, UR18 ;  /* 0x000000160a127890 */ /* 0x000fc6000fffe012 */
[----:B------:R-:W4:Y:S01]  /*16020*/  MUFU.RCP R162, R162 ;  /* 0x000000a200a27308 */ /* 0x000f220000001000 */
[----:B-1----:R-:W1:Y:S01]  /*16030*/  LDC R169, c[0x0][0x380] ;  /* 0x0000e000ffa97b82 */ /* 0x002e620000000800 */
[----:B------:R-:W1:Y:S01]  /*16040*/  LDCU.128 UR48, c[0x3][0x1930] ;  /* 0x00c32600ff3077ac */ /* 0x000e620008000c00 */
[----:B------:R-:W-:-:S04]  /*16050*/  DEPBAR.LE SB5, 0xc ;  /* 0x0000d3000000791a */ /* 0x000fc80000000000 */
[----:B---3--:R-:W-:-:S04]  /*16060*/  FMUL.FTZ R163, R163, UR32 ;  /* 0x00000020a3a37c20 */ /* 0x008fc80008410000 */
[----:B------:R-:W-:Y:S01]  /*16070*/  FFMA.FTZ R164, R164, UR38, R163 ;  /* 0x00000026a4a47c23 */ /* 0x000fe200080100a3 */
[----:B------:R-:W-:Y:S01]  /*16080*/  MOV R163, 0x42c00000 ;  /* 0x42c0000000a37802 */ /* 0x000fe20000000f00 */
[----:B------:R-:W-:-:S04]  /*16090*/  DEPBAR.LE SB5, 0xa ;  /* 0x0000d2800000791a */ /* 0x000fc80000000000 */
[----:B------:R-:W-:Y:S01]  /*160a0*/  FMUL.FTZ R165, R165, UR33 ;  /* 0x00000021a5a57c20 */ /* 0x000fe20008410000 */
[----:B------:R-:W-:Y:S01]  /*160b0*/  FADD.FTZ R159, -R161, R164 ;  /* 0x000000a4a19f7221 */ /* 0x000fe20000010100 */
[----:B------:R-:W-:Y:S02]  /*160c0*/  FMUL.FTZ R167, R167, UR34 ;  /* 0x00000022a7a77c20 */ /* 0x000fe40008410000 */
[----:B------:R-:W-:Y:S01]  /*160d0*/  FFMA.FTZ R166, R166, UR39, R165 ;  /* 0x00000027a6a67c23 */ /* 0x000fe200080100a5 */
[----:B------:R-:W3:Y:S01]  /*160e0*/  LDCU.128 UR36, c[0x3][0x180] ;  /* 0x00c03000ff2477ac */ /* 0x000ee20008000c00 */
        /* <DEDUP_REMOVED lines=11> */
[----:B------:R-:W1:Y:S01]  /*161a0*/  LDCU.128 UR32, c[0x3][0x8b0] ;  /* 0x00c11600ff2077ac */ /* 0x000e620008000c00 */
[----:B----4-:R-:W-:Y:S01]  /*161b0*/  FFMA.FTZ R161, R162, R160, R161 ;  /* 0x000000a0a2a17223 */ /* 0x010fe200000100a1 */
[----:B------:R-:W-:-:S03]  /*161c0*/  FSEL R163, R163, 24, !P5 ;  /* 0x41c00000a3a37808 */ /* 0x000fc60006800000 */
[----:B------:R-:W-:Y:S01]  /*161d0*/  FADD.FTZ R160, R164, -R161 ;  /* 0x800000a1a4a07221 */ /* 0x000fe20000010000 */
[----:B------:R4:W1:Y:S01]  /*161e0*/  MUFU.RCP R162, R163 ;  /* 0x000000a300a27308 */ /* 0x0008620000001000 */
[----:B------:R-:W-:-:S04]  /*161f0*/  DEPBAR.LE SB5, 0x6 ;  /* 0x0000d1800000791a */ /* 0x000fc80000000000 */
[----:B------:R-:W-:Y:S01]  /*16200*/  FMUL.FTZ R125, R125, UR46 ;  /* 0x0000002e7d7d7c20 */ /* 0x000fe20008410000 */
[----:B---3--:R-:W-:Y:S01]  /*16210*/  FFMA.FTZ R168, R168, UR36, R167 ;  /* 0x00000024a8a87c23 */ /* 0x008fe200080100a7 */
[----:B------:R-:W-:Y:S01]  /*16220*/  FFMA.FTZ R128, R159, R160, R128 ;  /* 0x000000a09f807223 */ /* 0x000fe20000010080 */
[----:B------:R-:W-:Y:S01]  /*16230*/  FADD.FTZ R159, -R161, R166 ;  /* 0x000000a6a19f7221 */ /* 0x000fe20000010100 */
[----:B------:R-:W-:Y:S01]  /*16240*/  FFMA.FTZ R170, R173, UR37, R170 ;  /* 0x00000025adaa7c23 */ /* 0x000fe200080100aa */
[----:B------:R-:W-:Y:S01]  /*16250*/  FFMA.FTZ R176, R176, UR38, R175 ;  /* 0x00000026b0b07c23 */ /* 0x000fe200080100af */
[----:B------:R-:W-:Y:S01]  /*16260*/  FFMA.FTZ R178, R179, UR39, R178 ;  /* 0x00000027b3b27c23 */ /* 0x000fe200080100b2 */
[----:B------:R-:W-:Y:S01]  /*16270*/  FMUL.FTZ R160, R159, 0.25 ;  /* 0x3e8000009fa07820 */ /* 0x000fe20000410000 */
[----:B----4-:R-:W-:Y:S01]  /*16280*/  MOV R163, 0x42c40000 ;  /* 0x42c4000000a37802 */ /* 0x010fe20000000f00 */
[----:B------:R-:W3:Y:S01]  /*16290*/  LDCU.128 UR36, c[0x3][0x190] ;  /* 0x00c03200ff2477ac */ /* 0x000ee20008000c00 */
[----:B------:R-:W-:Y:S01]  /*162a0*/  FADD.FTZ R127, R127, R168 ;  /* 0x000000a87f7f7221 */ /* 0x000fe20000010000 */
[----:B------:R-:W-:-:S04]  /*162b0*/  DEPBAR.LE SB5, 0x5 ;  /* 0x0000d1400000791a */ /* 0x000fc80000000000 */
[----:B------:R-:W-:Y:S01]  /*162c0*/  FMUL.FTZ R123, R123, UR47 ;  /* 0x0000002f7b7b7c20 */ /* 0x000fe20008410000 */
[----:B------:R-:W-:Y:S01]  /*162d0*/  FSEL R160, R160, R159, P5 ;  /* 0x0000009fa0a07208 */ /* 0x000fe20002800000 */
[----:B------:R-:W4:Y:S01]  /*162e0*/  LDCU.128 UR44, c[0x3][0x3f0] ;  /* 0x00c07e00ff2c77ac */ /* 0x000f220008000c00 */
[----:B------:R-:W-:Y:S01]  /*162f0*/  FSETP.GT.FTZ.AND P5, PT, R82, 8.50705917302346158658e+37, PT ;  /* 0x7e8000005200780b */ /* 0x000fe20003fb4000 */
[----:B------:R-:W-:Y:S01]  /*16300*/  FADD.FTZ R127, R127, R170 ;  /* 0x000000aa7f7f7221 */ /* 0x000fe20000010000 */
[----:B--2---:R-:W-:Y:S01]  /*16310*/  IADD3 R164, PT, PT, R4, UR43, RZ ;  /* 0x0000002b04a47c10 */ /* 0x004fe2000fffe0ff */
[----:B-1----:R-:W-:Y:S01]  /*16320*/  FFMA.FTZ R161, R162, R160, R161 ;  /* 0x000000a0a2a17223 */ /* 0x002fe200000100a1 */
        /* <DEDUP_REMOVED lines=9> */
[----:B---3--:R-:W-:Y:S01]  /*163c0*/  FFMA.FTZ R126, R126, UR36, R125 ;  /* 0x000000247e7e7c23 */ /* 0x008fe2000801007d */
        /* <DEDUP_REMOVED lines=355> */
[----:B------:R-:W-:Y:S01]  /*17a00*/  TLD.LZ RZ, R173, R169, UR8, 1D, 0x1 ;  /* 0x00ff08ffa9ad7f66 */ /* 0x000fe200081e01ff */
[----:B------:R-:W5:Y:S01]  /*17a10*/  TLD.LZ RZ, R175, R174, UR12, 1D, 0x1 ;  /* 0x00ff0cffaeaf7f66 */ /* 0x000f6200081e01ff */
[----:B------:R-:W-:Y:S01]  /*17a20*/  TLD.LZ RZ, R176, R174, UR8, 1D, 0x1 ;  /* 0x00ff08ffaeb07f66 */ /* 0x000fe200081e01ff */
[----:B------:R-:W5:Y:S01]  /*17a30*/  TLD.LZ RZ, R178, R177, UR12, 1D, 0x1 ;  /* 0x00ff0cffb1b27f66 */ /* 0x000f6200081e01ff */
[----:B------:R-:W-:Y:S01]  /*17a40*/  TLD.LZ RZ, R179, R177, UR8, 1D, 0x1 ;  /* 0x00ff08ffb1b37f66 */ /* 0x000fe200081e01ff */
[----:B------:R-:W-:Y:S02]  /*17a50*/  IADD3 R180, PT, PT, R126, 0x16, RZ ;  /* 0x000000167eb47810 */ /* 0x000fe40007ffe0ff */
[----:B------:R-:W-:Y:S02]  /*17a60*/  IADD3 R182, PT, PT, R123, 0x16, RZ ;  /* 0x000000167bb67810 */ /* 0x000fe40007ffe0ff */
[----:B------:R-:W5:Y:S01]  /*17a70*/  TLD.LZ RZ, R125, R180, UR12, 1D, 0x1 ;  /* 0x00ff0cffb47d7f66 */ /* 0x000f6200081e01ff */
[----:B------:R1:W-:Y:S01]  /*17a80*/  TLD.LZ RZ, R126, R180, UR8, 1D, 0x1 ;  /* 0x00ff08ffb47e7f66 */ /* 0x0003e200081e01ff */
        /* <DEDUP_REMOVED lines=17> */
[----:B------:R-:W3:Y:S01]  /*17ba0*/  LDCU.128 UR48, c[0x3][0x1980] ;  /* 0x00c33000ff3077ac */ /* 0x000ee20008000c00 */
[----:B-1----:R-:W1:Y:S01]  /*17bb0*/  LDC R180, c[0x0][0x380] ;  /* 0x0000e000ffb47b82 */ /* 0x002e620000000800 */
[----:B---3--:R-:W-:Y:S01]  /*17bc0*/  IADD3 R169, PT, PT, R4, UR49, RZ ;  /* 0x0000003104a97c10 */ /* 0x008fe2000fffe0ff */
[----:B------:R-:W-:-:S04]  /*17bd0*/  DEPBAR.LE SB5, 0xc ;  /* 0x0000d3000000791a */ /* 0x000fc80000000000 */
[----:B------:R-:W-:-:S04]  /*17be0*/  FMUL.FTZ R163, R163, UR32 ;  /* 0x00000020a3a37c20 */ /* 0x000fc80008410000 */
        /* <DEDUP_REMOVED lines=21> */
[----:B------:R-:W-:Y:S01]  /*17d40*/  FSEL R163, R163, 29, !P5 ;  /* 0x41e80000a3a37808 */ /* 0x000fe20006800000 */
[----:B------:R-:W-:-:S04]  /*17d50*/  DEPBAR.LE SB5, 0x6 ;  /* 0x0000d1800000791a */ /* 0x000fc80000000000 */
[----:B------:R-:W-:Y:S01]  /*17d60*/  FMUL.FTZ R125, R125, UR46 ;  /* 0x0000002e7d7d7c20 */ /* 0x000fe20008410000 */
        /* <DEDUP_REMOVED lines=14> */
[----:B--2---:R-:W-:Y:S01]  /*17e50*/  IADD3 R164, PT, PT, R4, UR43, RZ ;  /* 0x0000002b04a47c10 */ /* 0x004fe2000fffe0ff */
[----:B------:R-:W2:Y:S01]  /*17e60*/  LDC R173, c[0x0][0x380] ;  /* 0x0000e000ffad7b82 */ /* 0x000ea20000000800 */
[----:B------:R-:W-:Y:S01]  /*17e70*/  FSEL R160, R160, R159, P5 ;  /* 0x0000009fa0a07208 */ /* 0x000fe20002800000 */
[----:B------:R-:W-:Y:S01]  /*17e80*/  FADD.FTZ R127, R127, R170 ;  /* 0x000000aa7f7f7221 */ /* 0x000fe20000010000 */
[----:B------:R-:W-:Y:S01]  /*17e90*/  FSETP.GT.FTZ.AND P5, PT, R96, 8.50705917302346158658e+37, PT ;  /* 0x7e8000006000780b */ /* 0x000fe20003fb4000 */
[----:B------:R-:W4:Y:S02]  /*17ea0*/  LDCU.128 UR44, c[0x3][0x440] ;  /* 0x00c08800ff2c77ac */ /* 0x000f240008000c00 */
        /* <DEDUP_REMOVED lines=16> */
[----:B------:R-:W3:Y:S02]  /*17fb0*/  LDC R175, c[0x0][0x380] ;  /* 0x0000e000ffaf7b82 */ /* 0x000ee40000000800 */
[----:B------:R-:W-:-:S02]  /*17fc0*/  FSEL R160, R160, R159, P5 ;  /* 0x0000009fa0a07208 */ /* 0x000fc40002800000 */
[----:B------:R-:W-:-:S04]  /*17fd0*/  FSETP.GT.FTZ.AND P5, PT, R97, 8.50705917302346158658e+37, PT ;  /* 0x7e8000006100780b */ /* 0x000fc80003fb4000 */
[----:B------:R-:W-:Y:S01]  /*17fe0*/  FSEL R163, R163, 29.5, !P5 ;  /* 0x41ec0000a3a37808 */ /* 0x000fe20006800000 */
[----:B-1----:R-:W-:-:S03]  /*17ff0*/  FFMA.FTZ R161, R162, R160, R161 ;  /* 0x000000a0a2a17223 */ /* 0x002fc600000100a1 */
[----:B------:R1:W4:Y:S01]  /*18000*/  MUFU.RCP R162, R163 ;  /* 0x000000a300a27308 */ /* 0x0003220000001000 */
[----:B------:R-:W-:Y:S02]  /*18010*/  FADD.FTZ R160, R168, -R161 ;  /* 0x800000a1a8a07221 */ /* 0x000fe40000010000 */
[----:B------:R-:W0:Y:S02]  /*18020*/  LDC R168, c[0x0][0x380] ;  /* 0x0000e000ffa87b82 */ /* 0x000e240000000800 */
        /* <DEDUP_REMOVED lines=34> */
[----:B------:R-:W-:Y:S02]  /*18250*/  FSEL R160, R160, R159, P5 ;  /* 0x0000009fa0a07208 */ /* 0x000fe40002800000 */
[----:B------:R-:W-:Y:S01]  /*18260*/  FADD.FTZ R127, R127, R122 ;  /* 0x0000007a7f7f7221 */ /* 0x000fe20000010000 */
[----:B------:R-:W-:Y:S02]  /*18270*/  FSETP.GT.FTZ.AND P5, PT, R100, 8.50705917302346158658e+37, PT ;  /* 0x7e8000006400780b */ /* 0x000fe40003fb4000 */
        /* <DEDUP_REMOVED lines=25> */
[----:B------:R-:W-:Y:S01]  /*18410*/  FSETP.GT.FTZ.AND P5, PT, R102, 8.50705917302346158658e+37, PT ;  /* 0x7e8000006600780b */ /* 0x000fe20003fb4000 */
[----:B----4-:R-:W-:Y:S01]  /*18420*/  IMAD R162, R165, UR19, R160 ;  /* 0x00000013a5a27c24 */ /* 0x010fe2000f8e02a0 */
[----:B------:R-:W0:Y:S01]  /*18430*/  LDCU.128 UR16, c[0x3][0x910] ;  /* 0x00c12200ff1077ac */ /* 0x000e220008000c00 */
[----:B------:R-:W4:Y:S01]  /*18440*/  LDC R165, c[0x0][0x380] ;  /* 0x0000e000ffa57b82 */ /* 0x000f220000000800 */
[----:B------:R-:W-:-:S04]  /*18450*/  FSEL R167, R125, 30.75, !P5 ;  /* 0x41f600007da77808 */ /* 0x000fc80006800000 */
[----:B------:R1:W4:Y:S01]  /*18460*/  MUFU.RCP R174, R167 ;  /* 0x000000a700ae7308 */ /* 0x0003220000001000 */
[----:B---3--:R-:W-:Y:S01]  /*18470*/  FFMA.FTZ R161, R166, R126, R161 ;  /* 0x0000007ea6a17223 */ /* 0x008fe200000100a1 */
[C---:B--2---:R-:W-:Y:S01]  /*18480*/  IADD3 R121, PT, PT, R4.reuse, UR40, RZ ;  /* 0x0000002804797c10 */ /* 0x044fe2000fffe0ff */
[----:B------:R-:W2:Y:S01]  /*18490*/  LDC R166, c[0x0][0x380] ;  /* 0x0000e000ffa67b82 */ /* 0x000ea20000000800 */
[C---:B------:R-:W-:Y:S01]  /*184a0*/  IADD3 R125, PT, PT, R4.reuse, UR41, RZ ;  /* 0x00000029047d7c10 */ /* 0x040fe2000fffe0ff */
[----:B------:R-:W-:Y:S01]  /*184b0*/  FADD.FTZ R126, -R161, R122 ;  /* 0x0000007aa17e7221 */ /* 0x000fe20000010100 */
[C---:B------:R-:W-:Y:S02]  /*184c0*/  IADD3 R160, PT, PT, R4.reuse, UR42, RZ ;  /* 0x0000002a04a07c10 */ /* 0x040fe4000fffe0ff */
[----:B------:R-:W-:Y:S01]  /*184d0*/  IADD3 R168, PT, PT, R4, UR43, RZ ;  /* 0x0000002b04a87c10 */ /* 0x000fe2000fffe0ff */
[----:B0-----:R-:W-:Y:S02]  /*184e0*/  UIADD3 UR16, UPT, UPT, UR10, 0x16, UR16 ;  /* 0x000000160a107890 */ /* 0x001fe4000fffe010 */
[----:B------:R-:W-:-:S02]  /*184f0*/  UIADD3 UR18, UPT, UPT, UR10, 0x16, UR18 ;  /* 0x000000160a127890 */ /* 0x000fc4000fffe012 */
[----:B------:R-:W-:Y:S02]  /*18500*/  UIADD3 UR19, UPT, UPT, UR10, 0x16, UR19 ;  /* 0x000000160a137890 */ /* 0x000fe4000fffe013 */
[----:B-1----:R-:W-:Y:S01]  /*18510*/  IMAD R167, R173, UR16, R160 ;  /* 0x00000010ada77c24 */ /* 0x002fe2000f8e02a0 */
[----:B------:R-:W-:Y:S01]  /*18520*/  UIADD3 UR17, UPT, UPT, UR10, 0x16, UR17 ;  /* 0x000000160a117890 */ /* 0x000fe2000fffe011 */
[----:B----4-:R-:W-:Y:S02]  /*18530*/  IMAD R164, R165, UR33, R164 ;  /* 0x00000021a5a47c24 */ /* 0x010fe4000f8e02a4 */
[----:B------:R-:W-:Y:S02]  /*18540*/  IMAD R165, R176, UR34, R121 ;  /* 0x00000022b0a57c24 */ /* 0x000fe4000f8e0279 */
[----:B------:R-:W-:Y:S01]  /*18550*/  FMUL.FTZ R121, R126, 0.25 ;  /* 0x3e8000007e797820 */ /* 0x000fe20000410000 */
[----:B------:R-:W-:Y:S01]  /*18560*/  IMAD R173, R180, UR19, R169 ;  /* 0x00000013b4ad7c24 */ /* 0x000fe2000f8e02a9 */
[----:B------:R-:W-:Y:S01]  /*18570*/  IADD3 R169, PT, PT, R164, 0x16, RZ ;  /* 0x00000016a4a97810 */ /* 0x000fe20007ffe0ff */
[----:B------:R-:W-:Y:S01]  /*18580*/  IMAD R168, R175, UR17, R168 ;  /* 0x00000011afa87c24 */ /* 0x000fe2000f8e02a8 */
[----:B------:R-:W-:Y:S01]  /*18590*/  IADD3 R180, PT, PT, R167, 0x16, RZ ;  /* 0x00000016a7b47810 */ /* 0x000fe20007ffe0ff */
[----:B--2---:R-:W-:Y:S01]  /*185a0*/  IMAD R166, R166, UR35, R125 ;  /* 0x00000023a6a67c24 */ /* 0x004fe2000f8e027d */
[----:B------:R-:W-:-:S02]  /*185b0*/  IADD3 R125, PT, PT, R4, UR48, RZ ;  /* 0x00000030047d7c10 */ /* 0x000fc4000fffe0ff */
[----:B------:R-:W-:Y:S01]  /*185c0*/  FSEL R160, R121, R126, P5 ;  /* 0x0000007e79a07208 */ /* 0x000fe20002800000 */
[----:B------:R-:W-:Y:S01]  /*185d0*/  FADD.FTZ R121, R124, -R161 ;  /* 0x800000a17c797221 */ /* 0x000fe20000010000 */
[----:B------:R-:W-:Y:S01]  /*185e0*/  IADD3 R177, PT, PT, R166, 0x16, RZ ;  /* 0x00000016a6b17810 */ /* 0x000fe20007ffe0ff */
[----:B------:R-:W-:Y:S01]  /*185f0*/  IMAD R170, R178, UR18, R125 ;  /* 0x00000012b2aa7c24 */ /* 0x000fe2000f8e027d */
[----:B------:R-:W-:-:S04]  /*18600*/  DEPBAR.LE SB5, 0x1 ;  /* 0x0000d0400000791a */ /* 0x000fc80000000000 */
[----:B------:R-:W-:Y:S01]  /*18610*/  FMUL.FTZ R125, R120, UR45 ;  /* 0x0000002d787d7c20 */ /* 0x000fe20008410000 */
[----:B------:R-:W-:Y:S01]  /*18620*/  FFMA.FTZ R161, R174, R160, R161 ;  /* 0x000000a0aea17223 */ /* 0x000fe200000100a1 */
[----:B------:R-:W-:Y:S01]  /*18630*/  FFMA.FTZ R121, R123, R121, R128 ;  /* 0x000000797b797223 */ /* 0x000fe20000010080 */
[----:B------:R-:W-:Y:S01]  /*18640*/  IADD3 R120, PT, PT, R162, 0x16, RZ ;  /* 0x00000016a2787810 */ /* 0x000fe20007ffe0ff */
[----:B-----5:R-:W-:Y:S01]  /*18650*/  FFMA.FTZ R160, R2, UR39, R125 ;  /* 0x0000002702a07c23 */ /* 0x020fe2000801007d */
[----:B------:R-:W-:Y:S01]  /*18660*/  FADD.FTZ R123, R122, -R161 ;  /* 0x800000a17a7b7221 */ /* 0x000fe20000010000 */
[----:B------:R-:W-:Y:S02]  /*18670*/  IADD3 R2, PT, PT, R159, 0x16, RZ ;  /* 0x000000169f027810 */ /* 0x000fe40007ffe0ff */
[----:B------:R-:W-:Y:S01]  /*18680*/  IADD3 R174, PT, PT, R165, 0x16, RZ ;  /* 0x00000016a5ae7810 */ /* 0x000fe20007ffe0ff */
[----:B------:R-:W-:Y:S01]  /*18690*/  FFMA.FTZ R128, R126, R123, R121 ;  /* 0x0000007b7e807223 */ /* 0x000fe20000010079 */
[----:B------:R-:W-:Y:S01]  /*186a0*/  IADD3 R121, PT, PT, R163, 0x16, RZ ;  /* 0x00000016a3797810 */ /* 0x000fe20007ffe0ff */
[----:B------:R-:W-:Y:S01]  /*186b0*/  FADD.FTZ R159, -R161, R160 ;  /* 0x000000a0a19f7221 */ /* 0x000fe20000010100 */
[----:B------:R-:W5:Y:S01]  /*186c0*/  TLD.LZ RZ, R163, R2, UR12, 1D, 0x1 ;  /* 0x00ff0cff02a37f66 */ /* 0x000f6200081e01ff */
[----:B------:R-:W-:Y:S01]  /*186d0*/  TLD.LZ RZ, R164, R2, UR8, 1D, 0x1 ;  /* 0x00ff08ff02a47f66 */ /* 0x000fe200081e01ff */
[----:B------:R-:W5:Y:S01]  /*186e0*/  TLD.LZ RZ, R165, R120, UR12, 1D, 0x1 ;  /* 0x00ff0cff78a57f66 */ /* 0x000f6200081e01ff */
[----:B------:R-:W5:Y:S01]  /*186f0*/  TLD.LZ RZ, R166, R120, UR8, 1D, 0x1 ;  /* 0x00ff08ff78a67f66 */ /* 0x000f6200081e01ff */
[----:B------:R-:W5:Y:S01]  /*18700*/  TLD.LZ RZ, R167, R121, UR12, 1D, 0x1 ;  /* 0x00ff0cff79a77f66 */ /* 0x000f6200081e01ff */
[----:B------:R-:W-:Y:S01]  /*18710*/  IADD3 R181, PT, PT, R168, 0x16, RZ ;  /* 0x00000016a8b57810 */ /* 0x000fe20007ffe0ff */
[----:B------:R-:W-:Y:S01]  /*18720*/  FMUL.FTZ R162, R159, 0.25 ;  /* 0x3e8000009fa27820 */ /* 0x000fe20000410000 */
[----:B------:R-:W-:Y:S01]  /*18730*/  TLD.LZ RZ, R168, R121, UR8, 1D, 0x1 ;  /* 0x00ff08ff79a87f66 */ /* 0x000fe200081e01ff */
[----:B------:R-:W-:-:S02]  /*18740*/  IADD3 R182, PT, PT, R170, 0x16, RZ ;  /* 0x00000016aab67810 */ /* 0x000fc40007ffe0ff */
[----:B------:R-:W5:Y:S01]  /*18750*/  TLD.LZ RZ, R170, R169, UR12, 1D, 0x1 ;  /* 0x00ff0cffa9aa7f66 */ /* 0x000f6200081e01ff */
[----:B------:R-:W-:Y:S02]  /*18760*/  IADD3 R183, PT, PT, R173, 0x16, RZ ;  /* 0x00000016adb77810 */ /* 0x000fe40007ffe0ff */
[----:B------:R0:W5:Y:S01]  /*18770*/  TLD.LZ RZ, R173, R169, UR8, 1D, 0x1 ;  /* 0x00ff08ffa9ad7f66 */ /* 0x00016200081e01ff */
[----:B------:R-:W5:Y:S01]  /*18780*/  TLD.LZ RZ, R175, R174, UR12, 1D, 0x1 ;  /* 0x00ff0cffaeaf7f66 */ /* 0x000f6200081e01ff */
[----:B------:R-:W-:Y:S01]  /*18790*/  TLD.LZ RZ, R176, R174, UR8, 1D, 0x1 ;  /* 0x00ff08ffaeb07f66 */ /* 0x000fe200081e01ff */
[----:B------:R-:W5:Y:S01]  /*187a0*/  TLD.LZ RZ, R178, R177, UR12, 1D, 0x1 ;  /* 0x00ff0cffb1b27f66 */ /* 0x000f6200081e01ff */
[----:B------:R-:W-:Y:S01]  /*187b0*/  TLD.LZ RZ, R179, R177, UR8, 1D, 0x1 ;  /* 0x00ff08ffb1b37f66 */ /* 0x000fe200081e01ff */
[----:B------:R-:W5:Y:S01]  /*187c0*/  TLD.LZ RZ, R125, R180, UR12, 1D, 0x1 ;  /* 0x00ff0cffb47d7f66 */ /* 0x000f6200081e01ff */
[----:B------:R-:W5:Y:S01]  /*187d0*/  TLD.LZ RZ, R126, R180, UR8, 1D, 0x1 ;  /* 0x00ff08ffb47e7f66 */ /* 0x000f6200081e01ff */
[----:B------:R-:W-:-:S02]  /*187e0*/  MOV R124, 0x42f80000 ;  /* 0x42f80000007c7802 */ /* 0x000fc40000000f00 */
[----:B------:R-:W-:-:S04]  /*187f0*/  FSETP.GT.FTZ.AND P5, PT, R153, 8.50705917302346158658e+37, PT ;  /* 0x7e8000009900780b */ /* 0x000fc80003fb4000 */
[----:B------:R-:W-:-:S04]  /*18800*/  FSEL R124, R124, 31, !P5 ;  /* 0x41f800007c7c7808 */ /* 0x000fc80006800000 */
[----:B------:R1:W2:Y:S02]  /*18810*/  MUFU.RCP R184, R124 ;  /* 0x0000007c00b87308 */ /* 0x0002a40000001000 */
[----:B-1----:R-:W5:Y:S01]  /*18820*/  TLD.LZ RZ, R124, R181, UR12, 1D, 0x1 ;  /* 0x00ff0cffb57c7f66 */ /* 0x002f6200081e01ff */
[----:B------:R-:W5:Y:S01]  /*18830*/  TLD.LZ RZ, R123, R181, UR8, 1D, 0x1 ;  /* 0x00ff08ffb57b7f66 */ /* 0x000f6200081e01ff */
[----:B------:R-:W5:Y:S01]  /*18840*/  TLD.LZ RZ, R122, R182, UR12, 1D, 0x1 ;  /* 0x00ff0cffb67a7f66 */ /* 0x000f6200081e01ff */
[----:B------:R-:W5:Y:S01]  /*18850*/  TLD.LZ RZ, R121, R182, UR8, 1D, 0x1 ;  /* 0x00ff08ffb6797f66 */ /* 0x000f6200081e01ff */
[----:B------:R-:W5:Y:S01]  /*18860*/  TLD.LZ RZ, R120, R183, UR12, 1D, 0x1 ;  /* 0x00ff0cffb7787f66 */ /* 0x000f6200081e01ff */
[----:B------:R-:W5:Y:S01]  /*18870*/  TLD.LZ RZ, R2, R183, UR8, 1D, 0x1 ;  /* 0x00ff08ffb7027f66 */ /* 0x000f6200081e01ff */
[----:B------:R-:W-:Y:S01]  /*18880*/  FSEL R162, R162, R159, P5 ;  /* 0x0000009fa2a27208 */ /* 0x000fe20002800000 */
[----:B------:R-:W1:Y:S01]  /*18890*/  LDCU.128 UR16, c[0x3][0x1f0] ;  /* 0x00c03e00ff1077ac */ /* 0x000e620008000c00 */
[----:B------:R-:W-:Y:S01]  /*188a0*/  FSETP.GT.FTZ.AND P5, PT, R154, 8.50705917302346158658e+37, PT ;  /* 0x7e8000009a00780b */ /* 0x000fe20003fb4000 */
[----:B------:R-:W-:Y:S01]  /*188b0*/  FADD.FTZ R127, R127, R160 ;  /* 0x000000a07f7f7221 */ /* 0x000fe20000010000 */
[----:B------:R-:W-:Y:S01]  /*188c0*/  FSETP.GT.FTZ.AND P6, PT, R108, 8.50705917302346158658e+37, PT ;  /* 0x7e8000006c00780b */ /* 0x000fe20003fd4000 */
[----:B--2---:R-:W-:Y:S01]  /*188d0*/  FFMA.FTZ R161, R184, R162, R161 ;  /* 0x000000a2b8a17223 */ /* 0x004fe200000100a1 */
[----:B------:R-:W2:Y:S03]  /*188e0*/  LDCU.128 UR32, c[0x3][0x450] ;  /* 0x00c08a00ff2077ac */ /* 0x000ea60008000c00 */
[----:B------:R-:W-:Y:S01]  /*188f0*/  FADD.FTZ R162, R160, -R161 ;  /* 0x800000a1a0a27221 */ /* 0x000fe20000010000 */
[----:B------:R-:W3:Y:S03]  /*18900*/  LDCU.128 UR36, c[0x3][0x460] ;  /* 0x00c08c00ff2477ac */ /* 0x000ee60008000c00 */
[----:B------:R-:W-:Y:S01]  /*18910*/  FFMA.FTZ R128, R159, R162, R128 ;  /* 0x000000a29f807223 */ /* 0x000fe20000010080 */
[----:B------:R-:W-:Y:S01]  /*18920*/  MOV R159, 0x42fa0000 ;  /* 0x42fa0000009f7802 */ /* 0x000fe20000000f00 */
[----:B------:R-:W4:Y:S03]  /*18930*/  LDCU.128 UR40, c[0x3][0x1990] ;  /* 0x00c33200ff2877ac */ /* 0x000f260008000c00 */
[----:B------:R-:W-:-:S06]  /*18940*/  FSEL R162, R159, 31.25, !P5 ;  /* 0x41fa00009fa27808 */ /* 0x000fcc0006800000 */
[----:B------:R-:W4:Y:S01]  /*18950*/  MUFU.RCP R162, R162 ;  /* 0x000000a200a27308 */ /* 0x000f220000001000 */
[----:B0-----:R-:W0:Y:S01]  /*18960*/  LDC R169, c[0x0][0x380] ;  /* 0x0000e000ffa97b82 */ /* 0x001e220000000800 */
[----:B------:R-:W-:-:S04]  /*18970*/  DEPBAR.LE SB5, 0xe ;  /* 0x0000d3800000791a */ /* 0x000fc80000000000 */
[----:B------:R-:W-:Y:S01]  /*18980*/  FMUL.FTZ R163, R163, UR46 ;  /* 0x0000002ea3a37c20 */ /* 0x000fe20008410000 */
[----:B------:R-:W-:Y:S01]  /*18990*/  FMUL.FTZ R165, R165, UR47 ;  /* 0x0000002fa5a57c20 */ /* 0x000fe20008410000 */
[----:B------:R-:W0:Y:S02]  /*189a0*/  LDCU.128 UR44, c[0x3][0x210] ;  /* 0x00c04200ff2c77ac */ /* 0x000e240008000c00 */
[----:B-1----:R-:W-:Y:S01]  /*189b0*/  FFMA.FTZ R164, R164, UR16, R163 ;  /* 0x00000010a4a47c23 */ /* 0x002fe200080100a3 */
[----:B------:R-:W-:Y:S01]  /*189c0*/  MOV R163, 0x42fc0000 ;  /* 0x42fc000000a37802 */ /* 0x000fe20000000f00 */
[----:B------:R-:W-:-:S04]  /*189d0*/  DEPBAR.LE SB5, 0xc ;  /* 0x0000d3000000791a */ /* 0x000fc80000000000 */
[----:B------:R-:W-:Y:S01]  /*189e0*/  FFMA.FTZ R166, R166, UR17, R165 ;  /* 0x00000011a6a67c23 */ /* 0x000fe200080100a5 */
[----:B--2---:R-:W-:Y:S01]  /*189f0*/  FMUL.FTZ R167, R167, UR32 ;  /* 0x00000020a7a77c20 */ /* 0x004fe20008410000 */
        /* <DEDUP_REMOVED lines=9> */
[----:B------:R-:W1:Y:S01]  /*18a90*/  LDCU.128 UR16, c[0x3][0x200] ;  /* 0x00c04000ff1077ac */ /* 0x000e620008000c00 */
[----:B------:R-:W-:Y:S01]  /*18aa0*/  FMUL.FTZ R175, R175, UR34 ;  /* 0x00000022afaf7c20 */ /* 0x000fe20008410000 */
[----:B------:R-:W-:Y:S01]  /*18ab0*/  FSEL R160, R160, R159, P5 ;  /* 0x0000009fa0a07208 */ /* 0x000fe20002800000 */
[----:B------:R-:W-:-:S04]  /*18ac0*/  DEPBAR.LE SB5, 0x7 ;  /* 0x0000d1c00000791a */ /* 0x000fc80000000000 */
[----:B------:R-:W-:Y:S01]  /*18ad0*/  FMUL.FTZ R178, R178, UR35 ;  /* 0x00000023b2b27c20 */ /* 0x000fe20008410000 */
[----:B------:R-:W-:Y:S01]  /*18ae0*/  FSETP.GT.FTZ.AND P5, PT, R155, 8.50705917302346158658e+37, PT ;  /* 0x7e8000009b00780b */ /* 0x000fe20003fb4000 */
[----:B---3--:R-:W-:Y:S01]  /*18af0*/  FMUL.FTZ R125, R125, UR36 ;  /* 0x000000247d7d7c20 */ /* 0x008fe20008410000 */
[----:B------:R-:W2:Y:S01]  /*18b00*/  LDCU.128 UR32, c[0x3][0x920] ;  /* 0x00c12400ff2077ac */ /* 0x000ea20008000c00 */
[----:B----4-:R-:W-:Y:S01]  /*18b10*/  FFMA.FTZ R161, R162, R160, R161 ;  /* 0x000000a0a2a17223 */ /* 0x010fe200000100a1 */
[----:B------:R-:W-:Y:S01]  /*18b20*/  FSEL R163, R163, 31.5, !P5 ;  /* 0x41fc0000a3a37808 */ /* 0x000fe20006800000 */
[----:B------:R-:W-:Y:S01]  /*18b30*/  FADD.FTZ R127, R127, R168 ;  /* 0x000000a87f7f7221 */ /* 0x000fe20000010000 */
[----:B------:R-:W-:Y:S01]  /*18b40*/  IADD3 R165, PT, PT, R4, UR41, RZ ;  /* 0x0000002904a57c10 */ /* 0x000fe2000fffe0ff */
[----:B------:R-:W-:Y:S01]  /*18b50*/  FADD.FTZ R160, R164, -R161 ;  /* 0x800000a1a4a07221 */ /* 0x000fe20000010000 */
[----:B------:R3:W4:Y:S01]  /*18b60*/  MUFU.RCP R162, R163 ;  /* 0x000000a300a27308 */ /* 0x0007220000001000 */
[----:B------:R-:W0:Y:S01]  /*18b70*/  LDC R164, c[0x0][0x380] ;  /* 0x0000e000ffa47b82 */ /* 0x000e220000000800 */
[----:B------:R-:W-:Y:S01]  /*18b80*/  FADD.FTZ R127, R127, R170 ;  /* 0x000000aa7f7f7221 */ /* 0x000fe20000010000 */
[----:B------:R-:W-:Y:S01]  /*18b90*/  FFMA.FTZ R128, R159, R160, R128 ;  /* 0x000000a09f807223 */ /* 0x000fe20000010080 */
[----:B------:R-:W-:Y:S01]  /*18ba0*/  FADD.FTZ R159, -R161, R166 ;  /* 0x000000a6a19f7221 */ /* 0x000fe20000010100 */
[----:B------:R-:W-:Y:S01]  /*18bb0*/  IADD3 R167, PT, PT, R4, UR43, RZ ;  /* 0x0000002b04a77c10 */ /* 0x000fe2000fffe0ff */
[----:B-1----:R-:W-:Y:S01]  /*18bc0*/  FFMA.FTZ R176, R176, UR16, R175 ;  /* 0x00000010b0b07c23 */ /* 0x002fe200080100af */
[----:B------:R-:W-:Y:S01]  /*18bd0*/  FFMA.FTZ R178, R179, UR17, R178 ;  /* 0x00000011b3b27c23 */ /* 0x000fe200080100b2 */
[----:B------:R-:W-:Y:S01]  /*18be0*/  FMUL.FTZ R160, R159, 0.25 ;  /* 0x3e8000009fa07820 */ /* 0x000fe20000410000 */
[----:B---3--:R-:W-:Y:S01]  /*18bf0*/  MOV R163, 0x43000000 ;  /* 0x4300000000a37802 */ /* 0x008fe20000000f00 */
[----:B------:R-:W-:-:S04]  /*18c00*/  DEPBAR.LE SB5, 0x6 ;  /* 0x0000d1800000791a */ /* 0x000fc80000000000 */
[----:B------:R-:W-:Y:S01]  /*18c10*/  FFMA.FTZ R126, R126, UR18, R125 ;  /* 0x000000127e7e7c23 */ /* 0x000fe2000801007d */
[----:B------:R-:W-:Y:S01]  /*18c20*/  FADD.FTZ R127, R127, R176 ;  /* 0x000000b07f7f7221 */ /* 0x000fe20000010000 */
[----:B--2---:R-:W-:Y:S01]  /*18c30*/  UIADD3 UR14, UPT, UPT, UR10, 0x16, UR32 ;  /* 0x000000160a0e7890 */ /* 0x004fe2000fffe020 */
[----:B------:R-:W-:Y:S01]  /*18c40*/  FSEL R160, R160, R159, P5 ;  /* 0x0000009fa0a07208 */ /* 0x000fe20002800000 */
[----:B------:R-:W-:Y:S01]  /*18c50*/  UIADD3 UR16, UPT, UPT, UR10, 0x16, UR34 ;  /* 0x000000160a107890 */ /* 0x000fe2000fffe022 */
[----:B------:R-:W-:Y:S01]  /*18c60*/  FSETP.GT.FTZ.AND P5, PT, R103, 8.50705917302346158658e+37, PT ;  /* 0x7e8000006700780b */ /* 0x000fe20003fb4000 */
[----:B------:R-:W-:-:S04]  /*18c70*/  DEPBAR.LE SB5, 0x5 ;  /* 0x0000d1400000791a */ /* 0x000fc80000000000 */
[----:B------:R-:W-:Y:S01]  /*18c80*/  FMUL.FTZ R124, R124, UR37 ;  /* 0x000000257c7c7c20 */ /* 0x000fe20008410000 */
[----:B------:R-:W-:Y:S01]  /*18c90*/  FADD.FTZ R127, R127, R178 ;  /* 0x000000b27f7f7221 */ /* 0x000fe20000010000 */
[----:B----4-:R-:W-:Y:S01]  /*18ca0*/  FFMA.FTZ R161, R162, R160, R161 ;  /* 0x000000a0a2a17223 */ /* 0x010fe200000100a1 */
[----:B------:R-:W-:Y:S01]  /*18cb0*/  MOV R162, 0x42fe0000 ;  /* 0x42fe000000a27802 */ /* 0x000fe20000000f00 */
[----:B------:R-:W-:-:S04]  /*18cc0*/  DEPBAR.LE SB5, 0x4 ;  /* 0x0000d1000000791a */ /* 0x000fc80000000000 */
[----:B------:R-:W-:Y:S01]  /*18cd0*/  FFMA.FTZ R124, R123, UR19, R124 ;  /* 0x000000137b7c7c23 */ /* 0x000fe2000801007c */
[----:B------:R-:W-:Y:S01]  /*18ce0*/  FADD.FTZ R127, R127, R126 ;  /* 0x0000007e7f7f7221 */ /* 0x000fe20000010000 */
[----:B------:R-:W-:Y:S01]  /*18cf0*/  FADD.FTZ R160, R166, -R161 ;  /* 0x800000a1a6a07221 */ /* 0x000fe20000010000 */
[----:B------:R-:W-:Y:S01]  /*18d00*/  FSEL R162, R162, 31.75, !P5 ;  /* 0x41fe0000a2a27808 */ /* 0x000fe20006800000 */
[----:B------:R-:W-:-:S04]  /*18d10*/  DEPBAR.LE SB5, 0x3 ;  /* 0x0000d0c00000791a */ /* 0x000fc80000000000 */
[----:B------:R-:W-:Y:S01]  /*18d20*/  FMUL.FTZ R122, R122, UR38 ;  /* 0x000000267a7a7c20 */ /* 0x000fe20008410000 */
[----:B------:R-:W-:Y:S01]  /*18d30*/  UIADD3 UR15, UPT, UPT, UR10, 0x16, UR33 ;  /* 0x000000160a0f7890 */ /* 0x000fe2000fffe021 */
[----:B------:R-:W-:Y:S01]  /*18d40*/  FFMA.FTZ R128, R159, R160, R128 ;  /* 0x000000a09f807223 */ /* 0x000fe20000010080 */
[----:B------:R-:W-:Y:S01]  /*18d50*/  FADD.FTZ R159, -R161, R168 ;  /* 0x000000a8a19f7221 */ /* 0x000fe20000010100 */
[----:B------:R-:W-:Y:S01]  /*18d60*/  UIADD3 UR20, UPT, UPT, UR10, 0x16, UR35 ;  /* 0x000000160a147890 */ /* 0x000fe2000fffe023 */
[----:B------:R-:W1:Y:S01]  /*18d70*/  MUFU.RCP R162, R162 ;  /* 0x000000a200a27308 */ /* 0x000e620000001000 */
[----:B------:R-:W-:Y:S01]  /*18d80*/  IADD3 R166, PT, PT, R4, UR42, RZ ;  /* 0x0000002a04a67c10 */ /* 0x000fe2000fffe0ff */
[----:B------:R-:W-:Y:S01]  /*18d90*/  FMUL.FTZ R160, R159, 0.25 ;  /* 0x3e8000009fa07820 */ /* 0x000fe20000410000 */
[----:B------:R-:W2:Y:S01]  /*18da0*/  LDCU.128 UR32, c[0x3][0x930] ;  /* 0x00c12600ff2077ac */ /* 0x000ea20008000c00 */
[----:B------:R-:W-:Y:S01]  /*18db0*/  FADD.FTZ R127, R127, R124 ;  /* 0x0000007c7f7f7221 */ /* 0x000fe20000010000 */
[----:B------:R-:W3:Y:S02]  /*18dc0*/  LDC R175, c[0x0][0x380] ;  /* 0x0000e000ffaf7b82 */ /* 0x000ee40000000800 */
[----:B------:R-:W-:-:S02]  /*18dd0*/  FSEL R160, R160, R159, P5 ;  /* 0x0000009fa0a07208 */ /* 0x000fc40002800000 */
[----:B------:R-:W-:-:S04]  /*18de0*/  FSETP.GT.FTZ.AND P5, PT, R104, 8.50705917302346158658e+37, PT ;  /* 0x7e8000006800780b */ /* 0x000fc80003fb4000 */
[----:B------:R-:W-:Y:S01]  /*18df0*/  FSEL R163, R163, 32, !P5 ;  /* 0x42000000a3a37808 */ /* 0x000fe20006800000 */
[----:B------:R-:W4:Y:S01]  /*18e00*/  LDC R180, c[0x0][0x380] ;  /* 0x0000e000ffb47b82 */ /* 0x000f220000000800 */
[----:B-1----:R-:W-:Y:S02]  /*18e10*/  FFMA.FTZ R161, R162, R160, R161 ;  /* 0x000000a0a2a17223 */ /* 0x002fe400000100a1 */
[----:B------:R1:W1:Y:S02]  /*18e20*/  MUFU.RCP R162, R163 ;  /* 0x000000a300a27308 */ /* 0x0002640000001000 */
[----:B------:R-:W-:Y:S01]  /*18e30*/  FADD.FTZ R160, R168, -R161 ;  /* 0x800000a1a8a07221 */ /* 0x000fe20000010000 */
[----:B------:R-:W-:-:S04]  /*18e40*/  DEPBAR.LE SB5, 0x2 ;  /* 0x0000d0800000791a */ /* 0x000fc80000000000 */
[----:B0-----:R-:W-:Y:S01]  /*18e50*/  FFMA.FTZ R122, R121, UR44, R122 ;  /* 0x0000002c797a7c23 */ /* 0x001fe2000801007a */
[----:B------:R-:W0:Y:S01]  /*18e60*/  LDC R168, c[0x0][0x380] ;  /* 0x0000e000ffa87b82 */ /* 0x000e220000000800 */
[----:B--2---:R-:W-:Y:S01]  /*18e70*/  UIADD3 UR34, UPT, UPT, UR10, 0x16, UR34 ;  /* 0x000000160a227890 */ /* 0x004fe2000fffe022 */
[----:B------:R-:W-:Y:S01]  /*18e80*/  FFMA.FTZ R128, R159, R160, R128 ;  /* 0x000000a09f807223 */ /* 0x000fe20000010080 */
[----:B------:R-:W-:Y:S01]  /*18e90*/  FADD.FTZ R159, -R161, R170 ;  /* 0x000000aaa19f7221 */ /* 0x000fe20000010100 */
[----:B------:R-:W-:Y:S01]  /*18ea0*/  FADD.FTZ R127, R127, R122 ;  /* 0x0000007a7f7f7221 */ /* 0x000fe20000010000 */
[----:B-1----:R-:W-:Y:S01]  /*18eb0*/  MOV R163, 0x43020000 ;  /* 0x4302000000a37802 */ /* 0x002fe20000000f00 */
[----:B------:R-:W-:Y:S01]  /*18ec0*/  UIADD3 UR32, UPT, UPT, UR10, 0x16, UR32 ;  /* 0x000000160a207890 */ /* 0x000fe2000fffe020 */
[----:B------:R-:W-:Y:S01]  /*18ed0*/  FMUL.FTZ R160, R159, 0.25 ;  /* 0x3e8000009fa07820 */ /* 0x000fe20000410000 */
[----:B------:R-:W-:Y:S02]  /*18ee0*/  UIADD3 UR33, UPT, UPT, UR10, 0x16, UR33 ;  /* 0x000000160a217890 */ /* 0x000fe4000fffe021 */
[----:B------:R-:W-:-:S02]  /*18ef0*/  UIADD3 UR35, UPT, UPT, UR10, 0x16, UR35 ;  /* 0x000000160a237890 */ /* 0x000fc4000fffe023 */
[----:B------:R-:W-:Y:S02]  /*18f00*/  FSEL R160, R160, R159, P5 ;  /* 0x0000009fa0a07208 */ /* 0x000fe40002800000 */
[----:B------:R-:W-:-:S03]  /*18f10*/  FSETP.GT.FTZ.AND P5, PT, R105, 8.50705917302346158658e+37, PT ;  /* 0x7e8000006900780b */ /* 0x000fc60003fb4000 */
[----:B------:R-:W-:Y:S01]  /*18f20*/  FFMA.FTZ R161, R162, R160, R161 ;  /* 0x000000a0a2a17223 */ /* 0x000fe200000100a1 */
[----:B------:R-:W-:-:S03]  /*18f30*/  MOV R162, 0x43010000 ;  /* 0x4301000000a27802 */ /* 0x000fc60000000f00 */
[----:B------:R-:W-:Y:S01]  /*18f40*/  FADD.FTZ R160, R170, -R161 ;  /* 0x800000a1aaa07221 */ /* 0x000fe20000010000 */
[----:B------:R-:W-:Y:S01]  /*18f50*/  FSEL R162, R162, 32.25, !P5 ;  /* 0x42010000a2a27808 */ /* 0x000fe20006800000 */
[----:B------:R-:W1:Y:S02]  /*18f60*/  LDC R170, c[0x0][0x380] ;  /* 0x0000e000ffaa7b82 */ /* 0x000e640000000800 */
[----:B------:R-:W-:Y:S01]  /*18f70*/  FFMA.FTZ R128, R159, R160, R128 ;  /* 0x000000a09f807223 */ /* 0x000fe20000010080 */
[----:B------:R-:W-:Y:S02]  /*18f80*/  FADD.FTZ R159, -R161, R176 ;  /* 0x000000b0a19f7221 */ /* 0x000fe40000010100 */
[----:B------:R-:W2:Y:S02]  /*18f90*/  MUFU.RCP R162, R162 ;  /* 0x000000a200a27308 */ /* 0x000ea40000001000 */
[----:B------:R-:W-:-:S05]  /*18fa0*/  FMUL.FTZ R160, R159, 0.25 ;  /* 0x3e8000009fa07820 */ /* 0x000fca0000410000 */
[----:B------:R-:W-:Y:S02]  /*18fb0*/  FSEL R160, R160, R159, P5 ;  /* 0x0000009fa0a07208 */ /* 0x000fe40002800000 */
[----:B------:R-:W-:-:S04]  /*18fc0*/  FSETP.GT.FTZ.AND P5, PT, R106, 8.50705917302346158658e+37, PT ;  /* 0x7e8000006a00780b */ /* 0x000fc80003fb4000 */
[----:B------:R-:W-:Y:S01]  /*18fd0*/  FSEL R163, R163, 32.5, !P5 ;  /* 0x42020000a3a37808 */ /* 0x000fe20006800000 */
[----:B--2---:R-:W-:-:S03]  /*18fe0*/  FFMA.FTZ R161, R162, R160, R161 ;  /* 0x000000a0a2a17223 */ /* 0x004fc600000100a1 */
[----:B------:R2:W3:Y:S01]  /*18ff0*/  MUFU.RCP R162, R163 ;  /* 0x000000a300a27308 */ /* 0x0004e20000001000 */
[----:B-1----:R-:W-:Y:S02]  /*19000*/  IMAD R167, R170, UR33, R167 ;  /* 0x00000021aaa77c24 */ /* 0x002fe4000f8e02a7 */
[----:B------:R-:W-:Y:S02]  /*19010*/  FADD.FTZ R160, R176, -R161 ;  /* 0x800000a1b0a07221 */ /* 0x000fe40000010000 */
[----:B------:R-:W1:Y:S02]  /*19020*/  LDC R176, c[0x0][0x380] ;  /* 0x0000e000ffb07b82 */ /* 0x000e640000000800 */
[----:B------:R-:W-:Y:S01]  /*19030*/  FFMA.FTZ R128, R159, R160, R128 ;  /* 0x000000a09f807223 */ /* 0x000fe20000010080 */
[----:B------:R-:W-:Y:S01]  /*19040*/  FADD.FTZ R159, -R161, R178 ;  /* 0x000000b2a19f7221 */ /* 0x000fe20000010100 */
[----:B------:R-:W-:Y:S02]  /*19050*/  IADD3 R177, PT, PT, R167, 0x16, RZ ;  /* 0x00000016a7b17810 */ /* 0x000fe40007ffe0ff */
[----:B--2---:R-:W-:Y:S01]  /*19060*/  IADD3 R163, PT, PT, R4, UR51, RZ ;  /* 0x0000003304a37c10 */ /* 0x004fe2000fffe0ff */
[----:B------:R-:W-:-:S04]  /*19070*/  FMUL.FTZ R160, R159, 0.25 ;  /* 0x3e8000009fa07820 */ /* 0x000fc80000410000 */
[----:B0-----:R-:W-:Y:S01]  /*19080*/  IMAD R163, R168, UR15, R163 ;  /* 0x0000000fa8a37c24 */ /* 0x001fe2000f8e02a3 */
[----:B------:R-:W-:Y:S01]  /*19090*/  FSEL R160, R160, R159, P5 ;  /* 0x0000009fa0a07208 */ /* 0x000fe20002800000 */
[----:B------:R-:W0:Y:S01]  /*190a0*/  LDC R168, c[0x0][0x380] ;  /* 0x0000e000ffa87b82 */ /* 0x000e220000000800 */
[----:B------:R-:W-:-:S03]  /*190b0*/  FSETP.GT.FTZ.AND P5, PT, R107, 8.50705917302346158658e+37, PT ;  /* 0x7e8000006b00780b */ /* 0x000fc60003fb4000 */
[----:B---3--:R-:W-:-:S04]  /*190c0*/  FFMA.FTZ R161, R162, R160, R161 ;  /* 0x000000a0a2a17223 */ /* 0x008fc800000100a1 */
[----:B------:R-:W-:Y:S01]  /*190d0*/  FADD.FTZ R160, R178, -R161 ;  /* 0x800000a1b2a07221 */ /* 0x000fe20000010000 */
[----:B------:R-:W-:Y:S01]  /*190e0*/  FADD.FTZ R125, -R161, R126 ;  /* 0x0000007ea17d7221 */ /* 0x000fe20000010100 */
[----:B------:R-:W2:Y:S02]  /*190f0*/  LDC R178, c[0x0][0x380] ;  /* 0x0000e000ffb27b82 */ /* 0x000ea40000000800 */
[----:B------:R-:W-:Y:S01]  /*19100*/  FFMA.FTZ R128, R159, R160, R128 ;  /* 0x000000a09f807223 */ /* 0x000fe20000010080 */
[----:B------:R-:W-:Y:S01]  /*19110*/  MOV R159, 0x43030000 ;  /* 0x43030000009f7802 */ /* 0x000fe20000000f00 */
[----:B------:R-:W-:-:S03]  /*19120*/  FMUL.FTZ R160, R125, 0.25 ;  /* 0x3e8000007da07820 */ /* 0x000fc60000410000 */
[----:B------:R-:W-:Y:S02]  /*19130*/  FSEL R162, R159, 32.75, !P5 ;  /* 0x420300009fa27808 */ /* 0x000fe40006800000 */
[----:B------:R-:W-:Y:S02]  /*19140*/  FSEL R160, R160, R125, P5 ;  /* 0x0000007da0a07208 */ /* 0x000fe40002800000 */
[----:B------:R-:W-:Y:S02]  /*19150*/  IADD3 R159, PT, PT, R4, UR50, RZ ;  /* 0x00000032049f7c10 */ /* 0x000fe4000fffe0ff */
[----:B------:R-:W3:Y:S01]  /*19160*/  MUFU.RCP R162, R162 ;  /* 0x000000a200a27308 */ /* 0x000ee20000001000 */
[----:B------:R-:W-:Y:S01]  /*19170*/  FSETP.GT.FTZ.AND P5, PT, R109, 8.50705917302346158658e+37, PT ;  /* 0x7e8000006d00780b */ /* 0x000fe20003fb4000 */
[----:B0-----:R-:W-:Y:S02]  /*19180*/  IMAD R165, R168, UR20, R165 ;  /* 0x00000014a8a57c24 */ /* 0x001fe4000f8e02a5 */
[----:B---3--:R-:W-:Y:S01]  /*19190*/  FFMA.FTZ R161, R162, R160, R161 ;  /* 0x000000a0a2a17223 */ /* 0x008fe200000100a1 */
[----:B------:R-:W-:Y:S01]  /*191a0*/  IMAD R162, R164, UR14, R159 ;  /* 0x0000000ea4a27c24 */ /* 0x000fe2000f8e029f */
[----:B------:R-:W-:Y:S01]  /*191b0*/  IADD3 R160, PT, PT, R4, UR40, RZ ;  /* 0x0000002804a07c10 */ /* 0x000fe2000fffe0ff */
[----:B------:R-:W0:Y:S01]  /*191c0*/  LDCU.128 UR40, c[0x3][0x19a0] ;  /* 0x00c33400ff2877ac */ /* 0x000e220008000c00 */
[----:B------:R-:W-:Y:S01]  /*191d0*/  FADD.FTZ R159, R126, -R161 ;  /* 0x800000a17e9f7221 */ /* 0x000fe20000010000 */
[----:B------:R-:W-:-:S02]  /*191e0*/  FADD.FTZ R123, -R161, R124 ;  /* 0x0000007ca17b7221 */ /* 0x000fc40000010100 */
[----:B------:R-:W-:Y:S02]  /*191f0*/  IMAD R164, R169, UR16, R160 ;  /* 0x00000010a9a47c24 */ /* 0x000fe4000f8e02a0 */
[----:B------:R-:W-:Y:S01]  /*19200*/  FFMA.FTZ R128, R125, R159, R128 ;  /* 0x0000009f7d807223 */ /* 0x000fe20000010080 */
[----:B------:R-:W-:Y:S01]  /*19210*/  MOV R125, 0x43040000 ;  /* 0x43040000007d7802 */ /* 0x000fe20000000f00 */
[----:B------:R-:W-:Y:S01]  /*19220*/  FMUL.FTZ R126, R123, 0.25 ;  /* 0x3e8000007b7e7820 */ /* 0x000fe20000410000 */
[----:B------:R-:W-:Y:S01]  /*19230*/  MOV R159, 0x43050000 ;  /* 0x43050000009f7802 */ /* 0x000fe20000000f00 */
[----:B------:R-:W3:Y:S01]  /*19240*/  LDC R169, c[0x0][0x380] ;  /* 0x0000e000ffa97b82 */ /* 0x000ee20000000800 */
[----:B------:R-:W-:Y:S01]  /*19250*/  FSEL R125, R125, 33, !P6 ;  /* 0x420400007d7d7808 */ /* 0x000fe20007000000 */
[----:B------:R-:W4:Y:S01]  /*19260*/  LDCU.128 UR16, c[0x3][0x940] ;  /* 0x00c12800ff1077ac */ /* 0x000f220008000c00 */
[----:B------:R-:W-:Y:S02]  /*19270*/  FSEL R126, R126, R123, P6 ;  /* 0x0000007b7e7e7208 */ /* 0x000fe40003000000 */
[----:B------:R1:W2:Y:S01]  /*19280*/  MUFU.RCP R160, R125 ;  /* 0x0000007d00a07308 */ /* 0x0002a20000001000 */
[----:B------:R-:W-:-:S02]  /*19290*/  FSEL R159, R159, 33.25, !P5 ;  /* 0x420500009f9f7808 */ /* 0x000fc40006800000 */
[C---:B0-----:R-:W-:Y:S02]  /*192a0*/  IADD3 R168, PT, PT, R4.reuse, UR41, RZ ;  /* 0x0000002904a87c10 */ /* 0x041fe4000fffe0ff */
[----:B------:R-:W-:-:S03]  /*192b0*/  IADD3 R173, PT, PT, R4, UR43, RZ ;  /* 0x0000002b04ad7c10 */ /* 0x000fc6000fffe0ff */
[----:B------:R0:W3:Y:S01]  /*192c0*/  MUFU.RCP R174, R159 ;  /* 0x0000009f00ae7308 */ /* 0x0000e20000001000 */
[----:B-1----:R-:W-:Y:S01]  /*192d0*/  IADD3 R125, PT, PT, R4, UR40, RZ ;  /* 0x00000028047d7c10 */ /* 0x002fe2000fffe0ff */
[----:B------:R-:W-:Y:S01]  /*192e0*/  IMAD R168, R175, UR35, R168 ;  /* 0x00000023afa87c24 */ /* 0x000fe2000f8e02a8 */
[----:B----4-:R-:W-:-:S04]  /*192f0*/  UIADD3 UR16, UPT, UPT, UR10, 0x16, UR16 ;  /* 0x000000160a107890 */ /* 0x010fc8000fffe010 */
[----:B------:R-:W-:Y:S01]  /*19300*/  IADD3 R181, PT, PT, R168, 0x16, RZ ;  /* 0x00000016a8b57810 */ /* 0x000fe20007ffe0ff */
[----:B--2---:R-:W-:Y:S01]  /*19310*/  FFMA.FTZ R161, R160, R126, R161 ;  /* 0x0000007ea0a17223 */ /* 0x004fe200000100a1 */
[----:B0-----:R-:W-:Y:S01]  /*19320*/  IMAD R159, R176, UR34, R125 ;  /* 0x00000022b09f7c24 */ /* 0x001fe2000f8e027d */
[----:B------:R-:W-:Y:S01]  /*19330*/  UIADD3 UR17, UPT, UPT, UR10, 0x16, UR17 ;  /* 0x000000160a117890 */ /* 0x000fe2000fffe011 */
[----:B---3--:R-:W-:Y:S02]  /*19340*/  IMAD R166, R169, UR32, R166 ;  /* 0x00000020a9a67c24 */ /* 0x008fe4000f8e02a6 */
[----:B------:R-:W-:Y:S01]  /*19350*/  FADD.FTZ R126, -R161, R122 ;  /* 0x0000007aa17e7221 */ /* 0x000fe20000010100 */
[----:B------:R-:W-:-:S04]  /*19360*/  DEPBAR.LE SB5, 0x1 ;  /* 0x0000d0400000791a */ /* 0x000fc80000000000 */
[----:B------:R-:W-:Y:S01]  /*19370*/  FMUL.FTZ R125, R120, UR39 ;  /* 0x00000027787d7c20 */ /* 0x000fe20008410000 */
[----:B------:R-:W-:Y:S01]  /*19380*/  IADD3 R120, PT, PT, R162, 0x16, RZ ;  /* 0x00000016a2787810 */ /* 0x000fe20007ffe0ff */
[----:B------:R-:W-:Y:S01]  /*19390*/  FMUL.FTZ R121, R126, 0.25 ;  /* 0x3e8000007e797820 */ /* 0x000fe20000410000 */
[----:B------:R-:W-:Y:S01]  /*193a0*/  IADD3 R169, PT, PT, R4, UR42, RZ ;  /* 0x0000002a04a97c10 */ /* 0x000fe2000fffe0ff */
[----:B------:R-:W-:Y:S01]  /*193b0*/  IMAD R173, R180, UR17, R173 ;  /* 0x00000011b4ad7c24 */ /* 0x000fe2000f8e02ad */
[----:B------:R-:W-:Y:S02]  /*193c0*/  IADD3 R180, PT, PT, R159, 0x16, RZ ;  /* 0x000000169fb47810 */ /* 0x000fe40007ffe0ff */
[----:B------:R-:W-:Y:S01]  /*193d0*/  FSEL R160, R121, R126, P5 ;  /* 0x0000007e79a07208 */ /* 0x000fe20002800000 */
[----:B------:R-:W-:Y:S01]  /*193e0*/  FADD.FTZ R121, R124, -R161 ;  /* 0x800000a17c797221 */ /* 0x000fe20000010000 */
[----:B------:R-:W-:Y:S01]  /*193f0*/  IMAD R170, R178, UR16, R169 ;  /* 0x00000010b2aa7c24 */ /* 0x000fe2000f8e02a9 */
[----:B------:R-:W-:-:S02]  /*19400*/  IADD3 R169, PT, PT, R165, 0x16, RZ ;  /* 0x00000016a5a97810 */ /* 0x000fc40007ffe0ff */
[----:B------:R-:W-:Y:S01]  /*19410*/  FFMA.FTZ R161, R174, R160, R161 ;  /* 0x000000a0aea17223 */ /* 0x000fe200000100a1 */
[----:B------:R-:W-:Y:S01]  /*19420*/  FFMA.FTZ R121, R123, R121, R128 ;  /* 0x000000797b797223 */ /* 0x000fe20000010080 */
[----:B------:R-:W-:Y:S02]  /*19430*/  IADD3 R174, PT, PT, R166, 0x16, RZ ;  /* 0x00000016a6ae7810 */ /* 0x000fe40007ffe0ff */
[----:B------:R-:W-:Y:S01]  /*19440*/  FADD.FTZ R123, R122, -R161 ;  /* 0x800000a17a7b7221 */ /* 0x000fe20000010000 */
[----:B------:R-:W-:Y:S02]  /*19450*/  IADD3 R122, PT, PT, R164, 0x16, RZ ;  /* 0x00000016a47a7810 */ /* 0x000fe40007ffe0ff */
[----:B------:R-:W-:Y:S01]  /*19460*/  IADD3 R182, PT, PT, R170, 0x16, RZ ;  /* 0x00000016aab67810 */ /* 0x000fe20007ffe0ff */
[----:B------:R-:W-:Y:S01]  /*19470*/  FFMA.FTZ R128, R126, R123, R121 ;  /* 0x0000007b7e807223 */ /* 0x000fe20000010079 */
[----:B------:R-:W-:Y:S02]  /*19480*/  IADD3 R121, PT, PT, R163, 0x16, RZ ;  /* 0x00000016a3797810 */ /* 0x000fe40007ffe0ff */
[----:B------:R-:W5:Y:S01]  /*19490*/  TLD.LZ RZ, R163, R120, UR12, 1D, 0x1 ;  /* 0x00ff0cff78a37f66 */ /* 0x000f6200081e01ff */
[----:B------:R-:W-:Y:S01]  /*194a0*/  TLD.LZ RZ, R164, R120, UR8, 1D, 0x1 ;  /* 0x00ff08ff78a47f66 */ /* 0x000fe200081e01ff */
[----:B------:R-:W5:Y:S01]  /*194b0*/  TLD.LZ RZ, R165, R121, UR12, 1D, 0x1 ;  /* 0x00ff0cff79a57f66 */ /* 0x000f6200081e01ff */
[----:B------:R-:W5:Y:S01]  /*194c0*/  TLD.LZ RZ, R166, R121, UR8, 1D, 0x1 ;  /* 0x00ff08ff79a67f66 */ /* 0x000f6200081e01ff */
[----:B------:R-:W5:Y:S01]  /*194d0*/  TLD.LZ RZ, R167, R122, UR12, 1D, 0x1 ;  /* 0x00ff0cff7aa77f66 */ /* 0x000f6200081e01ff */
[----:B------:R-:W-:Y:S01]  /*194e0*/  TLD.LZ RZ, R168, R122, UR8, 1D, 0x1 ;  /* 0x00ff08ff7aa87f66 */ /* 0x000fe200081e01ff */
[----:B------:R-:W5:Y:S01]  /*194f0*/  TLD.LZ RZ, R170, R169, UR12, 1D, 0x1 ;  /* 0x00ff0cffa9aa7f66 */ /* 0x000f6200081e01ff */
[----:B------:R-:W-:-:S04]  /*19500*/  DEPBAR.LE SB5, 0x5 ;  /* 0x0000d1400000791a */ /* 0x000fc80000000000 */
[----:B------:R-:W-:Y:S01]  /*19510*/  FFMA.FTZ R160, R2, UR45, R125 ;  /* 0x0000002d02a07c23 */ /* 0x000fe2000801007d */
[----:B------:R-:W-:Y:S02]  /*19520*/  IADD3 R2, PT, PT, R173, 0x16, RZ ;  /* 0x00000016ad027810 */ /* 0x000fe40007ffe0ff */
[----:B------:R-:W5:Y:S01]  /*19530*/  TLD.LZ RZ, R173, R169, UR8, 1D, 0x1 ;  /* 0x00ff08ffa9ad7f66 */ /* 0x000f6200081e01ff */
[----:B------:R-:W5:Y:S01]  /*19540*/  TLD.LZ RZ, R175, R174, UR12, 1D, 0x1 ;  /* 0x00ff0cffaeaf7f66 */ /* 0x000f6200081e01ff */
[----:B------:R-:W-:Y:S01]  /*19550*/  TLD.LZ RZ, R176, R174, UR8, 1D, 0x1 ;  /* 0x00ff08ffaeb07f66 */ /* 0x000fe200081e01ff */
[----:B------:R-:W5:Y:S01]  /*19560*/  TLD.LZ RZ, R178, R177, UR12, 1D, 0x1 ;  /* 0x00ff0cffb1b27f66 */ /* 0x000f6200081e01ff */
[----:B------:R-:W-:Y:S01]  /*19570*/  TLD.LZ RZ, R179, R177, UR8, 1D, 0x1 ;  /* 0x00ff08ffb1b37f66 */ /* 0x000fe200081e01ff */
[----:B------:R-:W5:Y:S01]  /*19580*/  TLD.LZ RZ, R125, R180, UR12, 1D, 0x1 ;  /* 0x00ff0cffb47d7f66 */ /* 0x000f6200081e01ff */
[----:B------:R-:W5:Y:S01]  /*19590*/  TLD.LZ RZ, R126, R180, UR8, 1D, 0x1 ;  /* 0x00ff08ffb47e7f66 */ /* 0x000f6200081e01ff */
[----:B------:R-:W-:Y:S01]  /*195a0*/  MOV R124, 0x43060000 ;  /* 0x43060000007c7802 */ /* 0x000fe20000000f00 */
[----:B------:R-:W-:Y:S01]  /*195b0*/  FADD.FTZ R159, -R161, R160 ;  /* 0x000000a0a19f7221 */ /* 0x000fe20000010100 */
[----:B------:R-:W-:-:S03]  /*195c0*/  FSETP.GT.FTZ.AND P5, PT, R110, 8.50705917302346158658e+37, PT ;  /* 0x7e8000006e00780b */ /* 0x000fc60003fb4000 */
[----:B------:R-:W-:Y:S01]  /*195d0*/  FMUL.FTZ R162, R159, 0.25 ;  /* 0x3e8000009fa27820 */ /* 0x000fe20000410000 */
[----:B------:R-:W-:-:S04]  /*195e0*/  FSEL R124, R124, 33.5, !P5 ;  /* 0x420600007c7c7808 */ /* 0x000fc80006800000 */
[----:B------:R0:W1:Y:S02]  /*195f0*/  MUFU.RCP R184, R124 ;  /* 0x0000007c00b87308 */ /* 0x0000640000001000 */
[----:B0-----:R-:W5:Y:S01]  /*19600*/  TLD.LZ RZ, R124, R181, UR12, 1D, 0x1 ;  /* 0x00ff0cffb57c7f66 */ /* 0x001f6200081e01ff */
[----:B------:R-:W5:Y:S01]  /*19610*/  TLD.LZ RZ, R123, R181, UR8, 1D, 0x1 ;  /* 0x00ff08ffb57b7f66 */ /* 0x000f6200081e01ff */
[----:B------:R-:W5:Y:S01]  /*19620*/  TLD.LZ RZ, R121, R182, UR12, 1D, 0x1 ;  /* 0x00ff0cffb6797f66 */ /* 0x000f6200081e01ff */
[----:B------:R-:W5:Y:S01]  /*19630*/  TLD.LZ RZ, R122, R182, UR8, 1D, 0x1 ;  /* 0x00ff08ffb67a7f66 */ /* 0x000f6200081e01ff */
[----:B------:R-:W5:Y:S01]  /*19640*/  TLD.LZ RZ, R120, R2, UR12, 1D, 0x1 ;  /* 0x00ff0cff02787f66 */ /* 0x000f6200081e01ff */
[----:B------:R-:W-:Y:S01]  /*19650*/  FSEL R162, R162, R159, P5 ;  /* 0x0000009fa2a27208 */ /* 0x000fe20002800000 */
[----:B------:R-:W0:Y:S01]  /*19660*/  LDCU.128 UR32, c[0x3][0x470] ;  /* 0x00c08e00ff2077ac */ /* 0x000e220008000c00 */
[----:B------:R-:W-:Y:S01]  /*19670*/  FSETP.GT.FTZ.AND P5, PT, R111, 8.50705917302346158658e+37, PT ;  /* 0x7e8000006f00780b */ /* 0x000fe20003fb4000 */
[----:B------:R-:W-:Y:S01]  /*19680*/  FADD.FTZ R127, R127, R160 ;  /* 0x000000a07f7f7221 */ /* 0x000fe20000010000 */
[----:B------:R-:W-:Y:S01]  /*19690*/  FSETP.GT.FTZ.AND P6, PT, R115, 8.50705917302346158658e+37, PT ;  /* 0x7e8000007300780b */ /* 0x000fe20003fd4000 */
[----:B-1----:R-:W-:Y:S01]  /*196a0*/  FFMA.FTZ R161, R184, R162, R161 ;  /* 0x000000a2b8a17223 */ /* 0x002fe200000100a1 */
[----:B------:R-:W1:Y:S03]  /*196b0*/  LDCU.128 UR36, c[0x3][0x220] ;  /* 0x00c04400ff2477ac */ /* 0x000e660008000c00 */
[----:B------:R-:W-:Y:S01]  /*196c0*/  FADD.FTZ R162, R160, -R161 ;  /* 0x800000a1a0a27221 */ /* 0x000fe20000010000 */
[----:B------:R-:W2:Y:S03]  /*196d0*/  LDCU.128 UR40, c[0x3][0x230] ;  /* 0x00c04600ff2877ac */ /* 0x000ea60008000c00 */
[----:B------:R-:W-:Y:S01]  /*196e0*/  FFMA.FTZ R128, R159, R162, R128 ;  /* 0x000000a29f807223 */ /* 0x000fe20000010080 */
[----:B------:R-:W-:Y:S01]  /*196f0*/  MOV R159, 0x43070000 ;  /* 0x43070000009f7802 */ /* 0x000fe20000000f00 */
[----:B------:R-:W-:-:S02]  /*19700*/  UIADD3 UR18, UPT, UPT, UR10, 0x16, UR18 ;  /* 0x000000160a127890 */ /* 0x000fc4000fffe012 */
[----:B------:R-:W-:Y:S01]  /*19710*/  UIADD3 UR19, UPT, UPT, UR10, 0x16, UR19 ;  /* 0x000000160a137890 */ /* 0x000fe2000fffe013 */
[----:B------:R-:W-:Y:S01]  /*19720*/  FSEL R162, R159, 33.75, !P5 ;  /* 0x420700009fa27808 */ /* 0x000fe20006800000 */
[----:B------:R-:W3:Y:S01]  /*19730*/  LDCU.64 UR16, c[0x3][0x19c0] ;  /* 0x00c33800ff1077ac */ /* 0x000ee20008000a00 */
[----:B------:R-:W-:-:S04]  /*19740*/  UMOV UR15, URZ ;  /* 0x000000ff000f7c82 */ /* 0x000fc80008000000 */
[----:B------:R-:W4:Y:S01]  /*19750*/  MUFU.RCP R162, R162 ;  /* 0x000000a200a27308 */ /* 0x000f220000001000 */
[----:B------:R-:W-:-:S04]  /*19760*/  DEPBAR.LE SB5, 0xd ;  /* 0x0000d3400000791a */ /* 0x000fc80000000000 */
[----:B0-----:R-:W-:Y:S01]  /*19770*/  FMUL.FTZ R163, R163, UR32 ;  /* 0x00000020a3a37c20 */ /* 0x001fe20008410000 */
[----:B------:R-:W-:-:S03]  /*19780*/  FMUL.FTZ R165, R165, UR33 ;  /* 0x00000021a5a57c20 */ /* 0x000fc60008410000 */
[----:B------:R-:W-:Y:S01]  /*19790*/  FFMA.FTZ R164, R164, UR46, R163 ;  /* 0x0000002ea4a47c23 */ /* 0x000fe200080100a3 */
[----:B------:R-:W-:Y:S01]  /*197a0*/  MOV R163, 0x43080000 ;  /* 0x4308000000a37802 */ /* 0x000fe20000000f00 */
[----:B------:R-:W-:-:S04]  /*197b0*/  DEPBAR.LE SB5, 0xb ;  /* 0x0000d2c00000791a */ /* 0x000fc80000000000 */
[----:B------:R-:W-:Y:S01]  /*197c0*/  FFMA.FTZ R166, R166, UR47, R165 ;  /* 0x0000002fa6a67c23 */ /* 0x000fe200080100a5 */
[----:B------:R-:W-:Y:S01]  /*197d0*/  FMUL.FTZ R167, R167, UR34 ;  /* 0x00000022a7a77c20 */ /* 0x000fe20008410000 */
[----:B------:R-:W-:Y:S01]  /*197e0*/  FADD.FTZ R159, -R161, R164 ;  /* 0x000000a4a19f7221 */ /* 0x000fe20000010100 */
[----:B------:R-:W-:-:S04]  /*197f0*/  DEPBAR.LE SB5, 0xa ;  /* 0x0000d2800000791a */ /* 0x000fc80000000000 */
[----:B------:R-:W-:Y:S01]  /*19800*/  FMUL.FTZ R170, R170, UR35 ;  /* 0x00000023aaaa7c20 */ /* 0x000fe20008410000 */
[----:B------:R-:W0:Y:S01]  /*19810*/  LDCU.128 UR32, c[0x3][0x480] ;  /* 0x00c09000ff2077ac */ /* 0x000e220008000c00 */
[----:B-1----:R-:W-:Y:S01]  /*19820*/  FFMA.FTZ R168, R168, UR36, R167 ;  /* 0x00000024a8a87c23 */ /* 0x002fe200080100a7 */
[----:B------:R-:W-:Y:S01]  /*19830*/  FMUL.FTZ R160, R159, 0.25 ;  /* 0x3e8000009fa07820 */ /* 0x000fe20000410000 */
[----:B------:R-:W-:Y:S01]  /*19840*/  FADD.FTZ R127, R127, R164 ;  /* 0x000000a47f7f7221 */ /* 0x000fe20000010000 */
[----:B------:R-:W1:Y:S03]  /*19850*/  LDCU.128 UR44, c[0x3][0x19b0] ;  /* 0x00c33600ff2c77ac */ /* 0x000e660008000c00 */
[----:B------:R-:W-:Y:S01]  /*19860*/  FSEL R160, R160, R159, P5 ;  /* 0x0000009fa0a07208 */ /* 0x000fe20002800000 */
[----:B------:R-:W-:-:S04]  /*19870*/  DEPBAR.LE SB5, 0x9 ;  /* 0x0000d2400000791a */ /* 0x000fc80000000000 */
[----:B------:R-:W-:Y:S01]  /*19880*/  FFMA.FTZ R170, R173, UR37, R170 ;  /* 0x00000025adaa7c23 */ /* 0x000fe200080100aa */
[----:B------:R-:W-:Y:S01]  /*19890*/  FSETP.GT.FTZ.AND P5, PT, R156, 8.50705917302346158658e+37, PT ;  /* 0x7e8000009c00780b */ /* 0x000fe20003fb4000 */
[----:B------:R-:W-:Y:S01]  /*198a0*/  FADD.FTZ R127, R127, R166 ;  /* 0x000000a67f7f7221 */ /* 0x000fe20000010000 */
[----:B------:R-:W3:Y:S01]  /*198b0*/  LDC R169, c[0x0][0x380] ;  /* 0x0000e000ffa97b82 */ /* 0x000ee20000000800 */
[----:B----4-:R-:W-:Y:S01]  /*198c0*/  FFMA.FTZ R161, R162, R160, R161 ;  /* 0x000000a0a2a17223 */ /* 0x010fe200000100a1 */
[----:B------:R-:W-:Y:S01]  /*198d0*/  FSEL R163, R163, 34, !P5 ;  /* 0x42080000a3a37808 */ /* 0x000fe20006800000 */
[----:B------:R-:W-:Y:S02]  /*198e0*/  FADD.FTZ R127, R127, R168 ;  /* 0x000000a87f7f7221 */ /* 0x000fe40000010000 */
[----:B------:R-:W-:Y:S01]  /*198f0*/  FADD.FTZ R160, R164, -R161 ;  /* 0x800000a1a4a07221 */ /* 0x000fe20000010000 */
[----:B------:R4:W1:Y:S01]  /*19900*/  MUFU.RCP R162, R163 ;  /* 0x000000a300a27308 */ /* 0x0008620000001000 */
[----:B------:R-:W-:-:S04]  /*19910*/  DEPBAR.LE SB5, 0x7 ;  /* 0x0000d1c00000791a */ /* 0x000fc80000000000 */
[----:B0-----:R-:W-:Y:S01]  /*19920*/  FMUL.FTZ R175, R175, UR32 ;  /* 0x00000020afaf7c20 */ /* 0x001fe20008410000 */
[----:B------:R-:W-:Y:S01]  /*19930*/  FMUL.FTZ R178, R178, UR33 ;  /* 0x00000021b2b27c20 */ /* 0x000fe20008410000 */
[----:B------:R-:W-:Y:S01]  /*19940*/  FFMA.FTZ R128, R159, R160, R128 ;  /* 0x000000a09f807223 */ /* 0x000fe20000010080 */
[----:B------:R-:W-:Y:S01]  /*19950*/  FADD.FTZ R159, -R161, R166 ;  /* 0x000000a6a19f7221 */ /* 0x000fe20000010100 */
[----:B------:R-:W-:Y:S01]  /*19960*/  FFMA.FTZ R176, R176, UR38, R175 ;  /* 0x00000026b0b07c23 */ /* 0x000fe200080100af */
[----:B------:R-:W-:-:S04]  /*19970*/  DEPBAR.LE SB5, 0x6 ;  /* 0x0000d1800000791a */ /* 0x000fc80000000000 */
[----:B------:R-:W-:Y:S01]  /*19980*/  FMUL.FTZ R125, R125, UR34 ;  /* 0x000000227d7d7c20 */ /* 0x000fe20008410000 */
[----:B------:R-:W-:Y:S01]  /*19990*/  FFMA.FTZ R178, R179, UR39, R178 ;  /* 0x00000027b3b27c23 */ /* 0x000fe200080100b2 */
[----:B------:R-:W-:Y:S01]  /*199a0*/  FMUL.FTZ R160, R159, 0.25 ;  /* 0x3e8000009fa07820 */ /* 0x000fe20000410000 */
[----:B----4-:R-:W-:Y:S01]  /*199b0*/  MOV R163, 0x430a0000 ;  /* 0x430a000000a37802 */ /* 0x010fe20000000f00 */
[----:B------:R-:W-:-:S04]  /*199c0*/  DEPBAR.LE SB5, 0x4 ;  /* 0x0000d1000000791a */ /* 0x000fc80000000000 */
[----:B--2---:R-:W-:Y:S01]  /*199d0*/  FFMA.FTZ R126, R126, UR40, R125 ;  /* 0x000000287e7e7c23 */ /* 0x004fe2000801007d */
[----:B------:R-:W-:Y:S01]  /*199e0*/  FMUL.FTZ R124, R124, UR35 ;  /* 0x000000237c7c7c20 */ /* 0x000fe20008410000 */
[----:B------:R-:W0:Y:S01]  /*199f0*/  LDCU.128 UR36, c[0x3][0x490] ;  /* 0x00c09200ff2477ac */ /* 0x000e220008000c00 */
[----:B------:R-:W-:Y:S01]  /*19a00*/  FSEL R160, R160, R159, P5 ;  /* 0x0000009fa0a07208 */ /* 0x000fe20002800000 */
[----:B------:R-:W-:Y:S01]  /*19a10*/  FADD.FTZ R127, R127, R170 ;  /* 0x000000aa7f7f7221 */ /* 0x000fe20000010000 */
[----:B------:R-:W-:Y:S01]  /*19a20*/  FSETP.GT.FTZ.AND P5, PT, R157, 8.50705917302346158658e+37, PT ;  /* 0x7e8000009d00780b */ /* 0x000fe20003fb4000 */
[----:B------:R-:W2:Y:S01]  /*19a30*/  LDC R174, c[0x0][0x380] ;  /* 0x0000e000ffae7b82 */ /* 0x000ea20000000800 */
[----:B------:R-:W4:Y:S01]  /*19a40*/  LDCU.128 UR32, c[0x3][0x950] ;  /* 0x00c12a00ff2077ac */ /* 0x000f220008000c00 */
[----:B-1----:R-:W-:Y:S01]  /*19a50*/  FFMA.FTZ R161, R162, R160, R161 ;  /* 0x000000a0a2a17223 */ /* 0x002fe200000100a1 */
[----:B------:R-:W-:Y:S01]  /*19a60*/  MOV R162, 0x43090000 ;  /* 0x4309000000a27802 */ /* 0x000fe20000000f00 */
[----:B------:R-:W-:-:S04]  /*19a70*/  DEPBAR.LE SB5, 0x3 ;  /* 0x0000d0c00000791a */ /* 0x000fc80000000000 */
[----:B------:R-:W-:Y:S01]  /*19a80*/  FFMA.FTZ R124, R123, UR41, R124 ;  /* 0x000000297b7c7c23 */ /* 0x000fe2000801007c */
[----:B------:R-:W-:Y:S01]  /*19a90*/  FADD.FTZ R127, R127, R176 ;  /* 0x000000b07f7f7221 */ /* 0x000fe20000010000 */
[----:B------:R-:W-:Y:S01]  /*19aa0*/  FADD.FTZ R160, R166, -R161 ;  /* 0x800000a1a6a07221 */ /* 0x000fe20000010000 */
[----:B------:R-:W-:Y:S02]  /*19ab0*/  FSEL R162, R162, 34.25, !P5 ;  /* 0x42090000a2a27808 */ /* 0x000fe40006800000 */
[----:B------:R-:W-:Y:S01]  /*19ac0*/  FADD.FTZ R127, R127, R178 ;  /* 0x000000b27f7f7221 */ /* 0x000fe20000010000 */
[----:B------:R-:W-:Y:S01]  /*19ad0*/  FFMA.FTZ R128, R159, R160, R128 ;  /* 0x000000a09f807223 */ /* 0x000fe20000010080 */
[----:B------:R-:W-:Y:S01]  /*19ae0*/  FADD.FTZ R159, -R161, R168 ;  /* 0x000000a8a19f7221 */ /* 0x000fe20000010100 */
[----:B------:R-:W-:Y:S01]  /*19af0*/  IADD3 R165, PT, PT, R4, UR45, RZ ;  /* 0x0000002d04a57c10 */ /* 0x000fe2000fffe0ff */
[----:B------:R-:W1:Y:S01]  /*19b00*/  MUFU.RCP R162, R162 ;  /* 0x000000a200a27308 */ /* 0x000e620000001000 */
[----:B------:R-:W-:-:S04]  /*19b10*/  DEPBAR.LE SB5, 0x2 ;  /* 0x0000d0800000791a */ /* 0x000fc80000000000 */
[----:B0-----:R-:W-:Y:S01]  /*19b20*/  FMUL.FTZ R121, R121, UR36 ;  /* 0x0000002479797c20 */ /* 0x001fe20008410000 */
[----:B------:R-:W-:Y:S01]  /*19b30*/  FMUL.FTZ R160, R159, 0.25 ;  /* 0x3e8000009fa07820 */ /* 0x000fe20000410000 */
[----:B------:R-:W-:Y:S01]  /*19b40*/  FADD.FTZ R127, R127, R126 ;  /* 0x0000007e7f7f7221 */ /* 0x000fe20000010000 */
[----:B------:R-:W-:Y:S01]  /*19b50*/  IADD3 R166, PT, PT, R4, UR46, RZ ;  /* 0x0000002e04a67c10 */ /* 0x000fe2000fffe0ff */
[----:B----4-:R-:W-:Y:S02]  /*19b60*/  UIADD3 UR32, UPT, UPT, UR10, 0x16, UR32 ;  /* 0x000000160a207890 */ /* 0x010fe4000fffe020 */
[----:B------:R-:W-:Y:S01]  /*19b70*/  FSEL R160, R160, R159, P5 ;  /* 0x0000009fa0a07208 */ /* 0x000fe20002800000 */
[----:B------:R-:W-:Y:S01]  /*19b80*/  FADD.FTZ R127, R127, R124 ;  /* 0x0000007c7f7f7221 */ /* 0x000fe20000010000 */
[----:B------:R-:W-:Y:S01]  /*19b90*/  FSETP.GT.FTZ.AND P5, PT, R158, 8.50705917302346158658e+37, PT ;  /* 0x7e8000009e00780b */ /* 0x000fe20003fb4000 */
[----:B------:R-:W-:Y:S01]  /*19ba0*/  UIADD3 UR33, UPT, UPT, UR10, 0x16, UR33 ;  /* 0x000000160a217890 */ /* 0x000fe2000fffe021 */
[----:B--2---:R-:W-:Y:S01]  /*19bb0*/  IMAD R165, R174, UR19, R165 ;  /* 0x00000013aea57c24 */ /* 0x004fe2000f8e02a5 */
[----:B------:R-:W-:Y:S01]  /*19bc0*/  IADD3 R167, PT, PT, R4, UR47, RZ ;  /* 0x0000002f04a77c10 */ /* 0x000fe2000fffe0ff */
[----:B---3--:R-:W-:Y:S01]  /*19bd0*/  IMAD R166, R169, UR32, R166 ;  /* 0x00000020a9a67c24 */ /* 0x008fe2000f8e02a6 */
[----:B------:R-:W-:Y:S01]  /*19be0*/  FSEL R163, R163, 34.5, !P5 ;  /* 0x420a0000a3a37808 */ /* 0x000fe20006800000 */
[----:B------:R-:W-:Y:S01]  /*19bf0*/  UIADD3 UR14, UPT, UPT, UR10, 0x16, UR34 ;  /* 0x000000160a0e7890 */ /* 0x000fe2000fffe022 */
[----:B------:R-:W-:Y:S01]  /*19c00*/  IADD3 R165, PT, PT, R165, 0x16, RZ ;  /* 0x00000016a5a57810 */ /* 0x000fe20007ffe0ff */
[----:B-1----:R-:W-:Y:S01]  /*19c10*/  FFMA.FTZ R161, R162, R160, R161 ;  /* 0x000000a0a2a17223 */ /* 0x002fe200000100a1 */
[----:B------:R-:W-:Y:S01]  /*19c20*/  UIADD3 UR20, UPT, UPT, UR10, 0x16, UR35 ;  /* 0x000000160a147890 */ /* 0x000fe2000fffe023 */
[----:B------:R0:W1:Y:S02]  /*19c30*/  MUFU.RCP R162, R163 ;  /* 0x000000a300a27308 */ /* 0x0000640000001000 */
[----:B------:R-:W-:-:S04]  /*19c40*/  FADD.FTZ R160, R168, -R161 ;  /* 0x800000a1a8a07221 */ /* 0x000fc80000010000 */
[----:B------:R-:W-:Y:S01]  /*19c50*/  FFMA.FTZ R128, R159, R160, R128 ;  /* 0x000000a09f807223 */ /* 0x000fe20000010080 */
[----:B------:R-:W-:Y:S01]  /*19c60*/  FADD.FTZ R159, -R161, R170 ;  /* 0x000000aaa19f7221 */ /* 0x000fe20000010100 */
[----:B0-----:R-:W-:-:S03]  /*19c70*/  MOV R163, 0x430c0000 ;  /* 0x430c000000a37802 */ /* 0x001fc60000000f00 */
[----:B------:R-:W-:-:S05]  /*19c80*/  FMUL.FTZ R160, R159, 0.25 ;  /* 0x3e8000009fa07820 */ /* 0x000fca0000410000 */
[----:B------:R-:W-:Y:S02]  /*19c90*/  FSEL R160, R160, R159, P5 ;  /* 0x0000009fa0a07208 */ /* 0x000fe40002800000 */
[----:B------:R-:W-:-:S03]  /*19ca0*/  FSETP.GT.FTZ.AND P5, PT, R112, 8.50705917302346158658e+37, PT ;  /* 0x7e8000007000780b */ /* 0x000fc60003fb4000 */
[----:B-1----:R-:W-:Y:S01]  /*19cb0*/  FFMA.FTZ R161, R162, R160, R161 ;  /* 0x000000a0a2a17223 */ /* 0x002fe200000100a1 */
[----:B------:R-:W-:-:S03]  /*19cc0*/  MOV R162, 0x430b0000 ;  /* 0x430b000000a27802 */ /* 0x000fc60000000f00 */
[----:B------:R-:W-:Y:S01]  /*19cd0*/  FADD.FTZ R160, R170, -R161 ;  /* 0x800000a1aaa07221 */ /* 0x000fe20000010000 */
[----:B------:R-:W-:-:S03]  /*19ce0*/  FSEL R162, R162, 34.75, !P5 ;  /* 0x420b0000a2a27808 */ /* 0x000fc60006800000 */
[----:B------:R-:W-:Y:S01]  /*19cf0*/  FFMA.FTZ R128, R159, R160, R128 ;  /* 0x000000a09f807223 */ /* 0x000fe20000010080 */
[----:B------:R-:W-:Y:S02]  /*19d00*/  FADD.FTZ R159, -R161, R176 ;  /* 0x000000b0a19f7221 */ /* 0x000fe40000010100 */
[----:B------:R-:W0:Y:S02]  /*19d10*/  MUFU.RCP R162, R162 ;  /* 0x000000a200a27308 */ /* 0x000e240000001000 */
[----:B------:R-:W-:-:S05]  /*19d20*/  FMUL.FTZ R160, R159, 0.25 ;  /* 0x3e8000009fa07820 */ /* 0x000fca0000410000 */
[----:B------:R-:W-:Y:S02]  /*19d30*/  FSEL R160, R160, R159, P5 ;  /* 0x0000009fa0a07208 */ /* 0x000fe40002800000 */
[----:B------:R-:W-:-:S04]  /*19d40*/  FSETP.GT.FTZ.AND P5, PT, R113, 8.50705917302346158658e+37, PT ;  /* 0x7e8000007100780b */ /* 0x000fc80003fb4000 */
[----:B------:R-:W-:Y:S01]  /*19d50*/  FSEL R163, R163, 35, !P5 ;  /* 0x420c0000a3a37808 */ /* 0x000fe20006800000 */
[----:B0-----:R-:W-:-:S03]  /*19d60*/  FFMA.FTZ R161, R162, R160, R161 ;  /* 0x000000a0a2a17223 */ /* 0x001fc600000100a1 */
[----:B------:R0:W1:Y:S01]  /*19d70*/  MUFU.RCP R162, R163 ;  /* 0x000000a300a27308 */ /* 0x0000620000001000 */
[----:B------:R-:W-:Y:S02]  /*19d80*/  FADD.FTZ R160, R176, -R161 ;  /* 0x800000a1b0a07221 */ /* 0x000fe40000010000 */
[----:B------:R-:W2:Y:S02]  /*19d90*/  LDC R176, c[0x0][0x380] ;  /* 0x0000e000ffb07b82 */ /* 0x000ea40000000800 */
[----:B------:R-:W-:Y:S01]  /*19da0*/  FFMA.FTZ R128, R159, R160, R128 ;  /* 0x000000a09f807223 */ /* 0x000fe20000010080 */
[----:B------:R-:W-:-:S04]  /*19db0*/  FADD.FTZ R159, -R161, R178 ;  /* 0x000000b2a19f7221 */ /* 0x000fc80000010100 */
[----:B------:R-:W-:Y:S01]  /*19dc0*/  FMUL.FTZ R160, R159, 0.25 ;  /* 0x3e8000009fa07820 */ /* 0x000fe20000410000 */
[----:B0-----:R-:W0:Y:S04]  /*19dd0*/  LDC R163, c[0x0][0x380] ;  /* 0x0000e000ffa37b82 */ /* 0x001e280000000800 */
[----:B------:R-:W-:Y:S02]  /*19de0*/  FSEL R160, R160, R159, P5 ;  /* 0x0000009fa0a07208 */ /* 0x000fe40002800000 */
[----:B------:R-:W-:-:S03]  /*19df0*/  FSETP.GT.FTZ.AND P5, PT, R114, 8.50705917302346158658e+37, PT ;  /* 0x7e8000007200780b */ /* 0x000fc60003fb4000 */
[----:B-1----:R-:W-:Y:S01]  /*19e00*/  FFMA.FTZ R161, R162, R160, R161 ;  /* 0x000000a0a2a17223 */ /* 0x002fe200000100a1 */
[----:B------:R-:W-:-:S03]  /*19e10*/  MOV R162, 0x430d0000 ;  /* 0x430d000000a27802 */ /* 0x000fc60000000f00 */
[----:B------:R-:W-:Y:S01]  /*19e20*/  FADD.FTZ R160, R178, -R161 ;  /* 0x800000a1b2a07221 */ /* 0x000fe20000010000 */
[----:B------:R-:W-:Y:S01]  /*19e30*/  FSEL R162, R162, 35.25, !P5 ;  /* 0x420d0000a2a27808 */ /* 0x000fe20006800000 */
[----:B------:R-:W-:Y:S01]  /*19e40*/  FADD.FTZ R125, -R161, R126 ;  /* 0x0000007ea17d7221 */ /* 0x000fe20000010100 */
[----:B--2---:R-:W-:Y:S02]  /*19e50*/  IMAD R167, R176, UR33, R167 ;  /* 0x00000021b0a77c24 */ /* 0x004fe4000f8e02a7 */
[----:B------:R-:W-:Y:S01]  /*19e60*/  FFMA.FTZ R128, R159, R160, R128 ;  /* 0x000000a09f807223 */ /* 0x000fe20000010080 */
[----:B------:R-:W-:Y:S01]  /*19e70*/  MOV R159, 0x430e0000 ;  /* 0x430e0000009f7802 */ /* 0x000fe20000000f00 */
[----:B------:R-:W-:Y:S01]  /*19e80*/  FMUL.FTZ R160, R125, 0.25 ;  /* 0x3e8000007da07820 */ /* 0x000fe20000410000 */
[----:B------:R-:W1:Y:S01]  /*19e90*/  MUFU.RCP R162, R162 ;  /* 0x000000a200a27308 */ /* 0x000e620000001000 */
[----:B------:R-:W2:Y:S01]  /*19ea0*/  LDCU.128 UR32, c[0x3][0x960] ;  /* 0x00c12c00ff2077ac */ /* 0x000ea20008000c00 */
[----:B------:R-:W-:-:S02]  /*19eb0*/  FSEL R159, R159, 35.5, !P6 ;  /* 0x420e00009f9f7808 */ /* 0x000fc40007000000 */
[----:B------:R-:W-:Y:S02]  /*19ec0*/  FSEL R160, R160, R125, P5 ;  /* 0x0000007da0a07208 */ /* 0x000fe40002800000 */
[----:B------:R-:W-:Y:S02]  /*19ed0*/  ISETP.NE.AND P5, PT, R171, RZ, PT ;  /* 0x000000ffab00720c */ /* 0x000fe40003fa5270 */
[----:B------:R-:W3:Y:S01]  /*19ee0*/  MUFU.RCP R164, R159 ;  /* 0x0000009f00a47308 */ /* 0x000ee20000001000 */
[----:B------:R-:W4:Y:S01]  /*19ef0*/  LDC R171, c[0x0][0x380] ;  /* 0x0000e000ffab7b82 */ /* 0x000f220000000800 */
[----:B-1----:R-:W-:Y:S01]  /*19f00*/  FFMA.FTZ R161, R162, R160, R161 ;  /* 0x000000a0a2a17223 */ /* 0x002fe200000100a1 */
[----:B------:R-:W-:Y:S01]  /*19f10*/  IADD3 R162, PT, PT, R4, UR44, RZ ;  /* 0x0000002c04a27c10 */ /* 0x000fe2000fffe0ff */
[----:B--2---:R-:W-:Y:S02]  /*19f20*/  UIADD3 UR32, UPT, UPT, UR10, 0x16, UR32 ;  /* 0x000000160a207890 */ /* 0x004fe4000fffe020 */
[----:B------:R-:W-:-:S04]  /*19f30*/  FADD.FTZ R123, -R161, R124 ;  /* 0x0000007ca17b7221 */ /* 0x000fc80000010100 */
[----:B------:R-:W-:-:S05]  /*19f40*/  FMUL.FTZ R160, R123, 0.25 ;  /* 0x3e8000007ba07820 */ /* 0x000fca0000410000 */
[----:B------:R-:W-:Y:S02]  /*19f50*/  FSEL R160, R160, R123, P6 ;  /* 0x0000007ba0a07208 */ /* 0x000fe40003000000 */
[----:B------:R-:W-:-:S03]  /*19f60*/  ISETP.NE.AND P6, PT, R172, RZ, PT ;  /* 0x000000ffac00720c */ /* 0x000fc60003fc5270 */
[----:B---3--:R-:W-:Y:S01]  /*19f70*/  FFMA.FTZ R159, R164, R160, R161 ;  /* 0x000000a0a49f7223 */ /* 0x008fe200000100a1 */
[----:B------:R-:W-:Y:S01]  /*19f80*/  MOV R160, 0x430f0000 ;  /* 0x430f000000a07802 */ /* 0x000fe20000000f00 */
[----:B0-----:R-:W-:Y:S01]  /*19f90*/  IMAD R164, R163, UR18, R162 ;  /* 0x00000012a3a47c24 */ /* 0x001fe2000f8e02a2 */
[----:B------:R-:W0:Y:S02]  /*19fa0*/  LDCU.64 UR18, c[0x3][0x19c8] ;  /* 0x00c33900ff1277ac */ /* 0x000e240008000a00 */
[----:B------:R-:W-:Y:S01]  /*19fb0*/  FSEL R168, R160, 35.75, !P0 ;  /* 0x420f0000a0a87808 */ /* 0x000fe20004000000 */
[----:B------:R-:W-:-:S04]  /*19fc0*/  DEPBAR.LE SB5, 0x1 ;  /* 0x0000d0400000791a */ /* 0x000fc80000000000 */
[----:B------:R-:W-:Y:S01]  /*19fd0*/  FFMA.FTZ R160, R122, UR42, R121 ;  /* 0x0000002a7aa07c23 */ /* 0x000fe20008010079 */
[----:B------:R-:W-:Y:S01]  /*19fe0*/  FADD.FTZ R122, R126, -R161 ;  /* 0x800000a17e7a7221 */ /* 0x000fe20000010000 */
[----:B------:R-:W-:Y:S01]  /*19ff0*/  IADD3 R164, PT, PT, R164, 0x16, RZ ;  /* 0x00000016a4a47810 */ /* 0x000fe20007ffe0ff */
[----:B------:R1:W2:Y:S01]  /*1a000*/  MUFU.RCP R170, R168 ;  /* 0x000000a800aa7308 */ /* 0x0002a20000001000 */
[----:B------:R-:W-:Y:S01]  /*1a010*/  FADD.FTZ R163, -R159, R160 ;  /* 0x000000a09fa37221 */ /* 0x000fe20000010100 */
[----:B------:R-:W-:Y:S01]  /*1a020*/  FFMA.FTZ R122, R125, R122, R128 ;  /* 0x0000007a7d7a7223 */ /* 0x000fe20000010080 */
[----:B------:R-:W-:Y:S01]  /*1a030*/  FADD.FTZ R125, R124, -R159 ;  /* 0x8000009f7c7d7221 */ /* 0x000fe20000010000 */
[----:B------:R-:W-:Y:S01]  /*1a040*/  FADD.FTZ R127, R127, R160 ;  /* 0x000000a07f7f7221 */ /* 0x000fe20000010000 */
[----:B------:R-:W-:Y:S01]  /*1a050*/  FMUL.FTZ R162, R163, 0.25 ;  /* 0x3e800000a3a27820 */ /* 0x000fe20000410000 */
[----:B------:R-:W3:Y:S01]  /*1a060*/  LDC R121, c[0x0][0x380] ;  /* 0x0000e000ff797b82 */ /* 0x000ee20000000800 */
[----:B------:R-:W-:Y:S01]  /*1a070*/  FFMA.FTZ R122, R123, R125, R122 ;  /* 0x0000007d7b7a7223 */ /* 0x000fe2000001007a */
[----:B------:R-:W-:-:S02]  /*1a080*/  MOV R125, 0x43100000 ;  /* 0x43100000007d7802 */ /* 0x000fc40000000f00 */
[----:B------:R-:W-:Y:S02]  /*1a090*/  FSEL R162, R162, R163, P0 ;  /* 0x000000a3a2a27208 */ /* 0x000fe40000000000 */
[----:B------:R-:W-:Y:S02]  /*1a0a0*/  FSEL R178, R125, 36, !P1 ;  /* 0x421000007db27808 */ /* 0x000fe40004800000 */
[----:B------:R-:W-:Y:S02]  /*1a0b0*/  IADD3 R125, PT, PT, R166, 0x16, RZ ;  /* 0x00000016a67d7810 */ /* 0x000fe40007ffe0ff */
[----:B-1----:R-:W-:Y:S01]  /*1a0c0*/  IADD3 R168, PT, PT, R4, UR16, RZ ;  /* 0x0000001004a87c10 */ /* 0x002fe2000fffe0ff */
[----:B--2---:R-:W-:Y:S01]  /*1a0d0*/  FFMA.FTZ R159, R170, R162, R159 ;  /* 0x000000a2aa9f7223 */ /* 0x004fe2000001009f */
[----:B------:R-:W-:Y:S01]  /*1a0e0*/  IADD3 R162, PT, PT, R167, 0x16, RZ ;  /* 0x00000016a7a27810 */ /* 0x000fe20007ffe0ff */
[----:B------:R-:W-:Y:S01]  /*1a0f0*/  UMOV UR16, UR4 ;  /* 0x0000000400107c82 */ /* 0x000fe20008000000 */
[----:B------:R-:W-:Y:S01]  /*1a100*/  IADD3 R124, PT, PT, R4, UR17, RZ ;  /* 0x00000011047c7c10 */ /* 0x000fe2000fffe0ff */
[----:B------:R-:W-:Y:S01]  /*1a110*/  FADD.FTZ R123, R160, -R159 ;  /* 0x8000009fa07b7221 */ /* 0x000fe20000010000 */
[----:B----4-:R-:W-:Y:S01]  /*1a120*/  IMAD R168, R171, UR14, R168 ;  /* 0x0000000eaba87c24 */ /* 0x010fe2000f8e02a8 */
[----:B0-----:R-:W-:Y:S01]  /*1a130*/  IADD3 R126, PT, PT, R4, UR18, RZ ;  /* 0x00000012047e7c10 */ /* 0x001fe2000fffe0ff */
[----:B------:R-:W-:Y:S01]  /*1a140*/  UMOV UR14, UR6 ;  /* 0x00000006000e7c82 */ /* 0x000fe20008000000 */
[----:B------:R-:W-:Y:S01]  /*1a150*/  FFMA.FTZ R122, R163, R123, R122 ;  /* 0x0000007ba37a7223 */ /* 0x000fe2000001007a */
[----:B------:R-:W-:Y:S01]  /*1a160*/  UMOV UR17, URZ ;  /* 0x000000ff00117c82 */ /* 0x000fe20008000000 */
[----:B------:R-:W5:Y:S01]  /*1a170*/  TLD.LZ RZ, R123, R2, UR8, 1D, 0x1 ;  /* 0x00ff08ff027b7f66 */ /* 0x000f6200081e01ff */
[----:B------:R-:W-:Y:S01]  /*1a180*/  TLD.LZ RZ, R128, R164, UR12, 1D, 0x1 ;  /* 0x00ff0cffa4807f66 */ /* 0x000fe200081e01ff */
[----:B------:R-:W-:Y:S01]  /*1a190*/  TLD.LZ RZ, R160, R164, UR8, 1D, 0x1 ;  /* 0x00ff08ffa4a07f66 */ /* 0x000fe200081e01ff */
[----:B------:R-:W5:Y:S01]  /*1a1a0*/  TLD.LZ RZ, R163, R165, UR12, 1D, 0x1 ;  /* 0x00ff0cffa5a37f66 */ /* 0x000f6200081e01ff */
[----:B------:R-:W5:Y:S01]  /*1a1b0*/  TLD.LZ RZ, R166, R165, UR8, 1D, 0x1 ;  /* 0x00ff08ffa5a67f66 */ /* 0x000f6200081e01ff */
[----:B------:R-:W5:Y:S01]  /*1a1c0*/  TLD.LZ RZ, R167, R125, UR12, 1D, 0x1 ;  /* 0x00ff0cff7da77f66 */ /* 0x000f6200081e01ff */
[----:B------:R-:W-:Y:S01]  /*1a1d0*/  IADD3 R171, PT, PT, R168, 0x16, RZ ;  /* 0x00000016a8ab7810 */ /* 0x000fe20007ffe0ff */
[C---:B---3--:R-:W-:Y:S01]  /*1a1e0*/  IMAD R124, R121.reuse, UR20, R124 ;  /* 0x00000014797c7c24 */ /* 0x048fe2000f8e027c */
[----:B------:R-:W-:Y:S01]  /*1a1f0*/  TLD.LZ RZ, R168, R125, UR8, 1D, 0x1 ;  /* 0x00ff08ff7da87f66 */ /* 0x000fe200081e01ff */
[----:B------:R-:W5:Y:S01]  /*1a200*/  TLD.LZ RZ, R169, R162, UR12, 1D, 0x1 ;  /* 0x00ff0cffa2a97f66 */ /* 0x000f6200081e01ff */
[----:B------:R-:W5:Y:S01]  /*1a210*/  TLD.LZ RZ, R170, R162, UR8, 1D, 0x1 ;  /* 0x00ff08ffa2aa7f66 */ /* 0x000f6200081e01ff */
[----:B------:R-:W5:Y:S01]  /*1a220*/  TLD.LZ RZ, R172, R171, UR12, 1D, 0x1 ;  /* 0x00ff0cffabac7f66 */ /* 0x000f6200081e01ff */
[----:B------:R-:W-:Y:S01]  /*1a230*/  TLD.LZ RZ, R173, R171, UR8, 1D, 0x1 ;  /* 0x00ff08ffabad7f66 */ /* 0x000fe200081e01ff */
[----:B------:R-:W-:Y:S01]  /*1a240*/  IADD3 R174, PT, PT, R124, 0x16, RZ ;  /* 0x000000167cae7810 */ /* 0x000fe20007ffe0ff */
[----:B------:R-:W-:Y:S01]  /*1a250*/  IMAD R126, R121, UR32, R126 ;  /* 0x00000020797e7c24 */ /* 0x000fe2000f8e027e */
[----:B------:R-:W-:-:S02]  /*1a260*/  P2R R161, PR, RZ, 0x1 ;  /* 0x00000001ffa17803 */ /* 0x000fc40000000000 */
[----:B------:R-:W5:Y:S01]  /*1a270*/  TLD.LZ RZ, R175, R174, UR12, 1D, 0x1 ;  /* 0x00ff0cffaeaf7f66 */ /* 0x000f6200081e01ff */
[----:B------:R0:W5:Y:S01]  /*1a280*/  TLD.LZ RZ, R176, R174, UR8, 1D, 0x1 ;  /* 0x00ff08ffaeb07f66 */ /* 0x00016200081e01ff */
[----:B------:R-:W-:Y:S01]  /*1a290*/  IADD3 R177, PT, PT, R126, 0x16, RZ ;  /* 0x000000167eb17810 */ /* 0x000fe20007ffe0ff */
[----:B------:R-:W-:-:S04]  /*1a2a0*/  DEPBAR.LE SB5, 0x9 ;  /* 0x0000d2400000791a */ /* 0x000fc80000000000 */
[----:B------:R-:W-:Y:S02]  /*1a2b0*/  FMUL.FTZ R124, R120, UR37 ;  /* 0x00000025787c7c20 */ /* 0x000fe40008410000 */
[----:B------:R-:W5:Y:S01]  /*1a2c0*/  TLD.LZ RZ, R120, R177, UR14, 1D, 0x1 ;  /* 0x00ff0effb1787f66 */ /* 0x000f6200081e01ff */
[----:B------:R-:W5:Y:S01]  /*1a2d0*/  TLD.LZ RZ, R2, R177, UR16, 1D, 0x1 ;  /* 0x00ff10ffb1027f66 */ /* 0x000f6200081e01ff */
[----:B------:R-:W1:Y:S01]  /*1a2e0*/  MUFU.RCP R178, R178 ;  /* 0x000000b200b27308 */ /* 0x000e620000001000 */
[----:B------:R-:W-:Y:S01]  /*1a2f0*/  FSETP.GT.FTZ.AND P0, PT, R116, 8.50705917302346158658e+37, PT ;  /* 0x7e8000007400780b */ /* 0x000fe20003f14000 */
[----:B------:R-:W2:Y:S01]  /*1a300*/  LDCU.128 UR48, c[0x3][0x19e0] ;  /* 0x00c33c00ff3077ac */ /* 0x000ea20008000c00 */
[----:B0-----:R-:W0:Y:S01]  /*1a310*/  LDCU.64 UR8, c[0x3][0x250] ;  /* 0x00c04a00ff0877ac */ /* 0x001e220008000a00 */
[----:B------:R-:W-:Y:S01]  /*1a320*/  P2R R162, PR, RZ, 0x2 ;  /* 0x00000002ffa27803 */ /* 0x000fe20000000000 */
[----:B------:R-:W-:Y:S01]  /*1a330*/  UIADD3 UR33, UPT, UPT, UR10, 0x16, UR33 ;  /* 0x000000160a217890 */ /* 0x000fe2000fffe021 */
[----:B------:R-:W3:Y:S01]  /*1a340*/  LDCU.128 UR52, c[0x3][0x19d0] ;  /* 0x00c33a00ff3477ac */ /* 0x000ee20008000c00 */
[----:B------:R-:W4:Y:S01]  /*1a350*/  LDCU.128 UR44, c[0x3][0x19f0] ;  /* 0x00c33e00ff2c77ac */ /* 0x000f220008000c00 */
[----:B--2---:R-:W-:Y:S01]  /*1a360*/  IADD3 R164, PT, PT, R4, UR49, RZ ;  /* 0x0000003104a47c10 */ /* 0x004fe2000fffe0ff */
[----:B------:R-:W-:-:S02]  /*1a370*/  UIADD3 UR34, UPT, UPT, UR10, 0x16, UR34 ;  /* 0x000000160a227890 */ /* 0x000fc4000fffe022 */
[----:B------:R-:W-:Y:S01]  /*1a380*/  UIADD3 UR35, UPT, UPT, UR10, 0x16, UR35 ;  /* 0x000000160a237890 */ /* 0x000fe2000fffe023 */
[----:B------:R-:W-:-:S04]  /*1a390*/  DEPBAR.LE SB5, 0x9 ;  /* 0x0000d2400000791a */ /* 0x000fc80000000000 */
[----:B------:R-:W-:Y:S01]  /*1a3a0*/  FFMA.FTZ R124, R123, UR43, R124 ;  /* 0x0000002b7b7c7c23 */ /* 0x000fe2000801007c */
[----:B------:R-:W2:Y:S01]  /*1a3b0*/  LDCU.128 UR40, c[0x3][0x240] ;  /* 0x00c04800ff2877ac */ /* 0x000ea20008000c00 */
[----:B------:R-:W-:Y:S02]  /*1a3c0*/  FMUL.FTZ R163, R163, UR39 ;  /* 0x00000027a3a37c20 */ /* 0x000fe40008410000 */
[--C-:B------:R-:W-:Y:S01]  /*1a3d0*/  FADD.FTZ R123, -R159, R124.reuse ;  /* 0x0000007c9f7b7221 */ /* 0x100fe20000010100 */
[----:B------:R-:W-:-:S03]  /*1a3e0*/  FADD.FTZ R127, R127, R124 ;  /* 0x0000007c7f7f7221 */ /* 0x000fc60000010000 */
[----:B------:R-:W-:-:S05]  /*1a3f0*/  FMUL.FTZ R126, R123, 0.25 ;  /* 0x3e8000007b7e7820 */ /* 0x000fca0000410000 */
[----:B------:R-:W-:-:S05]  /*1a400*/  FSEL R126, R126, R123, P1 ;  /* 0x0000007b7e7e7208 */ /* 0x000fca0000800000 */
[----:B-1----:R-:W-:Y:S01]  /*1a410*/  FFMA.FTZ R159, R178, R126, R159 ;  /* 0x0000007eb29f7223 */ /* 0x002fe2000001009f */
[----:B------:R-:W-:Y:S01]  /*1a420*/  MOV R126, 0x43110000 ;  /* 0x43110000007e7802 */ /* 0x000fe20000000f00 */
[----:B------:R-:W-:-:S04]  /*1a430*/  DEPBAR.LE SB5, 0x8 ;  /* 0x0000d2000000791a */ /* 0x000fc80000000000 */
[----:B--2---:R-:W-:Y:S01]  /*1a440*/  FFMA.FTZ R166, R166, UR41, R163 ;  /* 0x00000029a6a67c23 */ /* 0x004fe200080100a3 */
[----:B------:R-:W-:Y:S01]  /*1a450*/  FADD.FTZ R125, R124, -R159 ;  /* 0x8000009f7c7d7221 */ /* 0x000fe20000010000 */
[----:B------:R-:W-:-:S03]  /*1a460*/  FSEL R126, R126, 36.25, !P2 ;  /* 0x421100007e7e7808 */ /* 0x000fc60005000000 */
[----:B------:R-:W-:Y:S01]  /*1a470*/  FFMA.FTZ R122, R123, R125, R122 ;  /* 0x0000007d7b7a7223 */ /* 0x000fe2000001007a */
[----:B------:R-:W-:Y:S01]  /*1a480*/  FMUL.FTZ R123, R128, UR38 ;  /* 0x00000026807b7c20 */ /* 0x000fe20008410000 */
[----:B------:R-:W-:Y:S01]  /*1a490*/  MOV R125, 0x43120000 ;  /* 0x43120000007d7802 */ /* 0x000fe20000000f00 */
[----:B------:R-:W1:Y:S01]  /*1a4a0*/  MUFU.RCP R126, R126 ;  /* 0x0000007e007e7308 */ /* 0x000e620000001000 */
[----:B------:R-:W2:Y:S01]  /*1a4b0*/  LDCU.128 UR36, c[0x3][0x4a0] ;  /* 0x00c09400ff2477ac */ /* 0x000ea20008000c00 */
[----:B------:R-:W-:Y:S01]  /*1a4c0*/  FFMA.FTZ R160, R160, UR40, R123 ;  /* 0x00000028a0a07c23 */ /* 0x000fe2000801007b */
[----:B------:R-:W-:-:S03]  /*1a4d0*/  FSEL R125, R125, 36.5, !P3 ;  /* 0x421200007d7d7808 */ /* 0x000fc60005800000 */
[--C-:B------:R-:W-:Y:S01]  /*1a4e0*/  FADD.FTZ R123, -R159, R160.reuse ;  /* 0x000000a09f7b7221 */ /* 0x100fe20000010100 */
[----:B------:R-:W-:-:S03]  /*1a4f0*/  FADD.FTZ R127, R127, R160 ;  /* 0x000000a07f7f7221 */ /* 0x000fc60000010000 */
[----:B------:R-:W-:Y:S01]  /*1a500*/  FMUL.FTZ R124, R123, 0.25 ;  /* 0x3e8000007b7c7820 */ /* 0x000fe20000410000 */
[----:B------:R-:W-:-:S04]  /*1a510*/  FADD.FTZ R127, R127, R166 ;  /* 0x000000a67f7f7221 */ /* 0x000fc80000010000 */
[----:B------:R-:W-:Y:S01]  /*1a520*/  FSEL R124, R124, R123, P2 ;  /* 0x0000007b7c7c7208 */ /* 0x000fe20001000000 */
[----:B------:R-:W-:-:S04]  /*1a530*/  DEPBAR.LE SB5, 0x6 ;  /* 0x0000d1800000791a */ /* 0x000fc80000000000 */
[----:B--2---:R-:W-:Y:S01]  /*1a540*/  FMUL.FTZ R167, R167, UR36 ;  /* 0x00000024a7a77c20 */ /* 0x004fe20008410000 */
[----:B-1----:R-:W-:Y:S01]  /*1a550*/  FFMA.FTZ R159, R126, R124, R159 ;  /* 0x0000007c7e9f7223 */ /* 0x002fe2000001009f */
[----:B------:R-:W-:Y:S01]  /*1a560*/  FMUL.FTZ R169, R169, UR37 ;  /* 0x00000025a9a97c20 */ /* 0x000fe20008410000 */
[----:B------:R1:W2:Y:S01]  /*1a570*/  MUFU.RCP R126, R125 ;  /* 0x0000007d007e7308 */ /* 0x0002a20000001000 */
[----:B------:R-:W-:Y:S01]  /*1a580*/  FFMA.FTZ R168, R168, UR42, R167 ;  /* 0x0000002aa8a87c23 */ /* 0x000fe200080100a7 */
[----:B------:R-:W-:Y:S01]  /*1a590*/  FADD.FTZ R124, R160, -R159 ;  /* 0x8000009fa07c7221 */ /* 0x000fe20000010000 */
[----:B------:R-:W-:-:S04]  /*1a5a0*/  DEPBAR.LE SB5, 0x3 ;  /* 0x0000d0c00000791a */ /* 0x000fc80000000000 */
[----:B------:R-:W-:Y:S01]  /*1a5b0*/  FFMA.FTZ R170, R170, UR43, R169 ;  /* 0x0000002baaaa7c23 */ /* 0x000fe200080100a9 */
[----:B------:R-:W-:Y:S01]  /*1a5c0*/  FMUL.FTZ R172, R172, UR38 ;  /* 0x00000026acac7c20 */ /* 0x000fe20008410000 */
[----:B------:R-:W-:Y:S01]  /*1a5d0*/  FMUL.FTZ R175, R175, UR39 ;  /* 0x00000027afaf7c20 */ /* 0x000fe20008410000 */
[----:B------:R-:W-:Y:S01]  /*1a5e0*/  FFMA.FTZ R122, R123, R124, R122 ;  /* 0x0000007c7b7a7223 */ /* 0x000fe2000001007a */
[----:B------:R-:W-:Y:S01]  /*1a5f0*/  FADD.FTZ R123, -R159, R166 ;  /* 0x000000a69f7b7221 */ /* 0x000fe20000010100 */
[----:B0-----:R-:W-:Y:S01]  /*1a600*/  FFMA.FTZ R172, R173, UR8, R172 ;  /* 0x00000008adac7c23 */ /* 0x001fe200080100ac */
[----:B-1----:R-:W-:Y:S01]  /*1a610*/  MOV R125, 0x43140000 ;  /* 0x43140000007d7802 */ /* 0x002fe20000000f00 */
[----:B------:R-:W-:-:S04]  /*1a620*/  DEPBAR.LE SB5, 0x2 ;  /* 0x0000d0800000791a */ /* 0x000fc80000000000 */
[----:B------:R-:W-:Y:S01]  /*1a630*/  FFMA.FTZ R176, R176, UR9, R175 ;  /* 0x00000009b0b07c23 */ /* 0x000fe200080100af */
[----:B------:R-:W-:Y:S01]  /*1a640*/  FMUL.FTZ R124, R123, 0.25 ;  /* 0x3e8000007b7c7820 */ /* 0x000fe20000410000 */
[----:B------:R-:W0:Y:S01]  /*1a650*/  LDCU.128 UR40, c[0x3][0x970] ;  /* 0x00c12e00ff2877ac */ /* 0x000e220008000c00 */
[----:B------:R-:W-:Y:S01]  /*1a660*/  FSEL R125, R125, 37, !P5 ;  /* 0x421400007d7d7808 */ /* 0x000fe20006800000 */
[----:B------:R-:W-:Y:S01]  /*1a670*/  FADD.FTZ R127, R127, R168 ;  /* 0x000000a87f7f7221 */ /* 0x000fe20000010000 */
[----:B------:R-:W-:Y:S01]  /*1a680*/  IADD3 R160, PT, PT, R4, UR48, RZ ;  /* 0x0000003004a07c10 */ /* 0x000fe2000fffe0ff */
[----:B------:R-:W1:Y:S01]  /*1a690*/  LDCU.128 UR36, c[0x3][0x980] ;  /* 0x00c13000ff2477ac */ /* 0x000e620008000c00 */
[----:B------:R-:W-:Y:S01]  /*1a6a0*/  FSEL R124, R124, R123, P3 ;  /* 0x0000007b7c7c7208 */ /* 0x000fe20001800000 */
[----:B------:R-:W-:-:S04]  /*1a6b0*/  FADD.FTZ R127, R127, R170 ;  /* 0x000000aa7f7f7221 */ /* 0x000fc80000010000 */
[----:B--2---:R-:W-:Y:S01]  /*1a6c0*/  FFMA.FTZ R159, R126, R124, R159 ;  /* 0x0000007c7e9f7223 */ /* 0x004fe2000001009f */
[----:B------:R-:W-:Y:S01]  /*1a6d0*/  MOV R126, 0x43130000 ;  /* 0x43130000007e7802 */ /* 0x000fe20000000f00 */
[----:B------:R-:W-:Y:S02]  /*1a6e0*/  FADD.FTZ R127, R127, R172 ;  /* 0x000000ac7f7f7221 */ /* 0x000fe40000010000 */
[----:B------:R-:W-:Y:S01]  /*1a6f0*/  FADD.FTZ R124, R166, -R159 ;  /* 0x8000009fa67c7221 */ /* 0x000fe20000010000 */
[----:B------:R-:W-:Y:S01]  /*1a700*/  FSEL R126, R126, 36.75, !P4 ;  /* 0x421300007e7e7808 */ /* 0x000fe20006000000 */
[----:B------:R-:W-:Y:S01]  /*1a710*/  FADD.FTZ R127, R127, R176 ;  /* 0x000000b07f7f7221 */ /* 0x000fe20000010000 */
[----:B------:R-:W-:Y:S01]  /*1a720*/  IADD3 R166, PT, PT, R4, UR50, RZ ;  /* 0x0000003204a67c10 */ /* 0x000fe2000fffe0ff */
[----:B------:R-:W-:Y:S01]  /*1a730*/  FFMA.FTZ R122, R123, R124, R122 ;  /* 0x0000007c7b7a7223 */ /* 0x000fe2000001007a */
[----:B------:R-:W-:Y:S01]  /*1a740*/  FADD.FTZ R123, -R159, R168 ;  /* 0x000000a89f7b7221 */ /* 0x000fe20000010100 */
[----:B0-----:R-:W-:Y:S01]  /*1a750*/  UIADD3 UR43, UPT, UPT, UR10, 0x16, UR43 ;  /* 0x000000160a2b7890 */ /* 0x001fe2000fffe02b */
[----:B------:R-:W0:Y:S01]  /*1a760*/  MUFU.RCP R126, R126 ;  /* 0x0000007e007e7308 */ /* 0x000e220000001000 */
[----:B-1----:R-:W-:Y:S01]  /*1a770*/  UIADD3 UR36, UPT, UPT, UR10, 0x16, UR36 ;  /* 0x000000160a247890 */ /* 0x002fe2000fffe024 */
[----:B------:R-:W-:Y:S01]  /*1a780*/  FMUL.FTZ R124, R123, 0.25 ;  /* 0x3e8000007b7c7820 */ /* 0x000fe20000410000 */
[----:B------:R-:W-:Y:S01]  /*1a790*/  FMUL.FTZ R127, R127, 0.0066666668280959129333 ;  /* 0x3bda740e7f7f7820 */ /* 0x000fe20000410000 */
[----:B------:R-:W-:Y:S01]  /*1a7a0*/  UIADD3 UR39, UPT, UPT, UR10, 0x16, UR39 ;  /* 0x000000160a277890 */ /* 0x000fe2000fffe027 */
[C---:B------:R-:W-:Y:S01]  /*1a7b0*/  IMAD R164, R121.reuse, UR43, R164 ;  /* 0x0000002b79a47c24 */ /* 0x040fe2000f8e02a4 */
[----:B------:R-:W-:Y:S01]  /*1a7c0*/  UIADD3 UR40, UPT, UPT, UR10, 0x16, UR40 ;  /* 0x000000160a287890 */ /* 0x000fe2000fffe028 */
[----:B------:R-:W-:Y:S01]  /*1a7d0*/  FSEL R124, R124, R123, P4 ;  /* 0x0000007b7c7c7208 */ /* 0x000fe20002000000 */
[----:B------:R-:W-:-:S02]  /*1a7e0*/  IMAD R166, R121, UR36, R166 ;  /* 0x0000002479a67c24 */ /* 0x000fc4000f8e02a6 */
[----:B------:R-:W-:Y:S01]  /*1a7f0*/  FMUL.FTZ R127, R127, R127 ;  /* 0x0000007f7f7f7220 */ /* 0x000fe20000410000 */
[----:B------:R-:W-:Y:S01]  /*1a800*/  IADD3 R179, PT, PT, R164, 0x16, RZ ;  /* 0x00000016a4b37810 */ /* 0x000fe20007ffe0ff */
[----:B------:R-:W-:Y:S01]  /*1a810*/  UIADD3 UR41, UPT, UPT, UR10, 0x16, UR41 ;  /* 0x000000160a297890 */ /* 0x000fe2000fffe029 */
[----:B------:R-:W-:Y:S01]  /*1a820*/  IADD3 R180, PT, PT, R166, 0x16, RZ ;  /* 0x00000016a6b47810 */ /* 0x000fe20007ffe0ff */
[----:B------:R-:W-:Y:S02]  /*1a830*/  UIADD3 UR42, UPT, UPT, UR10, 0x16, UR42 ;  /* 0x000000160a2a7890 */ /* 0x000fe4000fffe02a */
[----:B------:R-:W-:Y:S01]  /*1a840*/  UIADD3 UR37, UPT, UPT, UR10, 0x16, UR37 ;  /* 0x000000160a257890 */ /* 0x000fe2000fffe025 */
[----:B0-----:R-:W-:Y:S01]  /*1a850*/  FFMA.FTZ R159, R126, R124, R159 ;  /* 0x0000007c7e9f7223 */ /* 0x001fe2000001009f */
[----:B------:R-:W-:Y:S01]  /*1a860*/  UIADD3 UR38, UPT, UPT, UR10, 0x16, UR38 ;  /* 0x000000160a267890 */ /* 0x000fe2000fffe026 */
[----:B------:R0:W1:Y:S01]  /*1a870*/  MUFU.RCP R126, R125 ;  /* 0x0000007d007e7308 */ /* 0x0000620000001000 */
[----:B------:R-:W-:-:S02]  /*1a880*/  IMAD R160, R121, UR42, R160 ;  /* 0x0000002a79a07c24 */ /* 0x000fc4000f8e02a0 */
[----:B------:R-:W-:Y:S01]  /*1a890*/  FADD.FTZ R124, R168, -R159 ;  /* 0x8000009fa87c7221 */ /* 0x000fe20000010000 */
[----:B------:R-:W-:-:S03]  /*1a8a0*/  IADD3 R168, PT, PT, R4, UR51, RZ ;  /* 0x0000003304a87c10 */ /* 0x000fc6000fffe0ff */
[----:B------:R-:W-:Y:S01]  /*1a8b0*/  FFMA.FTZ R122, R123, R124, R122 ;  /* 0x0000007c7b7a7223 */ /* 0x000fe2000001007a */
[----:B------:R-:W-:Y:S01]  /*1a8c0*/  FADD.FTZ R123, -R159, R170 ;  /* 0x000000aa9f7b7221 */ /* 0x000fe20000010100 */
[----:B0-----:R-:W-:-:S03]  /*1a8d0*/  MOV R125, 0x43160000 ;  /* 0x43160000007d7802 */ /* 0x001fc60000000f00 */
[----:B------:R-:W-:Y:S01]  /*1a8e0*/  FMUL.FTZ R124, R123, 0.25 ;  /* 0x3e8000007b7c7820 */ /* 0x000fe20000410000 */
[----:B------:R-:W-:-:S04]  /*1a8f0*/  FSEL R128, R125, 37.5, !P0 ;  /* 0x421600007d807808 */ /* 0x000fc80004000000 */
[----:B------:R-:W-:Y:S02]  /*1a900*/  FSEL R124, R124, R123, P5 ;  /* 0x0000007b7c7c7208 */ /* 0x000fe40002800000 */
[----:B------:R-:W-:Y:S03]  /*1a910*/  MUFU.RCP R128, R128 ;  /* 0x0000008000807308 */ /* 0x000fe60000001000 */
[----:B-1----:R-:W-:Y:S01]  /*1a920*/  FFMA.FTZ R159, R126, R124, R159 ;  /* 0x0000007c7e9f7223 */ /* 0x002fe2000001009f */
[----:B------:R-:W-:-:S03]  /*1a930*/  MOV R126, 0x43150000 ;  /* 0x43150000007e7802 */ /* 0x000fc60000000f00 */
[----:B------:R-:W-:Y:S01]  /*1a940*/  FADD.FTZ R124, R170, -R159 ;  /* 0x8000009faa7c7221 */ /* 0x000fe20000010000 */
[----:B------:R-:W-:Y:S02]  /*1a950*/  FSEL R126, R126, 37.25, !P6 ;  /* 0x421500007e7e7808 */ /* 0x000fe40007000000 */
[----:B----4-:R-:W-:Y:S01]  /*1a960*/  IADD3 R170, PT, PT, R4, UR45, RZ ;  /* 0x0000002d04aa7c10 */ /* 0x010fe2000fffe0ff */
[----:B------:R-:W-:Y:S01]  /*1a970*/  FFMA.FTZ R122, R123, R124, R122 ;  /* 0x0000007c7b7a7223 */ /* 0x000fe2000001007a */
[----:B------:R-:W-:Y:S02]  /*1a980*/  FADD.FTZ R123, -R159, R172 ;  /* 0x000000ac9f7b7221 */ /* 0x000fe40000010100 */
[----:B------:R-:W0:Y:S01]  /*1a990*/  MUFU.RCP R126, R126 ;  /* 0x0000007e007e7308 */ /* 0x000e220000001000 */
[----:B------:R-:W-:Y:S02]  /*1a9a0*/  IMAD R170, R121, UR39, R170 ;  /* 0x0000002779aa7c24 */ /* 0x000fe4000f8e02aa */
[----:B------:R-:W-:-:S03]  /*1a9b0*/  FMUL.FTZ R124, R123, 0.25 ;  /* 0x3e8000007b7c7820 */ /* 0x000fc60000410000 */
[----:B------:R-:W-:Y:S02]  /*1a9c0*/  IADD3 R183, PT, PT, R170, 0x16, RZ ;  /* 0x00000016aab77810 */ /* 0x000fe40007ffe0ff */
[----:B------:R-:W-:-:S05]  /*1a9d0*/  FSEL R124, R124, R123, P6 ;  /* 0x0000007b7c7c7208 */ /* 0x000fca0003000000 */
[----:B0-----:R-:W-:-:S04]  /*1a9e0*/  FFMA.FTZ R159, R126, R124, R159 ;  /* 0x0000007c7e9f7223 */ /* 0x001fc8000001009f */
[----:B------:R-:W-:-:S04]  /*1a9f0*/  FADD.FTZ R125, -R159, R176 ;  /* 0x000000b09f7d7221 */ /* 0x000fc80000010100 */
[----:B------:R-:W-:-:S05]  /*1aa00*/  FMUL.FTZ R124, R125, 0.25 ;  /* 0x3e8000007d7c7820 */ /* 0x000fca0000410000 */
[----:B------:R-:W-:Y:S01]  /*1aa10*/  FSEL R126, R124, R125, P0 ;  /* 0x0000007d7c7e7208 */ /* 0x000fe20000000000 */
[----:B------:R-:W-:-:S04]  /*1aa20*/  FADD.FTZ R124, R172, -R159 ;  /* 0x8000009fac7c7221 */ /* 0x000fc80000010000 */
[----:B------:R-:W-:Y:S01]  /*1aa30*/  FFMA.FTZ R159, R128, R126, R159 ;  /* 0x0000007e809f7223 */ /* 0x000fe2000001009f */
[----:B------:R-:W-:Y:S01]  /*1aa40*/  FFMA.FTZ R122, R123, R124, R122 ;  /* 0x0000007c7b7a7223 */ /* 0x000fe2000001007a */
[----:B---3--:R-:W-:Y:S02]  /*1aa50*/  IADD3 R126, PT, PT, R4, UR54, RZ ;  /* 0x00000036047e7c10 */ /* 0x008fe4000fffe0ff */
[----:B------:R-:W-:Y:S01]  /*1aa60*/  FADD.FTZ R159, R176, -R159 ;  /* 0x8000009fb09f7221 */ /* 0x000fe20000010000 */
[----:B------:R-:W-:-:S04]  /*1aa70*/  DEPBAR.LE SB5, 0x1 ;  /* 0x0000d0400000791a */ /* 0x000fc80000000000 */
[----:B------:R-:W-:Y:S01]  /*1aa80*/  FMUL.FTZ R123, R120, UR22 ;  /* 0x00000016787b7c20 */ /* 0x000fe20008410000 */
[C---:B------:R-:W-:Y:S01]  /*1aa90*/  IADD3 R120, PT, PT, R4.reuse, UR19, RZ ;  /* 0x0000001304787c10 */ /* 0x040fe2000fffe0ff */
[----:B------:R-:W-:Y:S02]  /*1aaa0*/  IMAD R126, R121, UR40, R126 ;  /* 0x00000028797e7c24 */ /* 0x000fe4000f8e027e */
[----:B------:R-:W-:Y:S01]  /*1aab0*/  FFMA.FTZ R122, R125, R159, R122 ;  /* 0x0000009f7d7a7223 */ /* 0x000fe2000001007a */
[----:B------:R-:W-:Y:S01]  /*1aac0*/  IADD3 R128, PT, PT, R4, UR55, RZ ;  /* 0x0000003704807c10 */ /* 0x000fe2000fffe0ff */
[C---:B------:R-:W-:Y:S02]  /*1aad0*/  IMAD R120, R121.reuse, UR33, R120 ;  /* 0x0000002179787c24 */ /* 0x040fe4000f8e0278 */
[----:B------:R-:W-:Y:S01]  /*1aae0*/  FMUL.FTZ R122, R122, 0.0067114094272255897522 ;  /* 0x3bdbeb627a7a7820 */ /* 0x000fe20000410000 */
[----:B------:R-:W-:Y:S01]  /*1aaf0*/  IADD3 R125, PT, PT, R126, 0x16, RZ ;  /* 0x000000167e7d7810 */ /* 0x000fe20007ffe0ff */
[----:B------:R-:W-:Y:S01]  /*1ab00*/  IMAD R128, R121, UR41, R128 ;  /* 0x0000002979807c24 */ /* 0x000fe2000f8e0280 */
[----:B------:R-:W-:-:S02]  /*1ab10*/  IADD3 R120, PT, PT, R120, 0x16, RZ ;  /* 0x0000001678787810 */ /* 0x000fc40007ffe0ff */
[----:B------:R-:W-:Y:S02]  /*1ab20*/  FSETP.GT.FTZ.AND P0, PT, |R122|, 8.50705917302346158658e+37, PT ;  /* 0x7e8000007a00780b */ /* 0x000fe40003f14200 */
[----:B------:R-:W-:-:S11]  /*1ab30*/  IADD3 R167, PT, PT, R128, 0x16, RZ ;  /* 0x0000001680a77810 */ /* 0x000fd60007ffe0ff */
[----:B------:R-:W-:Y:S01]  /*1ab40*/  @P0 FMUL.FTZ R122, R122, 0.25 ;  /* 0x3e8000007a7a0820 */ /* 0x000fe20000410000 */
[----:B------:R-:W5:Y:S01]  /*1ab50*/  TLD.LZ RZ, R164, R120, UR14, 1D, 0x1 ;  /* 0x00ff0eff78a47f66 */ /* 0x000f6200081e01ff */
[----:B------:R-:W5:Y:S01]  /*1ab60*/  TLD.LZ RZ, R166, R120, UR16, 1D, 0x1 ;  /* 0x00ff10ff78a67f66 */ /* 0x000f6200081e01ff */
[----:B------:R-:W-:-:S03]  /*1ab70*/  @P0 FMUL.FTZ R127, R127, 0.25 ;  /* 0x3e8000007f7f0820 */ /* 0x000fc60000410000 */
[----:B------:R-:W0:Y:S02]  /*1ab80*/  MUFU.RCP R122, R122 ;  /* 0x0000007a007a7308 */ /* 0x000e240000001000 */
[----:B0-----:R-:W-:Y:S01]  /*1ab90*/  FMUL.FTZ R124, R122, R127 ;  /* 0x0000007f7a7c7220 */ /* 0x001fe20000410000 */
[----:B------:R-:W-:-:S04]  /*1aba0*/  IADD3 R122, PT, PT, R4, UR52, RZ ;  /* 0x00000034047a7c10 */ /* 0x000fc8000fffe0ff */
[----:B------:R-:W-:Y:S01]  /*1abb0*/  FSETP.GT.FTZ.AND P0, PT, R124, R117, PT ;  /* 0x000000757c00720b */ /* 0x000fe20003f14000 */
[----:B------:R-:W-:-:S05]  /*1abc0*/  IMAD R122, R121, UR34, R122 ;  /* 0x00000022797a7c24 */ /* 0x000fca000f8e027a */
[----:B------:R-:W-:-:S04]  /*1abd0*/  IADD3 R122, PT, PT, R122, 0x16, RZ ;  /* 0x000000167a7a7810 */ /* 0x000fc80007ffe0ff */
[----:B------:R-:W5:Y:S01]  /*1abe0*/  TLD.LZ RZ, R169, R122, UR14, 1D, 0x1 ;  /* 0x00ff0eff7aa97f66 */ /* 0x000f6200081e01ff */
[----:B------:R-:W5:Y:S02]  /*1abf0*/  TLD.LZ RZ, R170, R122, UR16, 1D, 0x1 ;  /* 0x00ff10ff7aaa7f66 */ /* 0x000f6400081e01ff */
[----:B------:R-:W-:Y:S02]  /*1ac00*/  @P0 MOV R117, R124 ;  /* 0x0000007c00750202 */ /* 0x000fe40000000f00 */
[----:B------:R-:W-:Y:S01]  /*1ac10*/  IADD3 R124, PT, PT, R4, UR53, RZ ;  /* 0x00000035047c7c10 */ /* 0x000fe2000fffe0ff */
[----:B------:R-:W-:-:S04]  /*1ac20*/  DEPBAR.LE SB5, 0x4 ;  /* 0x0000d1000000791a */ /* 0x000fc80000000000 */
[----:B------:R-:W-:Y:S01]  /*1ac30*/  FFMA.FTZ R163, R2, UR28, R123 ;  /* 0x0000001c02a37c23 */ /* 0x000fe2000801007b */
[C---:B------:R-:W-:Y:S01]  /*1ac40*/  IMAD R123, R121.reuse, UR37, R168 ;  /* 0x00000025797b7c24 */ /* 0x040fe2000f8e02a8 */
[----:B------:R-:W-:Y:S01]  /*1ac50*/  IADD3 R168, PT, PT, R160, 0x16, RZ ;  /* 0x00000016a0a87810 */ /* 0x000fe20007ffe0ff */
[----:B------:R-:W-:Y:S01]  /*1ac60*/  IMAD R124, R121, UR35, R124 ;  /* 0x00000023797c7c24 */ /* 0x000fe2000f8e027c */
[----:B------:R-:W-:Y:S02]  /*1ac70*/  IADD3 R2, PT, PT, R4, UR44, RZ ;  /* 0x0000002c04027c10 */ /* 0x000fe4000fffe0ff */
[----:B------:R-:W-:Y:S02]  /*1ac80*/  IADD3 R181, PT, PT, R123, 0x16, RZ ;  /* 0x000000167bb57810 */ /* 0x000fe40007ffe0ff */
[----:B------:R-:W-:Y:S01]  /*1ac90*/  IADD3 R124, PT, PT, R124, 0x16, RZ ;  /* 0x000000167c7c7810 */ /* 0x000fe20007ffe0ff */
[----:B------:R-:W-:Y:S02]  /*1aca0*/  IMAD R127, R121, UR38, R2 ;  /* 0x00000026797f7c24 */ /* 0x000fe4000f8e0202 */
[----:B------:R-:W-:Y:S01]  /*1acb0*/  FADD.FTZ R2, -RZ, R163 ;  /* 0x000000a3ff027221 */ /* 0x000fe20000010100 */
[----:B------:R-:W-:Y:S01]  /*1acc0*/  FSETP.GT.FTZ.AND P0, PT, R5, 8.50705917302346158658e+37, PT ;  /* 0x7e8000000500780b */ /* 0x000fe20003f14000 */
[----:B------:R-:W5:Y:S01]  /*1acd0*/  TLD.LZ RZ, R171, R124, UR14, 1D, 0x1 ;  /* 0x00ff0eff7cab7f66 */ /* 0x000f6200081e01ff */
[----:B------:R-:W5:Y:S01]  /*1ace0*/  TLD.LZ RZ, R172, R124, UR16, 1D, 0x1 ;  /* 0x00ff10ff7cac7f66 */ /* 0x000f6200081e01ff */
[----:B------:R-:W-:Y:S01]  /*1acf0*/  TLD.LZ RZ, R173, R125, UR14, 1D, 0x1 ;  /* 0x00ff0eff7dad7f66 */ /* 0x000fe200081e01ff */
[----:B------:R-:W-:Y:S01]  /*1ad00*/  TLD.LZ RZ, R174, R125, UR16, 1D, 0x1 ;  /* 0x00ff10ff7dae7f66 */ /* 0x000fe200081e01ff */
[----:B------:R-:W-:Y:S01]  /*1ad10*/  TLD.LZ RZ, R175, R167, UR14, 1D, 0x1 ;  /* 0x00ff0effa7af7f66 */ /* 0x000fe200081e01ff */
[----:B------:R0:W-:Y:S01]  /*1ad20*/  TLD.LZ RZ, R176, R167, UR16, 1D, 0x1 ;  /* 0x00ff10ffa7b07f66 */ /* 0x0001e200081e01ff */
[----:B------:R-:W5:Y:S01]  /*1ad30*/  TLD.LZ RZ, R177, R168, UR14, 1D, 0x1 ;  /* 0x00ff0effa8b17f66 */ /* 0x000f6200081e01ff */
[----:B------:R1:W-:Y:S01]  /*1ad40*/  TLD.LZ RZ, R178, R168, UR16, 1D, 0x1 ;  /* 0x00ff10ffa8b27f66 */ /* 0x0003e200081e01ff */
[----:B------:R-:W5:Y:S01]  /*1ad50*/  TLD.LZ RZ, R159, R179, UR14, 1D, 0x1 ;  /* 0x00ff0effb39f7f66 */ /* 0x000f6200081e01ff */
[----:B------:R-:W5:Y:S01]  /*1ad60*/  TLD.LZ RZ, R160, R179, UR16, 1D, 0x1 ;  /* 0x00ff10ffb3a07f66 */ /* 0x000f6200081e01ff */
[----:B------:R-:W-:Y:S01]  /*1ad70*/  IADD3 R182, PT, PT, R127, 0x16, RZ ;  /* 0x000000167fb67810 */ /* 0x000fe20007ffe0ff */
[----:B------:R-:W-:Y:S01]  /*1ad80*/  FMUL.FTZ R165, R2, 0.25 ;  /* 0x3e80000002a57820 */ /* 0x000fe20000410000 */
[----:B------:R-:W5:Y:S01]  /*1ad90*/  TLD.LZ RZ, R127, R180, UR14, 1D, 0x1 ;  /* 0x00ff0effb47f7f66 */ /* 0x000f6200081e01ff */
[----:B------:R-:W-:Y:S01]  /*1ada0*/  TLD.LZ RZ, R128, R180, UR16, 1D, 0x1 ;  /* 0x00ff10ffb4807f66 */ /* 0x000fe200081e01ff */
[----:B------:R-:W5:Y:S01]  /*1adb0*/  TLD.LZ RZ, R123, R181, UR14, 1D, 0x1 ;  /* 0x00ff0effb57b7f66 */ /* 0x000f6200081e01ff */
[----:B------:R-:W-:Y:S01]  /*1adc0*/  TLD.LZ RZ, R126, R181, UR16, 1D, 0x1 ;  /* 0x00ff10ffb57e7f66 */ /* 0x000fe200081e01ff */
[----:B------:R-:W-:Y:S01]  /*1add0*/  TLD.LZ RZ, R122, R182, UR14, 1D, 0x1 ;  /* 0x00ff0effb67a7f66 */ /* 0x000fe200081e01ff */
[----:B------:R-:W-:Y:S01]  /*1ade0*/  TLD.LZ RZ, R120, R182, UR16, 1D, 0x1 ;  /* 0x00ff10ffb6787f66 */ /* 0x000fe200081e01ff */
[----:B------:R-:W5:Y:S01]  /*1adf0*/  TLD.LZ RZ, R124, R183, UR14, 1D, 0x1 ;  /* 0x00ff0effb77c7f66 */ /* 0x000f6200081e01ff */
[----:B------:R-:W5:Y:S01]  /*1ae00*/  TLD.LZ RZ, R125, R183, UR16, 1D, 0x1 ;  /* 0x00ff10ffb77d7f66 */ /* 0x000f6200081e01ff */
[----:B------:R-:W-:Y:S01]  /*1ae10*/  FSEL R165, R165, R2, P0 ;  /* 0x00000002a5a57208 */ /* 0x000fe20000000000 */
[----:B------:R-:W2:Y:S01]  /*1ae20*/  LDCU UR8, c[0x3][0x264] ;  /* 0x00c04c80ff0877ac */ /* 0x000ea20008000800 */
[----:B------:R-:W-:-:S02]  /*1ae30*/  FSETP.GT.FTZ.AND P0, PT, R3, 8.50705917302346158658e+37, PT ;  /* 0x7e8000000300780b */ /* 0x000fc40003f14000 */
[----:B------:R-:W-:Y:S01]  /*1ae40*/  FSETP.GT.FTZ.AND P1, PT, R32, 8.50705917302346158658e+37, PT ;  /* 0x7e8000002000780b */ /* 0x000fe20003f34000 */
[----:B------:R-:W-:Y:S01]  /*1ae50*/  FFMA.FTZ R165, R0, R165, RZ ;  /* 0x000000a500a57223 */ /* 0x000fe200000100ff */
[----:B------:R-:W3:Y:S01]  /*1ae60*/  LDCU UR9, c[0x3][0xc] ;  /* 0x00c00180ff0977ac */ /* 0x000ee20008000800 */
[----:B------:R-:W4:Y:S01]  /*1ae70*/  LDCU.128 UR32, c[0x3][0x10] ;  /* 0x00c00200ff2077ac */ /* 0x000f220008000c00 */
[----:B------:R-:W4:Y:S01]  /*1ae80*/  LDCU.128 UR40, c[0x3][0x270] ;  /* 0x00c04e00ff2877ac */ /* 0x000f220008000c00 */
[----:B------:R-:W4:Y:S01]  /*1ae90*/  LDCU.128 UR36, c[0x3][0x20] ;  /* 0x00c00400ff2477ac */ /* 0x000f220008000c00 */
[----:B------:R-:W4:Y:S01]  /*1aea0*/  LDCU.128 UR48, c[0x3][0x280] ;  /* 0x00c05000ff3077ac */ /* 0x000f220008000c00 */
[----:B------:R-:W0:Y:S02]  /*1aeb0*/  LDCU.128 UR52, c[0x3][0x990] ;  /* 0x00c13200ff3477ac */ /* 0x000e240008000c00 */
[----:B0-----:R-:W-:Y:S02]  /*1aec0*/  UIADD3 UR12, UPT, UPT, UR10, 0x16, UR54 ;  /* 0x000000160a0c7890 */ /* 0x001fe4000fffe036 */
[----:B------:R-:W-:Y:S01]  /*1aed0*/  UIADD3 UR13, UPT, UPT, UR10, 0x16, UR55 ;  /* 0x000000160a0d7890 */ /* 0x000fe2000fffe037 */
[----:B------:R-:W-:-:S04]  /*1aee0*/  DEPBAR.LE SB5, 0xb ;  /* 0x0000d2c00000791a */ /* 0x000fc80000000000 */
[----:B------:R-:W-:-:S04]  /*1aef0*/  FMUL.FTZ R167, R164, UR23 ;  /* 0x00000017a4a77c20 */ /* 0x000fc80008410000 */
[----:B------:R-:W-:-:S04]  /*1af00*/  FFMA.FTZ R166, R166, UR29, R167 ;  /* 0x0000001da6a67c23 */ /* 0x000fc800080100a7 */
[----:B------:R-:W-:-:S04]  /*1af10*/  FADD.FTZ R164, -R165, R166 ;  /* 0x000000a6a5a47221 */ /* 0x000fc80000010100 */
[----:B------:R-:W-:-:S05]  /*1af20*/  FMUL.FTZ R167, R164, 0.25 ;  /* 0x3e800000a4a77820 */ /* 0x000fca0000410000 */
[----:B-1----:R-:W-:Y:S01]  /*1af30*/  FSEL R168, R167, R164, P0 ;  /* 0x000000a4a7a87208 */ /* 0x002fe20000000000 */
[----:B------:R-:W-:Y:S01]  /*1af40*/  FADD.FTZ R167, R163, -R165 ;  /* 0x800000a5a3a77221 */ /* 0x000fe20000010000 */
[----:B------:R-:W-:Y:S01]  /*1af50*/  FADD.FTZ R163, RZ, R163 ;  /* 0x000000a3ffa37221 */ /* 0x000fe20000010000 */
[----:B------:R-:W-:Y:S02]  /*1af60*/  FSETP.GT.FTZ.AND P0, PT, R39, 8.50705917302346158658e+37, PT ;  /* 0x7e8000002700780b */ /* 0x000fe40003f14000 */
[----:B------:R-:W-:Y:S01]  /*1af70*/  FFMA.FTZ R165, R118, R168, R165 ;  /* 0x000000a876a57223 */ /* 0x000fe200000100a5 */
[----:B------:R-:W-:Y:S01]  /*1af80*/  FFMA.FTZ R167, R2, R167, RZ ;  /* 0x000000a702a77223 */ /* 0x000fe200000100ff */
[----:B------:R-:W-:Y:S01]  /*1af90*/  FADD.FTZ R163, R163, R166 ;  /* 0x000000a6a3a37221 */ /* 0x000fe20000010000 */
[----:B------:R-:W-:Y:S01]  /*1afa0*/  MOV R168, 0x40a00000 ;  /* 0x40a0000000a87802 */ /* 0x000fe20000000f00 */
[----:B------:R-:W-:Y:S02]  /*1afb0*/  FADD.FTZ R2, R166, -R165 ;  /* 0x800000a5a6027221 */ /* 0x000fe40000010000 */
[----:B------:R-:W0:Y:S02]  /*1afc0*/  MUFU.RCP R166, R119 ;  /* 0x0000007700a67308 */ /* 0x000e240000001000 */
[----:B------:R-:W-:Y:S01]  /*1afd0*/  FFMA.FTZ R2, R164, R2, R167 ;  /* 0x00000002a4027223 */ /* 0x000fe200000100a7 */
[----:B------:R-:W-:-:S04]  /*1afe0*/  DEPBAR.LE SB5, 0x9 ;  /* 0x0000d2400000791a */ /* 0x000fc80000000000 */
[----:B------:R-:W-:-:S04]  /*1aff0*/  FMUL.FTZ R169, R169, UR24 ;  /* 0x00000018a9a97c20 */ /* 0x000fc80008410000 */
[----:B------:R-:W-:-:S04]  /*1b000*/  FFMA.FTZ R170, R170, UR30, R169 ;  /* 0x0000001eaaaa7c23 */ /* 0x000fc800080100a9 */
[--C-:B------:R-:W-:Y:S01]  /*1b010*/  FADD.FTZ R167, -R165, R170.reuse ;  /* 0x000000aaa5a77221 */ /* 0x100fe20000010100 */
[----:B------:R-:W-:-:S03]  /*1b020*/  FADD.FTZ R163, R163, R170 ;  /* 0x000000aaa3a37221 */ /* 0x000fc60000010000 */
[----:B------:R-:W-:-:S05]  /*1b030*/  FMUL.FTZ R164, R167, 0.25 ;  /* 0x3e800000a7a47820 */ /* 0x000fca0000410000 */
[----:B------:R-:W-:Y:S02]  /*1b040*/  FSEL R164, R164, R167, P0 ;  /* 0x000000a7a4a47208 */ /* 0x000fe40000000000 */
[----:B------:R-:W-:Y:S01]  /*1b050*/  FSETP.GT.FTZ.AND P0, PT, R38, 8.50705917302346158658e+37, PT ;  /* 0x7e8000002600780b */ /* 0x000fe20003f14000 */
[----:B------:R-:W-:-:S04]  /*1b060*/  DEPBAR.LE SB5, 0x8 ;  /* 0x0000d2000000791a */ /* 0x000fc80000000000 */
[----:B--2---:R-:W-:Y:S01]  /*1b070*/  FMUL.FTZ R171, R171, UR8 ;  /* 0x00000008abab7c20 */ /* 0x004fe20008410000 */
[----:B0-----:R-:W-:Y:S01]  /*1b080*/  FFMA.FTZ R165, R166, R164, R165 ;  /* 0x000000a4a6a57223 */ /* 0x001fe200000100a5 */
[----:B------:R-:W-:Y:S01]  /*1b090*/  FSEL R166, R5, 4, P0 ;  /* 0x4080000005a67808 */ /* 0x000fe20000000000 */
[----:B------:R-:W-:-:S04]  /*1b0a0*/  DEPBAR.LE SB5, 0x7 ;  /* 0x0000d1c00000791a */ /* 0x000fc80000000000 */
[----:B---3--:R-:W-:Y:S01]  /*1b0b0*/  FFMA.FTZ R172, R172, UR9, R171 ;  /* 0x00000009acac7c23 */ /* 0x008fe200080100ab */
[----:B------:R-:W0:Y:S01]  /*1b0c0*/  LDCU.64 UR8, c[0x3][0x268] ;  /* 0x00c04d00ff0877ac */ /* 0x000e220008000a00 */
[----:B------:R-:W-:Y:S01]  /*1b0d0*/  FADD.FTZ R164, R170, -R165 ;  /* 0x800000a5aaa47221 */ /* 0x000fe20000010000 */
[----:B------:R-:W-:-:S04]  /*1b0e0*/  DEPBAR.LE SB5, 0x5 ;  /* 0x0000d1400000791a */ /* 0x000fc80000000000 */
[----:B----4-:R-:W-:Y:S01]  /*1b0f0*/  FMUL.FTZ R177, R177, UR40 ;  /* 0x00000028b1b17c20 */ /* 0x010fe20008410000 */
[----:B------:R-:W-:Y:S01]  /*1b100*/  FMUL.FTZ R159, R159, UR41 ;  /* 0x000000299f9f7c20 */ /* 0x000fe20008410000 */
[----:B------:R-:W1:Y:S01]  /*1b110*/  MUFU.RCP R166, R166 ;  /* 0x000000a600a67308 */ /* 0x000e620000001000 */
[----:B------:R-:W-:Y:S01]  /*1b120*/  FFMA.FTZ R2, R167, R164, R2 ;  /* 0x000000a4a7027223 */ /* 0x000fe20000010002 */
[--C-:B------:R-:W-:Y:S01]  /*1b130*/  FADD.FTZ R167, -R165, R172.reuse ;  /* 0x000000aca5a77221 */ /* 0x100fe20000010100 */
[----:B------:R-:W-:Y:S01]  /*1b140*/  FFMA.FTZ R178, R178, UR34, R177 ;  /* 0x00000022b2b27c23 */ /* 0x000fe200080100b1 */
[----:B------:R-:W-:Y:S02]  /*1b150*/  FADD.FTZ R163, R163, R172 ;  /* 0x000000aca3a37221 */ /* 0x000fe40000010000 */
[----:B------:R-:W-:-:S05]  /*1b160*/  FMUL.FTZ R164, R167, 0.25 ;  /* 0x3e800000a7a47820 */ /* 0x000fca0000410000 */
[----:B------:R-:W-:Y:S02]  /*1b170*/  FSEL R164, R164, R167, P0 ;  /* 0x000000a7a4a47208 */ /* 0x000fe40000000000 */
[----:B------:R-:W-:Y:S01]  /*1b180*/  FSETP.GT.FTZ.AND P0, PT, R37, 8.50705917302346158658e+37, PT ;  /* 0x7e8000002500780b */ /* 0x000fe20003f14000 */
[----:B0-----:R-:W-:Y:S01]  /*1b190*/  FMUL.FTZ R173, R173, UR8 ;  /* 0x00000008adad7c20 */ /* 0x001fe20008410000 */
[----:B------:R-:W-:Y:S01]  /*1b1a0*/  FMUL.FTZ R175, R175, UR9 ;  /* 0x00000009afaf7c20 */ /* 0x000fe20008410000 */
[----:B------:R-:W-:-:S04]  /*1b1b0*/  DEPBAR.LE SB5, 0x4 ;  /* 0x0000d1000000791a */ /* 0x000fc80000000000 */
[----:B------:R-:W-:Y:S01]  /*1b1c0*/  FFMA.FTZ R160, R160, UR35, R159 ;  /* 0x00000023a0a07c23 */ /* 0x000fe2000801009f */
[----:B-1----:R-:W-:Y:S01]  /*1b1d0*/  FFMA.FTZ R165, R166, R164, R165 ;  /* 0x000000a4a6a57223 */ /* 0x002fe200000100a5 */
[----:B------:R-:W-:Y:S01]  /*1b1e0*/  FSEL R168, R168, 1.25, !P0 ;  /* 0x3fa00000a8a87808 */ /* 0x000fe20004000000 */
[----:B------:R-:W-:Y:S01]  /*1b1f0*/  FFMA.FTZ R174, R174, UR32, R173 ;  /* 0x00000020aeae7c23 */ /* 0x000fe200080100ad */
[----:B------:R-:W-:Y:S01]  /*1b200*/  MOV R166, 0x40c00000 ;  /* 0x40c0000000a67802 */ /* 0x000fe20000000f00 */
[----:B------:R-:W-:Y:S01]  /*1b210*/  FADD.FTZ R164, R172, -R165 ;  /* 0x800000a5aca47221 */ /* 0x000fe20000010000 */
[----:B------:R-:W-:Y:S01]  /*1b220*/  FFMA.FTZ R176, R176, UR33, R175 ;  /* 0x00000021b0b07c23 */ /* 0x000fe200080100af */
[----:B------:R-:W-:Y:S01]  /*1b230*/  FADD.FTZ R163, R163, R174 ;  /* 0x000000aea3a37221 */ /* 0x000fe20000010000 */
[----:B------:R-:W0:Y:S01]  /*1b240*/  MUFU.RCP R168, R168 ;  /* 0x000000a800a87308 */ /* 0x000e220000001000 */
[----:B------:R-:W-:Y:S01]  /*1b250*/  FFMA.FTZ R2, R167, R164, R2 ;  /* 0x000000a4a7027223 */ /* 0x000fe20000010002 */
[----:B------:R-:W-:Y:S01]  /*1b260*/  FADD.FTZ R167, -R165, R174 ;  /* 0x000000aea5a77221 */ /* 0x000fe20000010100 */
[----:B------:R-:W-:-:S04]  /*1b270*/  DEPBAR.LE SB5, 0x2 ;  /* 0x0000d0800000791a */ /* 0x000fc80000000000 */
[----:B------:R-:W-:Y:S01]  /*1b280*/  FMUL.FTZ R127, R127, UR42 ;  /* 0x0000002a7f7f7c20 */ /* 0x000fe20008410000 */
[----:B------:R-:W-:Y:S01]  /*1b290*/  FADD.FTZ R163, R163, R176 ;  /* 0x000000b0a3a37221 */ /* 0x000fe20000010000 */
[----:B------:R-:W-:Y:S01]  /*1b2a0*/  FMUL.FTZ R123, R123, UR43 ;  /* 0x0000002b7b7b7c20 */ /* 0x000fe20008410000 */
[----:B------:R-:W-:Y:S01]  /*1b2b0*/  FMUL.FTZ R164, R167, 0.25 ;  /* 0x3e800000a7a47820 */ /* 0x000fe20000410000 */
[----:B------:R-:W-:Y:S01]  /*1b2c0*/  FFMA.FTZ R128, R128, UR36, R127 ;  /* 0x0000002480807c23 */ /* 0x000fe2000801007f */
[----:B------:R-:W-:Y:S01]  /*1b2d0*/  FADD.FTZ R163, R163, R178 ;  /* 0x000000b2a3a37221 */ /* 0x000fe20000010000 */
[----:B------:R-:W-:-:S04]  /*1b2e0*/  DEPBAR.LE SB5, 0x1 ;  /* 0x0000d0400000791a */ /* 0x000fc80000000000 */
[----:B------:R-:W-:Y:S01]  /*1b2f0*/  FMUL.FTZ R124, R124, UR49 ;  /* 0x000000317c7c7c20 */ /* 0x000fe20008410000 */
[----:B------:R-:W-:Y:S01]  /*1b300*/  FFMA.FTZ R126, R126, UR37, R123 ;  /* 0x000000257e7e7c23 */ /* 0x000fe2000801007b */
[----:B------:R-:W-:Y:S01]  /*1b310*/  FSEL R164, R164, R167, P0 ;  /* 0x000000a7a4a47208 */ /* 0x000fe20000000000 */
[----:B------:R-:W-:Y:S01]  /*1b320*/  FADD.FTZ R163, R163, R160 ;  /* 0x000000a0a3a37221 */ /* 0x000fe20000010000 */
[----:B------:R-:W-:Y:S01]  /*1b330*/  FSETP.GT.FTZ.AND P0, PT, R36, 8.50705917302346158658e+37, PT ;  /* 0x7e8000002400780b */ /* 0x000fe20003f14000 */
[----:B------:R-:W-:Y:S02]  /*1b340*/  UIADD3 UR8, UPT, UPT, UR10, 0x16, UR52 ;  /* 0x000000160a087890 */ /* 0x000fe4000fffe034 */
[----:B------:R-:W-:Y:S01]  /*1b350*/  FADD.FTZ R163, R163, R128 ;  /* 0x00000080a3a37221 */ /* 0x000fe20000010000 */
[----:B0-----:R-:W-:Y:S01]  /*1b360*/  FFMA.FTZ R165, R168, R164, R165 ;  /* 0x000000a4a8a57223 */ /* 0x001fe200000100a5 */
[----:B------:R-:W-:Y:S01]  /*1b370*/  FSEL R166, R166, 1.5, !P0 ;  /* 0x3fc00000a6a67808 */ /* 0x000fe20004000000 */
[----:B------:R-:W-:Y:S01]  /*1b380*/  UIADD3 UR9, UPT, UPT, UR10, 0x16, UR53 ;  /* 0x000000160a097890 */ /* 0x000fe2000fffe035 */
[----:B------:R-:W-:Y:S01]  /*1b390*/  MOV R168, 0x40e00000 ;  /* 0x40e0000000a87802 */ /* 0x000fe20000000f00 */
[----:B------:R-:W-:Y:S01]  /*1b3a0*/  FADD.FTZ R164, R174, -R165 ;  /* 0x800000a5aea47221 */ /* 0x000fe20000010000 */
[----:B-----5:R-:W-:Y:S01]  /*1b3b0*/  FFMA.FTZ R124, R125, UR39, R124 ;  /* 0x000000277d7c7c23 */ /* 0x020fe2000801007c */
[----:B------:R-:W0:Y:S01]  /*1b3c0*/  LDCU.128 UR40, c[0x3][0x1a00] ;  /* 0x00c34000ff2877ac */ /* 0x000e220008000c00 */
[----:B------:R-:W1:Y:S01]  /*1b3d0*/  MUFU.RCP R166, R166 ;  /* 0x000000a600a67308 */ /* 0x000e620000001000 */
[----:B------:R-:W-:Y:S01]  /*1b3e0*/  FFMA.FTZ R2, R167, R164, R2 ;  /* 0x000000a4a7027223 */ /* 0x000fe20000010002 */
[----:B------:R-:W-:Y:S01]  /*1b3f0*/  FADD.FTZ R167, -R165, R176 ;  /* 0x000000b0a5a77221 */ /* 0x000fe20000010100 */
[----:B------:R-:W2:Y:S01]  /*1b400*/  LDCU.128 UR52, c[0x3][0x1a20] ;  /* 0x00c34400ff3477ac */ /* 0x000ea20008000c00 */
[----:B------:R-:W-:-:S02]  /*1b410*/  FADD.FTZ R163, R163, R126 ;  /* 0x0000007ea3a37221 */ /* 0x000fc40000010000 */
[----:B------:R-:W-:Y:S01]  /*1b420*/  FMUL.FTZ R164, R167, 0.25 ;  /* 0x3e800000a7a47820 */ /* 0x000fe20000410000 */
[----:B------:R-:W3:Y:S04]  /*1b430*/  LDCU.128 UR32, c[0x3][0x9a0] ;  /* 0x00c13400ff2077ac */ /* 0x000ee80008000c00 */
[----:B------:R-:W-:Y:S02]  /*1b440*/  FSEL R164, R164, R167, P0 ;  /* 0x000000a7a4a47208 */ /* 0x000fe40000000000 */
[----:B------:R-:W-:-:S03]  /*1b450*/  FSETP.GT.FTZ.AND P0, PT, R133, 8.50705917302346158658e+37, PT ;  /* 0x7e8000008500780b */ /* 0x000fc60003f14000 */
[----:B-1----:R-:W-:Y:S01]  /*1b460*/  FFMA.FTZ R165, R166, R164, R165 ;  /* 0x000000a4a6a57223 */ /* 0x002fe200000100a5 */
[----:B------:R-:W-:Y:S02]  /*1b470*/  FSEL R168, R168, 1.75, !P0 ;  /* 0x3fe00000a8a87808 */ /* 0x000fe40004000000 */
[----:B------:R-:W-:Y:S01]  /*1b480*/  MOV R166, 0x41000000 ;  /* 0x4100000000a67802 */ /* 0x000fe20000000f00 */
[----:B------:R-:W-:Y:S01]  /*1b490*/  FADD.FTZ R164, R176, -R165 ;  /* 0x800000a5b0a47221 */ /* 0x000fe20000010000 */
[C---:B0-----:R-:W-:Y:S02]  /*1b4a0*/  IADD3 R170, PT, PT, R4.reuse, UR42, RZ ;  /* 0x0000002a04aa7c10 */ /* 0x041fe4000fffe0ff */
[----:B------:R-:W0:Y:S01]  /*1b4b0*/  MUFU.RCP R168, R168 ;  /* 0x000000a800a87308 */ /* 0x000e220000001000 */
[----:B------:R-:W-:Y:S01]  /*1b4c0*/  FFMA.FTZ R2, R167, R164, R2 ;  /* 0x000000a4a7027223 */ /* 0x000fe20000010002 */
[----:B------:R-:W-:Y:S01]  /*1b4d0*/  FADD.FTZ R167, -R165, R178 ;  /* 0x000000b2a5a77221 */ /* 0x000fe20000010100 */
[----:B---3--:R-:W-:Y:S01]  /*1b4e0*/  UIADD3 UR32, UPT, UPT, UR10, 0x16, UR32 ;  /* 0x000000160a207890 */ /* 0x008fe2000fffe020 */
[----:B------:R-:W-:Y:S01]  /*1b4f0*/  IADD3 R172, PT, PT, R4, UR43, RZ ;  /* 0x0000002b04ac7c10 */ /* 0x000fe2000fffe0ff */
[----:B------:R-:W-:Y:S01]  /*1b500*/  UIADD3 UR33, UPT, UPT, UR10, 0x16, UR33 ;  /* 0x000000160a217890 */ /* 0x000fe2000fffe021 */
[----:B------:R-:W-:Y:S01]  /*1b510*/  FMUL.FTZ R164, R167, 0.25 ;  /* 0x3e800000a7a47820 */ /* 0x000fe20000410000 */
[----:B------:R-:W-:-:S02]  /*1b520*/  UIADD3 UR35, UPT, UPT, UR10, 0x16, UR35 ;  /* 0x000000160a237890 */ /* 0x000fc4000fffe023 */
[C---:B------:R-:W-:Y:S01]  /*1b530*/  IMAD R170, R121.reuse, UR32, R170 ;  /* 0x0000002079aa7c24 */ /* 0x040fe2000f8e02aa */
[----:B------:R-:W-:Y:S01]  /*1b540*/  UIADD3 UR34, UPT, UPT, UR10, 0x16, UR34 ;  /* 0x000000160a227890 */ /* 0x000fe2000fffe022 */
[----:B------:R-:W-:Y:S01]  /*1b550*/  FSEL R164, R164, R167, P0 ;  /* 0x000000a7a4a47208 */ /* 0x000fe20000000000 */
[----:B------:R-:W-:Y:S01]  /*1b560*/  IMAD R172, R121, UR33, R172 ;  /* 0x0000002179ac7c24 */ /* 0x000fe2000f8e02ac */
[----:B------:R-:W-:-:S04]  /*1b570*/  FSETP.GT.FTZ.AND P0, PT, R35, 8.50705917302346158658e+37, PT ;  /* 0x7e8000002300780b */ /* 0x000fc80003f14000 */
[----:B------:R-:W-:Y:S01]  /*1b580*/  FSEL R166, R166, 2, !P0 ;  /* 0x40000000a6a67808 */ /* 0x000fe20004000000 */
[----:B0-----:R-:W-:Y:S01]  /*1b590*/  FFMA.FTZ R165, R168, R164, R165 ;  /* 0x000000a4a8a57223 */ /* 0x001fe200000100a5 */
[----:B------:R-:W-:-:S03]  /*1b5a0*/  IADD3 R168, PT, PT, R4, UR41, RZ ;  /* 0x0000002904a87c10 */ /* 0x000fc6000fffe0ff */
[----:B------:R-:W-:Y:S01]  /*1b5b0*/  FADD.FTZ R164, R178, -R165 ;  /* 0x800000a5b2a47221 */ /* 0x000fe20000010000 */
[----:B------:R-:W0:Y:S01]  /*1b5c0*/  MUFU.RCP R166, R166 ;  /* 0x000000a600a67308 */ /* 0x000e220000001000 */
[----:B------:R-:W-:Y:S01]  /*1b5d0*/  FADD.FTZ R159, -R165, R160 ;  /* 0x000000a0a59f7221 */ /* 0x000fe20000010100 */
[----:B------:R-:W-:Y:S02]  /*1b5e0*/  IMAD R168, R121, UR13, R168 ;  /* 0x0000000d79a87c24 */ /* 0x000fe4000f8e02a8 */
[----:B------:R-:W-:Y:S01]  /*1b5f0*/  FFMA.FTZ R2, R167, R164, R2 ;  /* 0x000000a4a7027223 */ /* 0x000fe20000010002 */
[----:B------:R-:W-:Y:S01]  /*1b600*/  MOV R167, 0x41100000 ;  /* 0x4110000000a77802 */ /* 0x000fe20000000f00 */
[----:B------:R-:W-:-:S05]  /*1b610*/  FMUL.FTZ R164, R159, 0.25 ;  /* 0x3e8000009fa47820 */ /* 0x000fca0000410000 */
[----:B------:R-:W-:Y:S02]  /*1b620*/  FSEL R164, R164, R159, P0 ;  /* 0x0000009fa4a47208 */ /* 0x000fe40000000000 */
[----:B------:R-:W-:-:S04]  /*1b630*/  FSETP.GT.FTZ.AND P0, PT, R34, 8.50705917302346158658e+37, PT ;  /* 0x7e8000002200780b */ /* 0x000fc80003f14000 */
[----:B------:R-:W-:Y:S01]  /*1b640*/  FSEL R167, R167, 2.25, !P0 ;  /* 0x40100000a7a77808 */ /* 0x000fe20004000000 */
[----:B0-----:R-:W-:Y:S01]  /*1b650*/  FFMA.FTZ R165, R166, R164, R165 ;  /* 0x000000a4a6a57223 */ /* 0x001fe200000100a5 */
[----:B------:R-:W-:-:S03]  /*1b660*/  MOV R166, 0x41400000 ;  /* 0x4140000000a67802 */ /* 0x000fc60000000f00 */
[----:B------:R-:W-:Y:S01]  /*1b670*/  FADD.FTZ R164, R160, -R165 ;  /* 0x800000a5a0a47221 */ /* 0x000fe20000010000 */
[----:B------:R-:W-:-:S03]  /*1b680*/  FADD.FTZ R127, -R165, R128 ;  /* 0x00000080a57f7221 */ /* 0x000fc60000010100 */
[----:B------:R-:W-:Y:S01]  /*1b690*/  FFMA.FTZ R2, R159, R164, R2 ;  /* 0x000000a49f027223 */ /* 0x000fe20000010002 */
[----:B------:R-:W-:Y:S01]  /*1b6a0*/  FMUL.FTZ R160, R127, 0.25 ;  /* 0x3e8000007fa07820 */ /* 0x000fe20000410000 */
[----:B------:R-:W0:Y:S04]  /*1b6b0*/  MUFU.RCP R164, R167 ;  /* 0x000000a700a47308 */ /* 0x000e280000001000 */
[----:B------:R-:W-:Y:S02]  /*1b6c0*/  FSEL R160, R160, R127, P0 ;  /* 0x0000007fa0a07208 */ /* 0x000fe40000000000 */
[----:B------:R-:W-:-:S03]  /*1b6d0*/  FSETP.GT.FTZ.AND P0, PT, R33, 8.50705917302346158658e+37, PT ;  /* 0x7e8000002100780b */ /* 0x000fc60003f14000 */
[----:B0-----:R-:W-:Y:S01]  /*1b6e0*/  FFMA.FTZ R165, R164, R160, R165 ;  /* 0x000000a0a4a57223 */ /* 0x001fe200000100a5 */
[----:B------:R-:W-:Y:S02]  /*1b6f0*/  MOV R160, 0x41200000 ;  /* 0x4120000000a07802 */ /* 0x000fe40000000f00 */
[----:B------:R-:W-:Y:S01]  /*1b700*/  IADD3 R164, PT, PT, R4, UR47, RZ ;  /* 0x0000002f04a47c10 */ /* 0x000fe2000fffe0ff */
[----:B------:R-:W-:Y:S01]  /*1b710*/  FADD.FTZ R123, -R165, R126 ;  /* 0x0000007ea57b7221 */ /* 0x000fe20000010100 */
[----:B------:R-:W-:Y:S01]  /*1b720*/  FSEL R160, R160, 2.5, !P0 ;  /* 0x40200000a0a07808 */ /* 0x000fe20004000000 */
[----:B------:R-:W-:Y:S02]  /*1b730*/  FADD.FTZ R159, R128, -R165 ;  /* 0x800000a5809f7221 */ /* 0x000fe40000010000 */
[----:B------:R-:W-:Y:S01]  /*1b740*/  FMUL.FTZ R128, R123, 0.25 ;  /* 0x3e8000007b807820 */ /* 0x000fe20000410000 */
[----:B------:R-:W-:Y:S02]  /*1b750*/  IMAD R164, R121, UR9, R164 ;  /* 0x0000000979a47c24 */ /* 0x000fe4000f8e02a4 */
[----:B------:R-:W-:Y:S01]  /*1b760*/  FFMA.FTZ R2, R127, R159, R2 ;  /* 0x0000009f7f027223 */ /* 0x000fe20000010002 */
[----:B------:R-:W0:Y:S01]  /*1b770*/  MUFU.RCP R160, R160 ;  /* 0x000000a000a07308 */ /* 0x000e220000001000 */
[----:B------:R-:W-:Y:S01]  /*1b780*/  MOV R159, 0x41300000 ;  /* 0x41300000009f7802 */ /* 0x000fe20000000f00 */
[----:B------:R-:W-:Y:S01]  /*1b790*/  FMUL.FTZ R127, R122, UR48 ;  /* 0x000000307a7f7c20 */ /* 0x000fe20008410000 */
[----:B------:R-:W-:-:S02]  /*1b7a0*/  FSEL R128, R128, R123, P0 ;  /* 0x0000007b80807208 */ /* 0x000fc40000000000 */
[----:B------:R-:W-:Y:S01]  /*1b7b0*/  FSEL R159, R159, 2.75, !P1 ;  /* 0x403000009f9f7808 */ /* 0x000fe20004800000 */
[----:B------:R-:W-:Y:S01]  /*1b7c0*/  FFMA.FTZ R120, R120, UR38, R127 ;  /* 0x0000002678787c23 */ /* 0x000fe2000801007f */
[----:B------:R-:W-:Y:S01]  /*1b7d0*/  FSETP.GT.FTZ.AND P0, PT, R31, 8.50705917302346158658e+37, PT ;  /* 0x7e8000001f00780b */ /* 0x000fe20003f14000 */
[----:B------:R-:W1:Y:S02]  /*1b7e0*/  LDCU.128 UR36, c[0x3][0x9b0] ;  /* 0x00c13600ff2477ac */ /* 0x000e640008000c00 */
[----:B------:R-:W-:Y:S01]  /*1b7f0*/  FADD.FTZ R163, R163, R120 ;  /* 0x00000078a3a37221 */ /* 0x000fe20000010000 */
[----:B------:R-:W-:Y:S02]  /*1b800*/  FSEL R167, R166, 3, !P0 ;  /* 0x40400000a6a77808 */ /* 0x000fe40004000000 */
[----:B------:R-:W-:Y:S01]  /*1b810*/  IADD3 R166, PT, PT, R4, UR40, RZ ;  /* 0x0000002804a67c10 */ /* 0x000fe2000fffe0ff */
[----:B------:R-:W-:Y:S01]  /*1b820*/  FADD.FTZ R163, R163, R124 ;  /* 0x0000007ca3a37221 */ /* 0x000fe20000010000 */
[----:B------:R-:W3:Y:S01]  /*1b830*/  LDCU.128 UR40, c[0x3][0x30] ;  /* 0x00c00600ff2877ac */ /* 0x000ee20008000c00 */
[----:B0-----:R-:W-:Y:S01]  /*1b840*/  FFMA.FTZ R165, R160, R128, R165 ;  /* 0x00000080a0a57223 */ /* 0x001fe200000100a5 */
[----:B------:R-:W-:Y:S01]  /*1b850*/  IADD3 R128, PT, PT, R4, UR46, RZ ;  /* 0x0000002e04807c10 */ /* 0x000fe2000fffe0ff */
[----:B------:R-:W0:Y:S01]  /*1b860*/  MUFU.RCP R160, R159 ;  /* 0x0000009f00a07308 */ /* 0x000e220000001000 */
[----:B------:R-:W-:-:S02]  /*1b870*/  IMAD R166, R121, UR12, R166 ;  /* 0x0000000c79a67c24 */ /* 0x000fc4000f8e02a6 */
[----:B------:R-:W-:Y:S01]  /*1b880*/  FADD.FTZ R127, -R165, R120 ;  /* 0x00000078a57f7221 */ /* 0x000fe20000010100 */
[----:B------:R-:W4:Y:S01]  /*1b890*/  LDCU.128 UR44, c[0x3][0x1a10] ;  /* 0x00c34200ff2c77ac */ /* 0x000f220008000c00 */
[----:B------:R-:W-:Y:S02]  /*1b8a0*/  IMAD R128, R121, UR8, R128 ;  /* 0x0000000879807c24 */ /* 0x000fe4000f8e0280 */
[----:B------:R-:W-:Y:S01]  /*1b8b0*/  FMUL.FTZ R122, R127, 0.25 ;  /* 0x3e8000007f7a7820 */ /* 0x000fe20000410000 */
[----:B-1----:R-:W-:Y:S02]  /*1b8c0*/  UIADD3 UR38, UPT, UPT, UR10, 0x16, UR38 ;  /* 0x000000160a267890 */ /* 0x002fe4000fffe026 */
[----:B------:R-:W-:Y:S01]  /*1b8d0*/  IADD3 R128, PT, PT, R128, 0x16, RZ ;  /* 0x0000001680807810 */ /* 0x000fe20007ffe0ff */
[----:B------:R-:W-:Y:S01]  /*1b8e0*/  UIADD3 UR36, UPT, UPT, UR10, 0x16, UR36 ;  /* 0x000000160a247890 */ /* 0x000fe2000fffe024 */
[----:B------:R-:W-:Y:S01]  /*1b8f0*/  FSEL R122, R122, R127, P1 ;  /* 0x0000007f7a7a7208 */ /* 0x000fe20000800000 */
[----:B------:R-:W-:-:S04]  /*1b900*/  UIADD3 UR37, UPT, UPT, UR10, 0x16, UR37 ;  /* 0x000000160a257890 */ /* 0x000fc8000fffe025 */
[--C-:B0-----:R-:W-:Y:S01]  /*1b910*/  FFMA.FTZ R159, R160, R122, R165.reuse ;  /* 0x0000007aa09f7223 */ /* 0x101fe200000100a5 */
[----:B------:R-:W-:Y:S01]  /*1b920*/  FADD.FTZ R165, R126, -R165 ;  /* 0x800000a57ea57221 */ /* 0x000fe20000010000 */
[----:B------:R0:W1:Y:S02]  /*1b930*/  MUFU.RCP R160, R167 ;  /* 0x000000a700a07308 */ /* 0x0000640000001000 */
[----:B------:R-:W-:Y:S01]  /*1b940*/  FADD.FTZ R125, -R159, R124 ;  /* 0x0000007c9f7d7221 */ /* 0x000fe20000010100 */
[----:B------:R-:W-:Y:S01]  /*1b950*/  FFMA.FTZ R2, R123, R165, R2 ;  /* 0x000000a57b027223 */ /* 0x000fe20000010002 */
[C---:B----4-:R-:W-:Y:S02]  /*1b960*/  IADD3 R176, PT, PT, R4.reuse, UR45, RZ ;  /* 0x0000002d04b07c10 */ /* 0x050fe4000fffe0ff */
[----:B------:R-:W-:Y:S01]  /*1b970*/  FMUL.FTZ R122, R125, 0.25 ;  /* 0x3e8000007d7a7820 */ /* 0x000fe20000410000 */
[----:B------:R-:W-:Y:S02]  /*1b980*/  IADD3 R174, PT, PT, R4, UR44, RZ ;  /* 0x0000002c04ae7c10 */ /* 0x000fe4000fffe0ff */
[----:B0-----:R-:W-:Y:S01]  /*1b990*/  IADD3 R167, PT, PT, R170, 0x16, RZ ;  /* 0x00000016aaa77810 */ /* 0x001fe20007ffe0ff */
[C---:B------:R-:W-:Y:S01]  /*1b9a0*/  IMAD R123, R121.reuse, UR35, R176 ;  /* 0x00000023797b7c24 */ /* 0x040fe2000f8e02b0 */
[----:B------:R-:W-:Y:S01]  /*1b9b0*/  FSEL R126, R122, R125, P0 ;  /* 0x0000007d7a7e7208 */ /* 0x000fe20000000000 */
[--C-:B------:R-:W-:Y:S01]  /*1b9c0*/  FADD.FTZ R122, R120, -R159.reuse ;  /* 0x8000009f787a7221 */ /* 0x100fe20000010000 */
[----:B------:R-:W-:Y:S01]  /*1b9d0*/  IADD3 R176, PT, PT, R172, 0x16, RZ ;  /* 0x00000016acb07810 */ /* 0x000fe20007ffe0ff */
[----:B------:R-:W-:Y:S01]  /*1b9e0*/  IMAD R174, R121, UR34, R174 ;  /* 0x0000002279ae7c24 */ /* 0x000fe2000f8e02ae */
[----:B------:R-:W-:Y:S01]  /*1b9f0*/  IADD3 R178, PT, PT, R4, UR46, RZ ;  /* 0x0000002e04b27c10 */ /* 0x000fe2000fffe0ff */
[----:B------:R-:W-:Y:S01]  /*1ba00*/  FFMA.FTZ R2, R127, R122, R2 ;  /* 0x0000007a7f027223 */ /* 0x000fe20000010002 */
[----:B-1----:R-:W-:Y:S01]  /*1ba10*/  FFMA.FTZ R165, R160, R126, R159 ;  /* 0x0000007ea0a57223 */ /* 0x002fe2000001009f */
[----:B------:R-:W-:-:S02]  /*1ba20*/  IADD3 R122, PT, PT, R168, 0x16, RZ ;  /* 0x00000016a87a7810 */ /* 0x000fc40007ffe0ff */
[----:B------:R-:W-:Y:S01]  /*1ba30*/  IADD3 R179, PT, PT, R174, 0x16, RZ ;  /* 0x00000016aeb37810 */ /* 0x000fe20007ffe0ff */
[----:B------:R-:W-:Y:S01]  /*1ba40*/  FADD.FTZ R120, R124, -R165 ;  /* 0x800000a57c787221 */ /* 0x000fe20000010000 */
[----:B------:R-:W-:Y:S01]  /*1ba50*/  IMAD R178, R121, UR36, R178 ;  /* 0x0000002479b27c24 */ /* 0x000fe2000f8e02b2 */
[C---:B------:R-:W-:Y:S02]  /*1ba60*/  IADD3 R180, PT, PT, R4.reuse, UR47, RZ ;  /* 0x0000002f04b47c10 */ /* 0x040fe4000fffe0ff */
[----:B------:R-:W-:Y:S01]  /*1ba70*/  FFMA.FTZ R160, R125, R120, R2 ;  /* 0x000000787da07223 */ /* 0x000fe20000010002 */
[----:B--2---:R-:W-:Y:S02]  /*1ba80*/  IADD3 R2, PT, PT, R4, UR52, RZ ;  /* 0x0000003404027c10 */ /* 0x004fe4000fffe0ff */
[----:B------:R-:W-:Y:S01]  /*1ba90*/  IADD3 R120, PT, PT, R166, 0x16, RZ ;  /* 0x00000016a6787810 */ /* 0x000fe20007ffe0ff */
[C---:B------:R-:W-:Y:S01]  /*1baa0*/  IMAD R124, R121.reuse, UR37, R180 ;  /* 0x00000025797c7c24 */ /* 0x040fe2000f8e02b4 */
[----:B------:R-:W-:Y:S01]  /*1bab0*/  IADD3 R181, PT, PT, R178, 0x16, RZ ;  /* 0x00000016b2b57810 */ /* 0x000fe20007ffe0ff */
[----:B------:R-:W-:Y:S01]  /*1bac0*/  IMAD R125, R121, UR38, R2 ;  /* 0x00000026797d7c24 */ /* 0x000fe2000f8e0202 */
[----:B------:R-:W-:-:S02]  /*1bad0*/  IADD3 R2, PT, PT, R164, 0x16, RZ ;  /* 0x00000016a4027810 */ /* 0x000fc40007ffe0ff */
        /* <DEDUP_REMOVED lines=9> */
[----:B------:R-:W-:Y:S01]  /*1bb70*/  TLD.LZ RZ, R175, R167, UR16, 1D, 0x1 ;  /* 0x00ff10ffa7af7f66 */ /* 0x000fe200081e01ff */
[----:B------:R-:W5:Y:S01]  /*1bb80*/  TLD.LZ RZ, R177, R176, UR14, 1D, 0x1 ;  /* 0x00ff0effb0b17f66 */ /* 0x000f6200081e01ff */
[----:B------:R0:W5:Y:S01]  /*1bb90*/  TLD.LZ RZ, R178, R176, UR16, 1D, 0x1 ;  /* 0x00ff10ffb0b27f66 */ /* 0x00016200081e01ff */
[----:B------:R-:W5:Y:S01]  /*1bba0*/  TLD.LZ RZ, R128, R179, UR14, 1D, 0x1 ;  /* 0x00ff0effb3807f66 */ /* 0x000f6200081e01ff */
[----:B------:R-:W-:Y:S01]  /*1bbb0*/  TLD.LZ RZ, R159, R179, UR16, 1D, 0x1 ;  /* 0x00ff10ffb39f7f66 */ /* 0x000fe200081e01ff */
[----:B------:R-:W-:-:S02]  /*1bbc0*/  IADD3 R180, PT, PT, R123, 0x16, RZ ;  /* 0x000000167bb47810 */ /* 0x000fc40007ffe0ff */
[----:B------:R-:W-:Y:S02]  /*1bbd0*/  IADD3 R182, PT, PT, R124, 0x16, RZ ;  /* 0x000000167cb67810 */ /* 0x000fe40007ffe0ff */
[----:B------:R-:W5:Y:S01]  /*1bbe0*/  TLD.LZ RZ, R126, R180, UR14, 1D, 0x1 ;  /* 0x00ff0effb47e7f66 */ /* 0x000f6200081e01ff */
[----:B------:R-:W5:Y:S01]  /*1bbf0*/  TLD.LZ RZ, R127, R180, UR16, 1D, 0x1 ;  /* 0x00ff10ffb47f7f66 */ /* 0x000f6200081e01ff */
[----:B------:R-:W5:Y:S01]  /*1bc00*/  TLD.LZ RZ, R124, R181, UR14, 1D, 0x1 ;  /* 0x00ff0effb57c7f66 */ /* 0x000f6200081e01ff */
[----:B------:R-:W-:Y:S02]  /*1bc10*/  IADD3 R183, PT, PT, R125, 0x16, RZ ;  /* 0x000000167db77810 */ /* 0x000fe40007ffe0ff */
[----:B------:R-:W-:Y:S01]  /*1bc20*/  TLD.LZ RZ, R125, R181, UR16, 1D, 0x1 ;  /* 0x00ff10ffb57d7f66 */ /* 0x000fe200081e01ff */
[----:B------:R-:W5:Y:S01]  /*1bc30*/  TLD.LZ RZ, R123, R182, UR14, 1D, 0x1 ;  /* 0x00ff0effb67b7f66 */ /* 0x000f6200081e01ff */
[----:B------:R-:W5:Y:S01]  /*1bc40*/  TLD.LZ RZ, R122, R182, UR16, 1D, 0x1 ;  /* 0x00ff10ffb67a7f66 */ /* 0x000f6200081e01ff */
[----:B------:R-:W5:Y:S01]  /*1bc50*/  TLD.LZ RZ, R120, R183, UR14, 1D, 0x1 ;  /* 0x00ff0effb7787f66 */ /* 0x000f6200081e01ff */
[----:B------:R-:W5:Y:S01]  /*1bc60*/  TLD.LZ RZ, R2, R183, UR16, 1D, 0x1 ;  /* 0x00ff10ffb7027f66 */ /* 0x000f6200081e01ff */
[----:B------:R-:W-:Y:S01]  /*1bc70*/  FSETP.GT.FTZ.AND P0, PT, R30, 8.50705917302346158658e+37, PT ;  /* 0x7e8000001e00780b */ /* 0x000fe20003f14000 */
[----:B------:R-:W1:Y:S01]  /*1bc80*/  LDCU.128 UR32, c[0x3][0x290] ;  /* 0x00c05200ff2077ac */ /* 0x000e620008000c00 */
[----:B0-----:R-:W-:-:S02]  /*1bc90*/  MOV R176, 0x41500000 ;  /* 0x4150000000b07802 */ /* 0x001fc40000000f00 */
[----:B------:R-:W-:Y:S01]  /*1bca0*/  FSETP.GT.FTZ.AND P1, PT, R22, 8.50705917302346158658e+37, PT ;  /* 0x7e8000001600780b */ /* 0x000fe20003f34000 */
[----:B------:R-:W0:Y:S01]  /*1bcb0*/  LDCU.128 UR44, c[0x3][0x50] ;  /* 0x00c00a00ff2c77ac */ /* 0x000e220008000c00 */
[----:B------:R-:W-:Y:S01]  /*1bcc0*/  FSEL R176, R176, 3.25, !P0 ;  /* 0x40500000b0b07808 */ /* 0x000fe20004000000 */
[----:B------:R-:W-:Y:S01]  /*1bcd0*/  UIADD3 UR8, UPT, UPT, UR10, 0x16, UR39 ;  /* 0x000000160a087890 */ /* 0x000fe2000fffe027 */
[----:B------:R-:W2:Y:S04]  /*1bce0*/  LDCU.128 UR56, c[0x3][0x1a30] ;  /* 0x00c34600ff3877ac */ /* 0x000ea80008000c00 */
[----:B------:R-:W4:Y:S01]  /*1bcf0*/  MUFU.RCP R176, R176 ;  /* 0x000000b000b07308 */ /* 0x000f220000001000 */
[----:B------:R-:W3:Y:S02]  /*1bd00*/  LDCU.128 UR36, c[0x3][0x9e0] ;  /* 0x00c13c00ff2477ac */ /* 0x000ee40008000c00 */
[----:B---3--:R-:W-:-:S02]  /*1bd10*/  UIADD3 UR36, UPT, UPT, UR10, 0x16, UR36 ;  /* 0x000000160a247890 */ /* 0x008fc4000fffe024 */
[----:B------:R-:W-:Y:S01]  /*1bd20*/  UIADD3 UR37, UPT, UPT, UR10, 0x16, UR37 ;  /* 0x000000160a257890 */ /* 0x000fe2000fffe025 */
[----:B------:R-:W-:-:S04]  /*1bd30*/  DEPBAR.LE SB5, 0xe ;  /* 0x0000d3800000791a */ /* 0x000fc80000000000 */
[----:B------:R-:W-:Y:S01]  /*1bd40*/  FMUL.FTZ R167, R164, UR50 ;  /* 0x00000032a4a77c20 */ /* 0x000fe20008410000 */
[----:B------:R-:W-:Y:S01]  /*1bd50*/  FMUL.FTZ R168, R168, UR51 ;  /* 0x00000033a8a87c20 */ /* 0x000fe20008410000 */
[----:B------:R-:W3:Y:S02]  /*1bd60*/  LDCU.128 UR48, c[0x3][0x2b0] ;  /* 0x00c05600ff3077ac */ /* 0x000ee40008000c00 */
[----:B------:R-:W-:Y:S01]  /*1bd70*/  FFMA.FTZ R166, R166, UR40, R167 ;  /* 0x00000028a6a67c23 */ /* 0x000fe200080100a7 */
[----:B------:R-:W-:-:S04]  /*1bd80*/  DEPBAR.LE SB5, 0xc ;  /* 0x0000d3000000791a */ /* 0x000fc80000000000 */
[----:B-1----:R-:W-:Y:S01]  /*1bd90*/  FMUL.FTZ R170, R170, UR32 ;  /* 0x00000020aaaa7c20 */ /* 0x002fe20008410000 */
[----:B------:R-:W-:Y:S01]  /*1bda0*/  FFMA.FTZ R168, R169, UR41, R168 ;  /* 0x00000029a9a87c23 */ /* 0x000fe200080100a8 */
[----:B------:R-:W-:Y:S01]  /*1bdb0*/  FMUL.FTZ R172, R172, UR33 ;  /* 0x00000021acac7c20 */ /* 0x000fe20008410000 */
[--C-:B------:R-:W-:Y:S01]  /*1bdc0*/  FADD.FTZ R167, -R165, R166.reuse ;  /* 0x000000a6a5a77221 */ /* 0x100fe20000010100 */
[----:B------:R-:W-:Y:S01]  /*1bdd0*/  FADD.FTZ R163, R163, R166 ;  /* 0x000000a6a3a37221 */ /* 0x000fe20000010000 */
[----:B------:R-:W-:Y:S01]  /*1bde0*/  FFMA.FTZ R170, R171, UR42, R170 ;  /* 0x0000002aabaa7c23 */ /* 0x000fe200080100aa */
[----:B------:R-:W-:-:S04]  /*1bdf0*/  DEPBAR.LE SB5, 0xb ;  /* 0x0000d2c00000791a */ /* 0x000fc80000000000 */
[----:B------:R-:W-:Y:S01]  /*1be00*/  FFMA.FTZ R172, R173, UR43, R172 ;  /* 0x0000002badac7c23 */ /* 0x000fe200080100ac */
[----:B------:R-:W-:Y:S01]  /*1be10*/  FMUL.FTZ R164, R167, 0.25 ;  /* 0x3e800000a7a47820 */ /* 0x000fe20000410000 */
[----:B------:R-:W-:Y:S01]  /*1be20*/  FADD.FTZ R163, R163, R168 ;  /* 0x000000a8a3a37221 */ /* 0x000fe20000010000 */
[----:B------:R-:W1:Y:S01]  /*1be30*/  LDCU.128 UR40, c[0x3][0x40] ;  /* 0x00c00800ff2877ac */ /* 0x000e620008000c00 */
[----:B------:R-:W-:-:S04]  /*1be40*/  DEPBAR.LE SB5, 0x9 ;  /* 0x0000d2400000791a */ /* 0x000fc80000000000 */
[----:B------:R-:W-:Y:S01]  /*1be50*/  FMUL.FTZ R174, R174, UR34 ;  /* 0x00000022aeae7c20 */ /* 0x000fe20008410000 */
[----:B------:R-:W-:Y:S01]  /*1be60*/  FMUL.FTZ R177, R177, UR35 ;  /* 0x00000023b1b17c20 */ /* 0x000fe20008410000 */
[----:B------:R-:W-:Y:S01]  /*1be70*/  FSEL R164, R164, R167, P0 ;  /* 0x000000a7a4a47208 */ /* 0x000fe20000000000 */
[----:B------:R-:W0:Y:S01]  /*1be80*/  LDCU.128 UR32, c[0x3][0x2a0] ;  /* 0x00c05400ff2077ac */ /* 0x000e220008000c00 */
[----:B------:R-:W-:Y:S01]  /*1be90*/  FSETP.GT.FTZ.AND P0, PT, R29, 8.50705917302346158658e+37, PT ;  /* 0x7e8000001d00780b */ /* 0x000fe20003f14000 */
[----:B------:R-:W-:Y:S02]  /*1bea0*/  FADD.FTZ R163, R163, R170 ;  /* 0x000000aaa3a37221 */ /* 0x000fe40000010000 */
[----:B----4-:R-:W-:Y:S02]  /*1beb0*/  FFMA.FTZ R165, R176, R164, R165 ;  /* 0x000000a4b0a57223 */ /* 0x010fe400000100a5 */
[----:B------:R-:W-:Y:S02]  /*1bec0*/  FADD.FTZ R163, R163, R172 ;  /* 0x000000aca3a37221 */ /* 0x000fe40000010000 */
[----:B------:R-:W-:-:S04]  /*1bed0*/  FADD.FTZ R164, R166, -R165 ;  /* 0x800000a5a6a47221 */ /* 0x000fc80000010000 */
[----:B------:R-:W-:Y:S01]  /*1bee0*/  FFMA.FTZ R160, R167, R164, R160 ;  /* 0x000000a4a7a07223 */ /* 0x000fe200000100a0 */
[----:B------:R-:W-:Y:S01]  /*1bef0*/  MOV R164, 0x41600000 ;  /* 0x4160000000a47802 */ /* 0x000fe20000000f00 */
[----:B------:R-:W-:Y:S01]  /*1bf00*/  FADD.FTZ R167, -R165, R168 ;  /* 0x000000a8a5a77221 */ /* 0x000fe20000010100 */
[----:B-1----:R-:W-:Y:S01]  /*1bf10*/  FFMA.FTZ R174, R175, UR40, R174 ;  /* 0x00000028afae7c23 */ /* 0x002fe200080100ae */
[----:B------:R-:W-:-:S04]  /*1bf20*/  DEPBAR.LE SB5, 0x8 ;  /* 0x0000d2000000791a */ /* 0x000fc80000000000 */
[----:B------:R-:W-:Y:S01]  /*1bf30*/  FFMA.FTZ R178, R178, UR41, R177 ;  /* 0x00000029b2b27c23 */ /* 0x000fe200080100b1 */
[----:B------:R-:W-:Y:S01]  /*1bf40*/  FSEL R166, R164, 3.5, !P0 ;  /* 0x40600000a4a67808 */ /* 0x000fe20004000000 */
[----:B------:R-:W-:Y:S01]  /*1bf50*/  FMUL.FTZ R164, R167, 0.25 ;  /* 0x3e800000a7a47820 */ /* 0x000fe20000410000 */
[----:B------:R-:W-:-:S04]  /*1bf60*/  DEPBAR.LE SB5, 0x6 ;  /* 0x0000d1800000791a */ /* 0x000fc80000000000 */
[----:B0-----:R-:W-:Y:S01]  /*1bf70*/  FMUL.FTZ R128, R128, UR32 ;  /* 0x0000002080807c20 */ /* 0x001fe20008410000 */
[----:B------:R-:W-:Y:S01]  /*1bf80*/  FMUL.FTZ R126, R126, UR33 ;  /* 0x000000217e7e7c20 */ /* 0x000fe20008410000 */
[----:B------:R-:W-:Y:S01]  /*1bf90*/  FADD.FTZ R163, R163, R174 ;  /* 0x000000aea3a37221 */ /* 0x000fe20000010000 */
[----:B------:R-:W0:Y:S01]  /*1bfa0*/  MUFU.RCP R166, R166 ;  /* 0x000000a600a67308 */ /* 0x000e220000001000 */
[----:B------:R-:W-:Y:S01]  /*1bfb0*/  FSEL R164, R164, R167, P0 ;  /* 0x000000a7a4a47208 */ /* 0x000fe20000000000 */
[----:B------:R-:W-:Y:S01]  /*1bfc0*/  FFMA.FTZ R128, R159, UR42, R128 ;  /* 0x0000002a9f807c23 */ /* 0x000fe20008010080 */
[----:B------:R-:W-:Y:S01]  /*1bfd0*/  FSETP.GT.FTZ.AND P0, PT, R28, 8.50705917302346158658e+37, PT ;  /* 0x7e8000001c00780b */ /* 0x000fe20003f14000 */
[----:B------:R-:W-:-:S04]  /*1bfe0*/  DEPBAR.LE SB5, 0x4 ;  /* 0x0000d1000000791a */ /* 0x000fc80000000000 */
[----:B------:R-:W-:Y:S01]  /*1bff0*/  FFMA.FTZ R126, R127, UR43, R126 ;  /* 0x0000002b7f7e7c23 */ /* 0x000fe2000801007e */
[----:B------:R-:W-:Y:S01]  /*1c000*/  FADD.FTZ R163, R163, R178 ;  /* 0x000000b2a3a37221 */ /* 0x000fe20000010000 */
[----:B------:R-:W-:Y:S01]  /*1c010*/  FMUL.FTZ R124, R124, UR34 ;  /* 0x000000227c7c7c20 */ /* 0x000fe20008410000 */
[----:B------:R-:W-:-:S04]  /*1c020*/  DEPBAR.LE SB5, 0x3 ;  /* 0x0000d0c00000791a */ /* 0x000fc80000000000 */
[----:B------:R-:W-:Y:S01]  /*1c030*/  FMUL.FTZ R123, R123, UR35 ;  /* 0x000000237b7b7c20 */ /* 0x000fe20008410000 */
[----:B------:R-:W1:Y:S01]  /*1c040*/  LDCU.128 UR40, c[0x3][0x9c0] ;  /* 0x00c13800ff2877ac */ /* 0x000e620008000c00 */
[----:B------:R-:W-:Y:S01]  /*1c050*/  FADD.FTZ R163, R163, R128 ;  /* 0x00000080a3a37221 */ /* 0x000fe20000010000 */
[----:B------:R-:W-:Y:S01]  /*1c060*/  FFMA.FTZ R124, R125, UR44, R124 ;  /* 0x0000002c7d7c7c23 */ /* 0x000fe2000801007c */
[----:B------:R-:W4:Y:S02]  /*1c070*/  LDCU.128 UR32, c[0x3][0x9d0] ;  /* 0x00c13a00ff2077ac */ /* 0x000f240008000c00 */
[----:B------:R-:W-:Y:S01]  /*1c080*/  FADD.FTZ R163, R163, R126 ;  /* 0x0000007ea3a37221 */ /* 0x000fe20000010000 */
[----:B0-----:R-:W-:Y:S01]  /*1c090*/  FFMA.FTZ R165, R166, R164, R165 ;  /* 0x000000a4a6a57223 */ /* 0x001fe200000100a5 */
[----:B------:R-:W-:Y:S01]  /*1c0a0*/  MOV R166, 0x41800000 ;  /* 0x4180000000a67802 */ /* 0x000fe20000000f00 */
[----:B------:R-:W-:-:S04]  /*1c0b0*/  DEPBAR.LE SB5, 0x2 ;  /* 0x0000d0800000791a */ /* 0x000fc80000000000 */
[----:B------:R-:W-:Y:S01]  /*1c0c0*/  FFMA.FTZ R122, R122, UR45, R123 ;  /* 0x0000002d7a7a7c23 */ /* 0x000fe2000801007b */
[----:B------:R-:W-:Y:S01]  /*1c0d0*/  FADD.FTZ R163, R163, R124 ;  /* 0x0000007ca3a37221 */ /* 0x000fe20000010000 */
[----:B------:R-:W-:Y:S01]  /*1c0e0*/  FADD.FTZ R164, R168, -R165 ;  /* 0x800000a5a8a47221 */ /* 0x000fe20000010000 */
[----:B------:R-:W-:Y:S02]  /*1c0f0*/  MOV R168, 0x41700000 ;  /* 0x4170000000a87802 */ /* 0x000fe40000000f00 */
[----:B------:R-:W-:Y:S01]  /*1c100*/  FADD.FTZ R163, R163, R122 ;  /* 0x0000007aa3a37221 */ /* 0x000fe20000010000 */
[----:B------:R-:W-:Y:S01]  /*1c110*/  FFMA.FTZ R160, R167, R164, R160 ;  /* 0x000000a4a7a07223 */ /* 0x000fe200000100a0 */
[----:B------:R-:W-:Y:S01]  /*1c120*/  FSEL R168, R168, 3.75, !P0 ;  /* 0x40700000a8a87808 */ /* 0x000fe20004000000 */
[----:B------:R-:W-:Y:S01]  /*1c130*/  FADD.FTZ R167, -R165, R170 ;  /* 0x000000aaa5a77221 */ /* 0x000fe20000010100 */
[----:B-1----:R-:W-:Y:S02]  /*1c140*/  UIADD3 UR40, UPT, UPT, UR10, 0x16, UR40 ;  /* 0x000000160a287890 */ /* 0x002fe4000fffe028 */
[----:B------:R-:W-:Y:S01]  /*1c150*/  UIADD3 UR41, UPT, UPT, UR10, 0x16, UR41 ;  /* 0x000000160a297890 */ /* 0x000fe2000fffe029 */
[----:B------:R-:W-:Y:S01]  /*1c160*/  FMUL.FTZ R164, R167, 0.25 ;  /* 0x3e800000a7a47820 */ /* 0x000fe20000410000 */
[----:B------:R-:W0:Y:S01]  /*1c170*/  MUFU.RCP R168, R168 ;  /* 0x000000a800a87308 */ /* 0x000e220000001000 */
[----:B------:R-:W-:-:S02]  /*1c180*/  UIADD3 UR43, UPT, UPT, UR10, 0x16, UR43 ;  /* 0x000000160a2b7890 */ /* 0x000fc4000fffe02b */
[----:B----4-:R-:W-:Y:S01]  /*1c190*/  UIADD3 UR33, UPT, UPT, UR10, 0x16, UR33 ;  /* 0x000000160a217890 */ /* 0x010fe2000fffe021 */
[----:B------:R-:W-:Y:S01]  /*1c1a0*/  FSEL R164, R164, R167, P0 ;  /* 0x000000a7a4a47208 */ /* 0x000fe20000000000 */
[----:B------:R-:W-:Y:S01]  /*1c1b0*/  UIADD3 UR42, UPT, UPT, UR10, 0x16, UR42 ;  /* 0x000000160a2a7890 */ /* 0x000fe2000fffe02a */
[----:B------:R-:W-:Y:S01]  /*1c1c0*/  FSETP.GT.FTZ.AND P0, PT, R27, 8.50705917302346158658e+37, PT ;  /* 0x7e8000001b00780b */ /* 0x000fe20003f14000 */
[----:B------:R-:W-:Y:S02]  /*1c1d0*/  UIADD3 UR32, UPT, UPT, UR10, 0x16, UR32 ;  /* 0x000000160a207890 */ /* 0x000fe4000fffe020 */
[----:B------:R-:W-:Y:S01]  /*1c1e0*/  UIADD3 UR34, UPT, UPT, UR10, 0x16, UR34 ;  /* 0x000000160a227890 */ /* 0x000fe2000fffe022 */
[----:B------:R-:W-:Y:S01]  /*1c1f0*/  FSEL R166, R166, 4, !P0 ;  /* 0x40800000a6a67808 */ /* 0x000fe20004000000 */
[----:B------:R-:W-:-:S05]  /*1c200*/  UIADD3 UR35, UPT, UPT, UR10, 0x16, UR35 ;  /* 0x000000160a237890 */ /* 0x000fca000fffe023 */
[----:B------:R-:W1:Y:S01]  /*1c210*/  MUFU.RCP R166, R166 ;  /* 0x000000a600a67308 */ /* 0x000e620000001000 */
[----:B0-----:R-:W-:Y:S01]  /*1c220*/  FFMA.FTZ R165, R168, R164, R165 ;  /* 0x000000a4a8a57223 */ /* 0x001fe200000100a5 */
[----:B------:R-:W-:-:S03]  /*1c230*/  MOV R168, 0x41880000 ;  /* 0x4188000000a87802 */ /* 0x000fc60000000f00 */
[----:B------:R-:W-:Y:S01]  /*1c240*/  FADD.FTZ R164, R170, -R165 ;  /* 0x800000a5aaa47221 */ /* 0x000fe20000010000 */
[----:B--2---:R-:W-:-:S03]  /*1c250*/  IADD3 R170, PT, PT, R4, UR57, RZ ;  /* 0x0000003904aa7c10 */ /* 0x004fc6000fffe0ff */
[----:B------:R-:W-:Y:S01]  /*1c260*/  FFMA.FTZ R160, R167, R164, R160 ;  /* 0x000000a4a7a07223 */ /* 0x000fe200000100a0 */
[----:B------:R-:W-:Y:S01]  /*1c270*/  FADD.FTZ R167, -R165, R172 ;  /* 0x000000aca5a77221 */ /* 0x000fe20000010100 */
[----:B------:R-:W-:-:S03]  /*1c280*/  IMAD R170, R121, UR43, R170 ;  /* 0x0000002b79aa7c24 */ /* 0x000fc6000f8e02aa */
[----:B------:R-:W-:-:S05]  /*1c290*/  FMUL.FTZ R164, R167, 0.25 ;  /* 0x3e800000a7a47820 */ /* 0x000fca0000410000 */
[----:B------:R-:W-:Y:S02]  /*1c2a0*/  FSEL R164, R164, R167, P0 ;  /* 0x000000a7a4a47208 */ /* 0x000fe40000000000 */
[----:B------:R-:W-:-:S03]  /*1c2b0*/  FSETP.GT.FTZ.AND P0, PT, R26, 8.50705917302346158658e+37, PT ;  /* 0x7e8000001a00780b */ /* 0x000fc60003f14000 */
[----:B-1----:R-:W-:Y:S01]  /*1c2c0*/  FFMA.FTZ R165, R166, R164, R165 ;  /* 0x000000a4a6a57223 */ /* 0x002fe200000100a5 */
[----:B------:R-:W-:Y:S02]  /*1c2d0*/  FSEL R168, R168, 4.25, !P0 ;  /* 0x40880000a8a87808 */ /* 0x000fe40004000000 */
[----:B------:R-:W-:Y:S01]  /*1c2e0*/  MOV R166, 0x41900000 ;  /* 0x4190000000a67802 */ /* 0x000fe20000000f00 */
[----:B------:R-:W-:Y:S01]  /*1c2f0*/  FADD.FTZ R164, R172, -R165 ;  /* 0x800000a5aca47221 */ /* 0x000fe20000010000 */
[----:B------:R-:W-:Y:S02]  /*1c300*/  IADD3 R172, PT, PT, R4, UR58, RZ ;  /* 0x0000003a04ac7c10 */ /* 0x000fe4000fffe0ff */
[----:B------:R-:W0:Y:S01]  /*1c310*/  MUFU.RCP R168, R168 ;  /* 0x000000a800a87308 */ /* 0x000e220000001000 */
[----:B------:R-:W-:Y:S01]  /*1c320*/  FFMA.FTZ R160, R167, R164, R160 ;  /* 0x000000a4a7a07223 */ /* 0x000fe200000100a0 */
[----:B------:R-:W-:Y:S01]  /*1c330*/  FADD.FTZ R167, -R165, R174 ;  /* 0x000000aea5a77221 */ /* 0x000fe20000010100 */
[----:B------:R-:W-:-:S03]  /*1c340*/  IMAD R172, R121, UR32, R172 ;  /* 0x0000002079ac7c24 */ /* 0x000fc6000f8e02ac */
[----:B------:R-:W-:Y:S02]  /*1c350*/  FMUL.FTZ R164, R167, 0.25 ;  /* 0x3e800000a7a47820 */ /* 0x000fe40000410000 */
[----:B------:R-:W-:-:S03]  /*1c360*/  IADD3 R177, PT, PT, R172, 0x16, RZ ;  /* 0x00000016acb17810 */ /* 0x000fc60007ffe0ff */
[----:B------:R-:W-:Y:S02]  /*1c370*/  FSEL R164, R164, R167, P0 ;  /* 0x000000a7a4a47208 */ /* 0x000fe40000000000 */
[----:B------:R-:W-:-:S03]  /*1c380*/  FSETP.GT.FTZ.AND P0, PT, R132, 8.50705917302346158658e+37, PT ;  /* 0x7e8000008400780b */ /* 0x000fc60003f14000 */
[----:B0-----:R-:W-:Y:S01]  /*1c390*/  FFMA.FTZ R165, R168, R164, R165 ;  /* 0x000000a4a8a57223 */ /* 0x001fe200000100a5 */
[----:B------:R-:W-:Y:S02]  /*1c3a0*/  FSEL R166, R166, 4.5, !P0 ;  /* 0x40900000a6a67808 */ /* 0x000fe40004000000 */
[----:B------:R-:W-:Y:S01]  /*1c3b0*/  MOV R168, 0x41980000 ;  /* 0x4198000000a87802 */ /* 0x000fe20000000f00 */
[----:B------:R-:W-:Y:S01]  /*1c3c0*/  FADD.FTZ R164, R174, -R165 ;  /* 0x800000a5aea47221 */ /* 0x000fe20000010000 */
[----:B------:R-:W-:Y:S02]  /*1c3d0*/  IADD3 R174, PT, PT, R4, UR59, RZ ;  /* 0x0000003b04ae7c10 */ /* 0x000fe4000fffe0ff */
[----:B------:R-:W0:Y:S01]  /*1c3e0*/  MUFU.RCP R166, R166 ;  /* 0x000000a600a67308 */ /* 0x000e220000001000 */
[----:B------:R-:W-:Y:S01]  /*1c3f0*/  FFMA.FTZ R160, R167, R164, R160 ;  /* 0x000000a4a7a07223 */ /* 0x000fe200000100a0 */
[----:B------:R-:W-:-:S04]  /*1c400*/  FADD.FTZ R167, -R165, R178 ;  /* 0x000000b2a5a77221 */ /* 0x000fc80000010100 */
[----:B------:R-:W-:-:S05]  /*1c410*/  FMUL.FTZ R164, R167, 0.25 ;  /* 0x3e800000a7a47820 */ /* 0x000fca0000410000 */
[----:B------:R-:W-:Y:S02]  /*1c420*/  FSEL R164, R164, R167, P0 ;  /* 0x000000a7a4a47208 */ /* 0x000fe40000000000 */
[----:B------:R-:W-:-:S03]  /*1c430*/  FSETP.GT.FTZ.AND P0, PT, R25, 8.50705917302346158658e+37, PT ;  /* 0x7e8000001900780b */ /* 0x000fc60003f14000 */
[----:B0-----:R-:W-:Y:S01]  /*1c440*/  FFMA.FTZ R165, R166, R164, R165 ;  /* 0x000000a4a6a57223 */ /* 0x001fe200000100a5 */
[----:B------:R-:W-:Y:S02]  /*1c450*/  FSEL R168, R168, 4.75, !P0 ;  /* 0x40980000a8a87808 */ /* 0x000fe40004000000 */
[----:B------:R-:W-:Y:S01]  /*1c460*/  MOV R166, 0x41a00000 ;  /* 0x41a0000000a67802 */ /* 0x000fe20000000f00 */
[----:B------:R-:W-:Y:S01]  /*1c470*/  FADD.FTZ R164, R178, -R165 ;  /* 0x800000a5b2a47221 */ /* 0x000fe20000010000 */
[----:B------:R-:W-:Y:S02]  /*1c480*/  FADD.FTZ R159, -R165, R128 ;  /* 0x00000080a59f7221 */ /* 0x000fe40000010100 */
[----:B------:R-:W0:Y:S01]  /*1c490*/  MUFU.RCP R168, R168 ;  /* 0x000000a800a87308 */ /* 0x000e220000001000 */
[----:B------:R-:W-:Y:S01]  /*1c4a0*/  FFMA.FTZ R160, R167, R164, R160 ;  /* 0x000000a4a7a07223 */ /* 0x000fe200000100a0 */
[----:B------:R-:W-:-:S05]  /*1c4b0*/  FMUL.FTZ R164, R159, 0.25 ;  /* 0x3e8000009fa47820 */ /* 0x000fca0000410000 */
[----:B------:R-:W-:Y:S02]  /*1c4c0*/  FSEL R164, R164, R159, P0 ;  /* 0x0000009fa4a47208 */ /* 0x000fe40000000000 */
[----:B------:R-:W-:-:S04]  /*1c4d0*/  FSETP.GT.FTZ.AND P0, PT, R24, 8.50705917302346158658e+37, PT ;  /* 0x7e8000001800780b */ /* 0x000fc80003f14000 */
[----:B------:R-:W-:Y:S01]  /*1c4e0*/  FSEL R166, R166, 5, !P0 ;  /* 0x40a00000a6a67808 */ /* 0x000fe20004000000 */
[----:B0-----:R-:W-:Y:S01]  /*1c4f0*/  FFMA.FTZ R165, R168, R164, R165 ;  /* 0x000000a4a8a57223 */ /* 0x001fe200000100a5 */
[----:B------:R-:W-:-:S04]  /*1c500*/  IADD3 R168, PT, PT, R4, UR55, RZ ;  /* 0x0000003704a87c10 */ /* 0x000fc8000fffe0ff */
[----:B------:R-:W0:Y:S01]  /*1c510*/  MUFU.RCP R166, R166 ;  /* 0x000000a600a67308 */ /* 0x000e220000001000 */
[----:B------:R-:W-:Y:S01]  /*1c520*/  FADD.FTZ R127, -R165, R126 ;  /* 0x0000007ea57f7221 */ /* 0x000fe20000010100 */
[----:B------:R-:W-:Y:S01]  /*1c530*/  FADD.FTZ R164, R128, -R165 ;  /* 0x800000a580a47221 */ /* 0x000fe20000010000 */
[----:B------:R-:W-:Y:S02]  /*1c540*/  IMAD R168, R121, UR41, R168 ;  /* 0x0000002979a87c24 */ /* 0x000fe4000f8e02a8 */
[----:B------:R-:W-:Y:S01]  /*1c550*/  FMUL.FTZ R128, R127, 0.25 ;  /* 0x3e8000007f807820 */ /* 0x000fe20000410000 */
[----:B------:R-:W-:Y:S01]  /*1c560*/  FFMA.FTZ R160, R159, R164, R160 ;  /* 0x000000a49fa07223 */ /* 0x000fe200000100a0 */
[----:B------:R-:W-:Y:S02]  /*1c570*/  MOV R159, 0x41a80000 ;  /* 0x41a80000009f7802 */ /* 0x000fe40000000f00 */
[----:B------:R-:W-:Y:S02]  /*1c580*/  IADD3 R164, PT, PT, R4, UR53, RZ ;  /* 0x0000003504a47c10 */ /* 0x000fe4000fffe0ff */
[----:B------:R-:W-:-:S02]  /*1c590*/  FSEL R128, R128, R127, P0 ;  /* 0x0000007f80807208 */ /* 0x000fc40000000000 */
[----:B------:R-:W-:Y:S01]  /*1c5a0*/  FSETP.GT.FTZ.AND P0, PT, R23, 8.50705917302346158658e+37, PT ;  /* 0x7e8000001700780b */ /* 0x000fe20003f14000 */
[----:B------:R-:W-:Y:S02]  /*1c5b0*/  IMAD R164, R121, UR8, R164 ;  /* 0x0000000879a47c24 */ /* 0x000fe4000f8e02a4 */
[----:B0-----:R-:W-:Y:S01]  /*1c5c0*/  FFMA.FTZ R165, R166, R128, R165 ;  /* 0x00000080a6a57223 */ /* 0x001fe200000100a5 */
[----:B------:R-:W-:Y:S02]  /*1c5d0*/  FSEL R159, R159, 5.25, !P0 ;  /* 0x40a800009f9f7808 */ /* 0x000fe40004000000 */
[----:B------:R-:W-:Y:S01]  /*1c5e0*/  IADD3 R166, PT, PT, R4, UR54, RZ ;  /* 0x0000003604a67c10 */ /* 0x000fe2000fffe0ff */
[----:B------:R-:W-:Y:S01]  /*1c5f0*/  FADD.FTZ R128, R126, -R165 ;  /* 0x800000a57e807221 */ /* 0x000fe20000010000 */
[----:B------:R-:W-:Y:S01]  /*1c600*/  FADD.FTZ R125, -R165, R124 ;  /* 0x0000007ca57d7221 */ /* 0x000fe20000010100 */
[----:B------:R-:W-:Y:S01]  /*1c610*/  IADD3 R164, PT, PT, R164, 0x16, RZ ;  /* 0x00000016a4a47810 */ /* 0x000fe20007ffe0ff */
[----:B------:R-:W0:Y:S01]  /*1c620*/  LDCU.128 UR52, c[0x3][0x1a40] ;  /* 0x00c34800ff3477ac */ /* 0x000e220008000c00 */
[----:B------:R-:W-:Y:S01]  /*1c630*/  FFMA.FTZ R128, R127, R128, R160 ;  /* 0x000000807f807223 */ /* 0x000fe200000100a0 */
[----:B------:R-:W-:Y:S01]  /*1c640*/  FMUL.FTZ R126, R125, 0.25 ;  /* 0x3e8000007d7e7820 */ /* 0x000fe20000410000 */
[----:B------:R1:W2:Y:S01]  /*1c650*/  MUFU.RCP R160, R159 ;  /* 0x0000009f00a07308 */ /* 0x0002a20000001000 */
[----:B------:R-:W-:Y:S01]  /*1c660*/  MOV R127, 0x41b00000 ;  /* 0x41b00000007f7802 */ /* 0x000fe20000000f00 */
[----:B------:R-:W-:-:S02]  /*1c670*/  IMAD R166, R121, UR40, R166 ;  /* 0x0000002879a67c24 */ /* 0x000fc4000f8e02a6 */
[----:B------:R-:W-:Y:S02]  /*1c680*/  FSEL R126, R126, R125, P0 ;  /* 0x0000007d7e7e7208 */ /* 0x000fe40000000000 */
[----:B------:R-:W-:Y:S02]  /*1c690*/  FSEL R127, R127, 5.5, !P1 ;  /* 0x40b000007f7f7808 */ /* 0x000fe40004800000 */
[----:B------:R-:W-:Y:S02]  /*1c6a0*/  FSETP.GT.FTZ.AND P0, PT, R21, 8.50705917302346158658e+37, PT ;  /* 0x7e8000001500780b */ /* 0x000fe40003f14000 */
[----:B-1----:R-:W-:-:S04]  /*1c6b0*/  MOV R159, 0x41b80000 ;  /* 0x41b80000009f7802 */ /* 0x002fc80000000f00 */
[----:B------:R-:W-:Y:S02]  /*1c6c0*/  FSEL R159, R159, 5.75, !P0 ;  /* 0x40b800009f9f7808 */ /* 0x000fe40004000000 */
[----:B0-----:R-:W-:Y:S01]  /*1c6d0*/  IADD3 R176, PT, PT, R4, UR54, RZ ;  /* 0x0000003604b07c10 */ /* 0x001fe2000fffe0ff */
[----:B--2---:R-:W-:Y:S01]  /*1c6e0*/  FFMA.FTZ R165, R160, R126, R165 ;  /* 0x0000007ea0a57223 */ /* 0x004fe200000100a5 */
[----:B------:R-:W-:Y:S01]  /*1c6f0*/  IADD3 R178, PT, PT, R4, UR55, RZ ;  /* 0x0000003704b27c10 */ /* 0x000fe2000fffe0ff */
[----:B------:R3:W0:Y:S02]  /*1c700*/  MUFU.RCP R160, R127 ;  /* 0x0000007f00a07308 */ /* 0x0006240000001000 */
[----:B------:R-:W-:Y:S01]  /*1c710*/  FADD.FTZ R123, -R165, R122 ;  /* 0x0000007aa57b7221 */ /* 0x000fe20000010100 */
[----:B------:R-:W-:Y:S01]  /*1c720*/  FADD.FTZ R124, R124, -R165 ;  /* 0x800000a57c7c7221 */ /* 0x000fe20000010000 */
[----:B------:R-:W-:Y:S02]  /*1c730*/  IMAD R176, R121, UR36, R176 ;  /* 0x0000002479b07c24 */ /* 0x000fe4000f8e02b0 */
[----:B------:R-:W-:Y:S01]  /*1c740*/  FMUL.FTZ R126, R123, 0.25 ;  /* 0x3e8000007b7e7820 */ /* 0x000fe20000410000 */
[----:B------:R-:W-:Y:S01]  /*1c750*/  FFMA.FTZ R124, R125, R124, R128 ;  /* 0x0000007c7d7c7223 */ /* 0x000fe20000010080 */
[----:B------:R-:W-:Y:S01]  /*1c760*/  IADD3 R128, PT, PT, R4, UR56, RZ ;  /* 0x0000003804807c10 */ /* 0x000fe2000fffe0ff */
[----:B------:R-:W-:-:S04]  /*1c770*/  DEPBAR.LE SB5, 0x1 ;  /* 0x0000d0400000791a */ /* 0x000fc80000000000 */
[----:B---3--:R-:W-:Y:S01]  /*1c780*/  FMUL.FTZ R127, R120, UR48 ;  /* 0x00000030787f7c20 */ /* 0x008fe20008410000 */
[C---:B------:R-:W-:Y:S01]  /*1c790*/  IMAD R178, R121.reuse, UR37, R178 ;  /* 0x0000002579b27c24 */ /* 0x040fe2000f8e02b2 */
[----:B------:R-:W-:Y:S02]  /*1c7a0*/  FSEL R126, R126, R123, P1 ;  /* 0x0000007b7e7e7208 */ /* 0x000fe40000800000 */
[----:B-----5:R-:W-:Y:S01]  /*1c7b0*/  FFMA.FTZ R120, R2, UR46, R127 ;  /* 0x0000002e02787c23 */ /* 0x020fe2000801007f */
[----:B------:R-:W-:Y:S01]  /*1c7c0*/  IMAD R128, R121, UR42, R128 ;  /* 0x0000002a79807c24 */ /* 0x000fe2000f8e0280 */
[----:B------:R-:W-:Y:S01]  /*1c7d0*/  IADD3 R183, PT, PT, R176, 0x16, RZ ;  /* 0x00000016b0b77810 */ /* 0x000fe20007ffe0ff */
[----:B0-----:R-:W-:Y:S01]  /*1c7e0*/  FFMA.FTZ R165, R160, R126, R165 ;  /* 0x0000007ea0a57223 */ /* 0x001fe200000100a5 */
[--C-:B------:R-:W-:Y:S01]  /*1c7f0*/  FADD.FTZ R163, R163, R120.reuse ;  /* 0x00000078a3a37221 */ /* 0x100fe20000010000 */
[----:B------:R-:W0:Y:S01]  /*1c800*/  MUFU.RCP R160, R159 ;  /* 0x0000009f00a07308 */ /* 0x000e220000001000 */
[----:B------:R-:W-:Y:S01]  /*1c810*/  IADD3 R184, PT, PT, R178, 0x16, RZ ;  /* 0x00000016b2b87810 */ /* 0x000fe20007ffe0ff */
[----:B------:R-:W-:Y:S01]  /*1c820*/  FADD.FTZ R125, -R165, R120 ;  /* 0x00000078a57d7221 */ /* 0x000fe20000010100 */
[----:B------:R-:W-:-:S03]  /*1c830*/  FADD.FTZ R2, R122, -R165 ;  /* 0x800000a57a027221 */ /* 0x000fc60000010000 */
[----:B------:R-:W-:Y:S01]  /*1c840*/  FMUL.FTZ R126, R125, 0.25 ;  /* 0x3e8000007d7e7820 */ /* 0x000fe20000410000 */
[----:B------:R-:W-:Y:S01]  /*1c850*/  FFMA.FTZ R2, R123, R2, R124 ;  /* 0x000000027b027223 */ /* 0x000fe2000001007c */
[----:B------:R-:W-:Y:S01]  /*1c860*/  IMAD R123, R121, UR33, R174 ;  /* 0x00000021797b7c24 */ /* 0x000fe2000f8e02ae */
[----:B------:R-:W-:Y:S02]  /*1c870*/  IADD3 R174, PT, PT, R170, 0x16, RZ ;  /* 0x00000016aaae7810 */ /* 0x000fe40007ffe0ff */
[----:B------:R-:W-:Y:S02]  /*1c880*/  FSEL R126, R126, R125, P0 ;  /* 0x0000007d7e7e7208 */ /* 0x000fe40000000000 */
[----:B------:R-:W-:Y:S02]  /*1c890*/  IADD3 R180, PT, PT, R123, 0x16, RZ ;  /* 0x000000167bb47810 */ /* 0x000fe40007ffe0ff */
[----:B------:R-:W-:Y:S01]  /*1c8a0*/  IADD3 R124, PT, PT, R4, UR52, RZ ;  /* 0x00000034047c7c10 */ /* 0x000fe2000fffe0ff */
[----:B0-----:R-:W-:Y:S01]  /*1c8b0*/  FFMA.FTZ R165, R160, R126, R165 ;  /* 0x0000007ea0a57223 */ /* 0x001fe200000100a5 */
[----:B------:R-:W-:-:S03]  /*1c8c0*/  IADD3 R126, PT, PT, R4, UR53, RZ ;  /* 0x00000035047e7c10 */ /* 0x000fc6000fffe0ff */
[C---:B------:R-:W-:Y:S02]  /*1c8d0*/  IMAD R124, R121.reuse, UR34, R124 ;  /* 0x00000022797c7c24 */ /* 0x040fe4000f8e027c */
[----:B------:R-:W-:Y:S01]  /*1c8e0*/  FADD.FTZ R122, R120, -R165 ;  /* 0x800000a5787a7221 */ /* 0x000fe20000010000 */
[----:B------:R-:W-:Y:S01]  /*1c8f0*/  IADD3 R120, PT, PT, R168, 0x16, RZ ;  /* 0x00000016a8787810 */ /* 0x000fe20007ffe0ff */
[----:B------:R-:W-:Y:S01]  /*1c900*/  IMAD R126, R121, UR35, R126 ;  /* 0x00000023797e7c24 */ /* 0x000fe2000f8e027e */
        /* <DEDUP_REMOVED lines=8> */
[----:B------:R-:W5:Y:S01]  /*1c990*/  TLD.LZ RZ, R171, R120, UR16, 1D, 0x1 ;  /* 0x00ff10ff78ab7f66 */ /* 0x000f6200081e01ff */
[----:B------:R-:W-:-:S02]  /*1c9a0*/  IADD3 R122, PT, PT, R128, 0x16, RZ ;  /* 0x00000016807a7810 */ /* 0x000fc40007ffe0ff */
[----:B------:R-:W-:Y:S02]  /*1c9b0*/  IADD3 R181, PT, PT, R124, 0x16, RZ ;  /* 0x000000167cb57810 */ /* 0x000fe40007ffe0ff */
[----:B------:R-:W5:Y:S01]  /*1c9c0*/  TLD.LZ RZ, R172, R122, UR14, 1D, 0x1 ;  /* 0x00ff0eff7aac7f66 */ /* 0x000f6200081e01ff */
[----:B------:R-:W-:Y:S01]  /*1c9d0*/  TLD.LZ RZ, R173, R122, UR16, 1D, 0x1 ;  /* 0x00ff10ff7aad7f66 */ /* 0x000fe200081e01ff */
[----:B------:R-:W5:Y:S01]  /*1c9e0*/  TLD.LZ RZ, R175, R174, UR14, 1D, 0x1 ;  /* 0x00ff0effaeaf7f66 */ /* 0x000f6200081e01ff */
[----:B------:R1:W-:Y:S01]  /*1c9f0*/  TLD.LZ RZ, R176, R174, UR16, 1D, 0x1 ;  /* 0x00ff10ffaeb07f66 */ /* 0x0003e200081e01ff */
[----:B------:R-:W5:Y:S01]  /*1ca00*/  TLD.LZ RZ, R178, R177, UR14, 1D, 0x1 ;  /* 0x00ff0effb1b27f66 */ /* 0x000f6200081e01ff */
[----:B------:R-:W-:Y:S01]  /*1ca10*/  TLD.LZ RZ, R179, R177, UR16, 1D, 0x1 ;  /* 0x00ff10ffb1b37f66 */ /* 0x000fe200081e01ff */
[----:B------:R-:W5:Y:S01]  /*1ca20*/  TLD.LZ RZ, R128, R180, UR14, 1D, 0x1 ;  /* 0x00ff0effb4807f66 */ /* 0x000f6200081e01ff */
[----:B------:R-:W-:Y:S01]  /*1ca30*/  TLD.LZ RZ, R159, R180, UR16, 1D, 0x1 ;  /* 0x00ff10ffb49f7f66 */ /* 0x000fe200081e01ff */
[----:B------:R-:W-:-:S02]  /*1ca40*/  IADD3 R182, PT, PT, R126, 0x16, RZ ;  /* 0x000000167eb67810 */ /* 0x000fc40007ffe0ff */
[----:B------:R-:W5:Y:S01]  /*1ca50*/  TLD.LZ RZ, R126, R181, UR14, 1D, 0x1 ;  /* 0x00ff0effb57e7f66 */ /* 0x000f6200081e01ff */
[----:B------:R-:W5:Y:S01]  /*1ca60*/  TLD.LZ RZ, R127, R181, UR16, 1D, 0x1 ;  /* 0x00ff10ffb57f7f66 */ /* 0x000f6200081e01ff */
[----:B------:R-:W5:Y:S01]  /*1ca70*/  TLD.LZ RZ, R124, R182, UR14, 1D, 0x1 ;  /* 0x00ff0effb67c7f66 */ /* 0x000f6200081e01ff */
[----:B------:R-:W5:Y:S01]  /*1ca80*/  TLD.LZ RZ, R125, R182, UR16, 1D, 0x1 ;  /* 0x00ff10ffb67d7f66 */ /* 0x000f6200081e01ff */
[----:B------:R-:W5:Y:S01]  /*1ca90*/  TLD.LZ RZ, R123, R183, UR14, 1D, 0x1 ;  /* 0x00ff0effb77b7f66 */ /* 0x000f6200081e01ff */
[----:B------:R-:W5:Y:S01]  /*1caa0*/  TLD.LZ RZ, R122, R183, UR16, 1D, 0x1 ;  /* 0x00ff10ffb77a7f66 */ /* 0x000f6200081e01ff */
[----:B------:R-:W5:Y:S01]  /*1cab0*/  TLD.LZ RZ, R120, R184, UR14, 1D, 0x1 ;  /* 0x00ff0effb8787f66 */ /* 0x000f6200081e01ff */
[----:B------:R-:W5:Y:S01]  /*1cac0*/  TLD.LZ RZ, R2, R184, UR16, 1D, 0x1 ;  /* 0x00ff10ffb8027f66 */ /* 0x000f6200081e01ff */
[----:B0-----:R-:W-:Y:S01]  /*1cad0*/  MOV R164, 0x41c00000 ;  /* 0x41c0000000a47802 */ /* 0x001fe20000000f00 */
[----:B------:R-:W0:Y:S01]  /*1cae0*/  LDCU.128 UR32, c[0x3][0x60] ;  /* 0x00c00c00ff2077ac */ /* 0x000e220008000c00 */
[----:B------:R-:W-:-:S02]  /*1caf0*/  FSETP.GT.FTZ.AND P1, PT, R12, 8.50705917302346158658e+37, PT ;  /* 0x7e8000000c00780b */ /* 0x000fc40003f34000 */
[----:B-1----:R-:W-:Y:S01]  /*1cb00*/  FSEL R174, R164, 6, !P0 ;  /* 0x40c00000a4ae7808 */ /* 0x002fe20004000000 */
[----:B------:R-:W1:Y:S01]  /*1cb10*/  LDCU.128 UR40, c[0x3][0x2c0] ;  /* 0x00c05800ff2877ac */ /* 0x000e620008000c00 */
[----:B------:R-:W-:-:S04]  /*1cb20*/  UIADD3 UR8, UPT, UPT, UR10, 0x16, UR38 ;  /* 0x000000160a087890 */ /* 0x000fc8000fffe026 */
[----:B------:R-:W2:Y:S01]  /*1cb30*/  MUFU.RCP R174, R174 ;  /* 0x000000ae00ae7308 */ /* 0x000ea20000001000 */
[----:B------:R-:W-:Y:S01]  /*1cb40*/  UIADD3 UR9, UPT, UPT, UR10, 0x16, UR39 ;  /* 0x000000160a097890 */ /* 0x000fe2000fffe027 */
[----:B------:R-:W3:Y:S01]  /*1cb50*/  LDCU.128 UR36, c[0x3][0x1a50] ;  /* 0x00c34a00ff2477ac */ /* 0x000ee20008000c00 */
[----:B------:R-:W-:-:S04]  /*1cb60*/  DEPBAR.LE SB5, 0xe ;  /* 0x0000d3800000791a */ /* 0x000fc80000000000 */
[----:B------:R-:W-:Y:S01]  /*1cb70*/  FMUL.FTZ R166, R166, UR49 ;  /* 0x00000031a6a67c20 */ /* 0x000fe20008410000 */
[----:B------:R-:W-:-:S03]  /*1cb80*/  FMUL.FTZ R168, R168, UR50 ;  /* 0x00000032a8a87c20 */ /* 0x000fc60008410000 */
[----:B------:R-:W-:Y:S01]  /*1cb90*/  FFMA.FTZ R166, R167, UR47, R166 ;  /* 0x0000002fa7a67c23 */ /* 0x000fe200080100a6 */
[----:B------:R-:W-:-:S04]  /*1cba0*/  DEPBAR.LE SB5, 0xd ;  /* 0x0000d3400000791a */ /* 0x000fc80000000000 */
[----:B------:R-:W-:Y:S01]  /*1cbb0*/  FMUL.FTZ R170, R170, UR51 ;  /* 0x00000033aaaa7c20 */ /* 0x000fe20008410000 */
[----:B0-----:R-:W-:Y:S01]  /*1cbc0*/  FFMA.FTZ R168, R169, UR32, R168 ;  /* 0x00000020a9a87c23 */ /* 0x001fe200080100a8 */
[----:B------:R-:W0:Y:S01]  /*1cbd0*/  LDCU.128 UR44, c[0x3][0x2d0] ;  /* 0x00c05a00ff2c77ac */ /* 0x000e220008000c00 */
[--C-:B------:R-:W-:Y:S01]  /*1cbe0*/  FADD.FTZ R167, -R165, R166.reuse ;  /* 0x000000a6a5a77221 */ /* 0x100fe20000010100 */
[----:B------:R-:W-:Y:S01]  /*1cbf0*/  FADD.FTZ R163, R163, R166 ;  /* 0x000000a6a3a37221 */ /* 0x000fe20000010000 */
[----:B------:R-:W-:-:S04]  /*1cc00*/  DEPBAR.LE SB5, 0xb ;  /* 0x0000d2c00000791a */ /* 0x000fc80000000000 */
[----:B------:R-:W-:Y:S01]  /*1cc10*/  FFMA.FTZ R170, R171, UR33, R170 ;  /* 0x00000021abaa7c23 */ /* 0x000fe200080100aa */
[----:B-1----:R-:W-:Y:S01]  /*1cc20*/  FMUL.FTZ R172, R172, UR40 ;  /* 0x00000028acac7c20 */ /* 0x002fe20008410000 */
[----:B------:R-:W-:Y:S01]  /*1cc30*/  FMUL.FTZ R164, R167, 0.25 ;  /* 0x3e800000a7a47820 */ /* 0x000fe20000410000 */
[----:B------:R-:W-:Y:S01]  /*1cc40*/  FADD.FTZ R163, R163, R168 ;  /* 0x000000a8a3a37221 */ /* 0x000fe20000010000 */
[----:B------:R-:W-:-:S04]  /*1cc50*/  DEPBAR.LE SB5, 0x9 ;  /* 0x0000d2400000791a */ /* 0x000fc80000000000 */
[----:B------:R-:W-:Y:S01]  /*1cc60*/  FMUL.FTZ R175, R175, UR41 ;  /* 0x00000029afaf7c20 */ /* 0x000fe20008410000 */
[----:B------:R-:W-:Y:S01]  /*1cc70*/  FFMA.FTZ R172, R173, UR34, R172 ;  /* 0x00000022adac7c23 */ /* 0x000fe200080100ac */
[----:B------:R-:W-:Y:S01]  /*1cc80*/  FMUL.FTZ R178, R178, UR42 ;  /* 0x0000002ab2b27c20 */ /* 0x000fe20008410000 */
[----:B------:R-:W-:Y:S01]  /*1cc90*/  FSEL R164, R164, R167, P0 ;  /* 0x000000a7a4a47208 */ /* 0x000fe20000000000 */
[----:B------:R-:W-:Y:S01]  /*1cca0*/  FFMA.FTZ R176, R176, UR35, R175 ;  /* 0x00000023b0b07c23 */ /* 0x000fe200080100af */
[----:B------:R-:W-:Y:S01]  /*1ccb0*/  FSETP.GT.FTZ.AND P0, PT, R19, 8.50705917302346158658e+37, PT ;  /* 0x7e8000001300780b */ /* 0x000fe20003f14000 */
[----:B------:R-:W1:Y:S01]  /*1ccc0*/  LDCU.128 UR32, c[0x3][0x70] ;  /* 0x00c00e00ff2077ac */ /* 0x000e620008000c00 */
[----:B------:R-:W-:-:S04]  /*1ccd0*/  DEPBAR.LE SB5, 0x8 ;  /* 0x0000d2000000791a */ /* 0x000fc80000000000 */
[----:B------:R-:W-:Y:S01]  /*1cce0*/  FMUL.FTZ R128, R128, UR43 ;  /* 0x0000002b80807c20 */ /* 0x000fe20008410000 */
[----:B--2---:R-:W-:Y:S01]  /*1ccf0*/  FFMA.FTZ R165, R174, R164, R165 ;  /* 0x000000a4aea57223 */ /* 0x004fe200000100a5 */
[----:B------:R-:W-:Y:S01]  /*1cd00*/  FADD.FTZ R163, R163, R170 ;  /* 0x000000aaa3a37221 */ /* 0x000fe20000010000 */
[----:B------:R-:W2:Y:S02]  /*1cd10*/  LDCU.128 UR40, c[0x3][0x80] ;  /* 0x00c01000ff2877ac */ /* 0x000ea40008000c00 */
[----:B------:R-:W-:Y:S01]  /*1cd20*/  FADD.FTZ R164, R166, -R165 ;  /* 0x800000a5a6a47221 */ /* 0x000fe20000010000 */
[----:B------:R-:W-:Y:S01]  /*1cd30*/  FADD.FTZ R163, R163, R172 ;  /* 0x000000aca3a37221 */ /* 0x000fe20000010000 */
[----:B------:R-:W4:Y:S02]  /*1cd40*/  LDCU.128 UR48, c[0x3][0x1a60] ;  /* 0x00c34c00ff3077ac */ /* 0x000f240008000c00 */
[----:B------:R-:W-:Y:S01]  /*1cd50*/  FFMA.FTZ R160, R167, R164, R160 ;  /* 0x000000a4a7a07223 */ /* 0x000fe200000100a0 */
[----:B------:R-:W-:Y:S01]  /*1cd60*/  MOV R164, 0x41c80000 ;  /* 0x41c8000000a47802 */ /* 0x000fe20000000f00 */
[----:B------:R-:W-:Y:S01]  /*1cd70*/  FADD.FTZ R167, -R165, R168 ;  /* 0x000000a8a5a77221 */ /* 0x000fe20000010100 */
[----:B------:R-:W-:-:S04]  /*1cd80*/  DEPBAR.LE SB5, 0x7 ;  /* 0x0000d1c00000791a */ /* 0x000fc80000000000 */
[----:B0-----:R-:W-:Y:S01]  /*1cd90*/  FMUL.FTZ R126, R126, UR44 ;  /* 0x0000002c7e7e7c20 */ /* 0x001fe20008410000 */
[----:B------:R-:W-:Y:S01]  /*1cda0*/  FADD.FTZ R163, R163, R176 ;  /* 0x000000b0a3a37221 */ /* 0x000fe20000010000 */
[----:B------:R-:W-:Y:S01]  /*1cdb0*/  FSEL R166, R164, 6.25, !P0 ;  /* 0x40c80000a4a67808 */ /* 0x000fe20004000000 */
[----:B------:R-:W-:Y:S01]  /*1cdc0*/  FMUL.FTZ R164, R167, 0.25 ;  /* 0x3e800000a7a47820 */ /* 0x000fe20000410000 */
[----:B-1----:R-:W-:Y:S01]  /*1cdd0*/  FFMA.FTZ R178, R179, UR32, R178 ;  /* 0x00000020b3b27c23 */ /* 0x002fe200080100b2 */
[----:B------:R-:W-:-:S03]  /*1cde0*/  FFMA.FTZ R128, R159, UR33, R128 ;  /* 0x000000219f807c23 */ /* 0x000fc60008010080 */
[----:B------:R-:W0:Y:S01]  /*1cdf0*/  MUFU.RCP R166, R166 ;  /* 0x000000a600a67308 */ /* 0x000e220000001000 */
[----:B------:R-:W-:Y:S01]  /*1ce00*/  FSEL R164, R164, R167, P0 ;  /* 0x000000a7a4a47208 */ /* 0x000fe20000000000 */
[----:B------:R-:W-:-:S04]  /*1ce10*/  DEPBAR.LE SB5, 0x6 ;  /* 0x0000d1800000791a */ /* 0x000fc80000000000 */
[----:B------:R-:W-:Y:S01]  /*1ce20*/  FFMA.FTZ R126, R127, UR34, R126 ;  /* 0x000000227f7e7c23 */ /* 0x000fe2000801007e */
[----:B------:R-:W-:Y:S01]  /*1ce30*/  FSETP.GT.FTZ.AND P0, PT, R18, 8.50705917302346158658e+37, PT ;  /* 0x7e8000001200780b */ /* 0x000fe20003f14000 */
[----:B------:R-:W-:-:S04]  /*1ce40*/  FADD.FTZ R163, R163, R178 ;  /* 0x000000b2a3a37221 */ /* 0x000fc80000010000 */
[----:B------:R-:W-:Y:S01]  /*1ce50*/  FADD.FTZ R163, R163, R128 ;  /* 0x00000080a3a37221 */ /* 0x000fe20000010000 */
[----:B------:R-:W-:-:S04]  /*1ce60*/  DEPBAR.LE SB5, 0x5 ;  /* 0x0000d1400000791a */ /* 0x000fc80000000000 */
[----:B------:R-:W-:Y:S01]  /*1ce70*/  FMUL.FTZ R124, R124, UR45 ;  /* 0x0000002d7c7c7c20 */ /* 0x000fe20008410000 */
[----:B------:R-:W-:Y:S01]  /*1ce80*/  FADD.FTZ R163, R163, R126 ;  /* 0x0000007ea3a37221 */ /* 0x000fe20000010000 */
[----:B0-----:R-:W-:Y:S01]  /*1ce90*/  FFMA.FTZ R165, R166, R164, R165 ;  /* 0x000000a4a6a57223 */ /* 0x001fe200000100a5 */
[----:B------:R-:W-:-:S03]  /*1cea0*/  MOV R166, 0x41d80000 ;  /* 0x41d8000000a67802 */ /* 0x000fc60000000f00 */
[----:B------:R-:W-:Y:S01]  /*1ceb0*/  FADD.FTZ R164, R168, -R165 ;  /* 0x800000a5a8a47221 */ /* 0x000fe20000010000 */
[----:B------:R-:W-:-:S03]  /*1cec0*/  MOV R168, 0x41d00000 ;  /* 0x41d0000000a87802 */ /* 0x000fc60000000f00 */
[----:B------:R-:W-:Y:S01]  /*1ced0*/  FFMA.FTZ R160, R167, R164, R160 ;  /* 0x000000a4a7a07223 */ /* 0x000fe200000100a0 */
[----:B------:R-:W-:Y:S01]  /*1cee0*/  FSEL R168, R168, 6.5, !P0 ;  /* 0x40d00000a8a87808 */ /* 0x000fe20004000000 */
[----:B------:R-:W-:-:S04]  /*1cef0*/  FADD.FTZ R167, -R165, R170 ;  /* 0x000000aaa5a77221 */ /* 0x000fc80000010100 */
[----:B------:R-:W-:Y:S01]  /*1cf00*/  FMUL.FTZ R164, R167, 0.25 ;  /* 0x3e800000a7a47820 */ /* 0x000fe20000410000 */
[----:B------:R-:W0:Y:S04]  /*1cf10*/  MUFU.RCP R168, R168 ;  /* 0x000000a800a87308 */ /* 0x000e280000001000 */
[----:B------:R-:W-:Y:S02]  /*1cf20*/  FSEL R164, R164, R167, P0 ;  /* 0x000000a7a4a47208 */ /* 0x000fe40000000000 */
[----:B------:R-:W-:-:S04]  /*1cf30*/  FSETP.GT.FTZ.AND P0, PT, R17, 8.50705917302346158658e+37, PT ;  /* 0x7e8000001100780b */ /* 0x000fc80003f14000 */
[----:B------:R-:W-:-:S06]  /*1cf40*/  FSEL R166, R166, 6.75, !P0 ;  /* 0x40d80000a6a67808 */ /* 0x000fcc0004000000 */
[----:B------:R-:W1:Y:S01]  /*1cf50*/  MUFU.RCP R166, R166 ;  /* 0x000000a600a67308 */ /* 0x000e620000001000 */
[----:B0-----:R-:W-:Y:S01]  /*1cf60*/  FFMA.FTZ R165, R168, R164, R165 ;  /* 0x000000a4a8a57223 */ /* 0x001fe200000100a5 */
[----:B------:R-:W-:-:S03]  /*1cf70*/  MOV R168, 0x41e00000 ;  /* 0x41e0000000a87802 */ /* 0x000fc60000000f00 */
[----:B------:R-:W-:Y:S01]  /*1cf80*/  FADD.FTZ R164, R170, -R165 ;  /* 0x800000a5aaa47221 */ /* 0x000fe20000010000 */
[----:B------:R-:W-:-:S04]  /*1cf90*/  DEPBAR.LE SB5, 0x3 ;  /* 0x0000d0c00000791a */ /* 0x000fc80000000000 */
[----:B------:R-:W-:Y:S01]  /*1cfa0*/  FFMA.FTZ R124, R125, UR35, R124 ;  /* 0x000000237d7c7c23 */ /* 0x000fe2000801007c */
[----:B------:R-:W-:Y:S01]  /*1cfb0*/  FMUL.FTZ R123, R123, UR46 ;  /* 0x0000002e7b7b7c20 */ /* 0x000fe20008410000 */
[----:B------:R-:W0:Y:S01]  /*1cfc0*/  LDCU.128 UR32, c[0x3][0x9f0] ;  /* 0x00c13e00ff2077ac */ /* 0x000e220008000c00 */
[----:B------:R-:W-:Y:S01]  /*1cfd0*/  FFMA.FTZ R160, R167, R164, R160 ;  /* 0x000000a4a7a07223 */ /* 0x000fe200000100a0 */
[----:B------:R-:W-:Y:S01]  /*1cfe0*/  FADD.FTZ R167, -R165, R172 ;  /* 0x000000aca5a77221 */ /* 0x000fe20000010100 */
[----:B------:R-:W-:Y:S01]  /*1cff0*/  FADD.FTZ R163, R163, R124 ;  /* 0x0000007ca3a37221 */ /* 0x000fe20000010000 */
[----:B----4-:R-:W-:Y:S02]  /*1d000*/  IADD3 R170, PT, PT, R4, UR50, RZ ;  /* 0x0000003204aa7c10 */ /* 0x010fe4000fffe0ff */
[----:B------:R-:W-:-:S05]  /*1d010*/  FMUL.FTZ R164, R167, 0.25 ;  /* 0x3e800000a7a47820 */ /* 0x000fca0000410000 */
[----:B------:R-:W-:Y:S02]  /*1d020*/  FSEL R164, R164, R167, P0 ;  /* 0x000000a7a4a47208 */ /* 0x000fe40000000000 */
[----:B------:R-:W-:-:S03]  /*1d030*/  FSETP.GT.FTZ.AND P0, PT, R16, 8.50705917302346158658e+37, PT ;  /* 0x7e8000001000780b */ /* 0x000fc60003f14000 */
[----:B-1----:R-:W-:Y:S01]  /*1d040*/  FFMA.FTZ R165, R166, R164, R165 ;  /* 0x000000a4a6a57223 */ /* 0x002fe200000100a5 */
[----:B------:R-:W-:Y:S01]  /*1d050*/  FSEL R168, R168, 7, !P0 ;  /* 0x40e00000a8a87808 */ /* 0x000fe20004000000 */
[----:B------:R-:W-:-:S04]  /*1d060*/  DEPBAR.LE SB5, 0x2 ;  /* 0x0000d0800000791a */ /* 0x000fc80000000000 */
[----:B--2---:R-:W-:Y:S01]  /*1d070*/  FFMA.FTZ R122, R122, UR40, R123 ;  /* 0x000000287a7a7c23 */ /* 0x004fe2000801007b */
[----:B------:R-:W-:Y:S01]  /*1d080*/  MOV R166, 0x41e80000 ;  /* 0x41e8000000a67802 */ /* 0x000fe20000000f00 */
[----:B------:R-:W-:Y:S01]  /*1d090*/  FADD.FTZ R164, R172, -R165 ;  /* 0x800000a5aca47221 */ /* 0x000fe20000010000 */
[----:B0-----:R-:W-:Y:S01]  /*1d0a0*/  UIADD3 UR12, UPT, UPT, UR10, 0x16, UR32 ;  /* 0x000000160a0c7890 */ /* 0x001fe2000fffe020 */
[----:B------:R-:W-:Y:S01]  /*1d0b0*/  FADD.FTZ R163, R163, R122 ;  /* 0x0000007aa3a37221 */ /* 0x000fe20000010000 */
[----:B------:R-:W0:Y:S01]  /*1d0c0*/  MUFU.RCP R168, R168 ;  /* 0x000000a800a87308 */ /* 0x000e220000001000 */
[----:B------:R-:W-:Y:S01]  /*1d0d0*/  FFMA.FTZ R160, R167, R164, R160 ;  /* 0x000000a4a7a07223 */ /* 0x000fe200000100a0 */
[----:B------:R-:W-:Y:S01]  /*1d0e0*/  FADD.FTZ R167, -R165, R176 ;  /* 0x000000b0a5a77221 */ /* 0x000fe20000010100 */
[----:B------:R-:W-:Y:S01]  /*1d0f0*/  UIADD3 UR13, UPT, UPT, UR10, 0x16, UR33 ;  /* 0x000000160a0d7890 */ /* 0x000fe2000fffe021 */
[----:B------:R-:W-:Y:S01]  /*1d100*/  IADD3 R172, PT, PT, R4, UR51, RZ ;  /* 0x0000003304ac7c10 */ /* 0x000fe2000fffe0ff */
[----:B------:R-:W-:Y:S01]  /*1d110*/  UIADD3 UR18, UPT, UPT, UR10, 0x16, UR34 ;  /* 0x000000160a127890 */ /* 0x000fe2000fffe022 */
[----:B------:R-:W-:Y:S01]  /*1d120*/  FMUL.FTZ R164, R167, 0.25 ;  /* 0x3e800000a7a47820 */ /* 0x000fe20000410000 */
[----:B------:R-:W-:Y:S01]  /*1d130*/  UIADD3 UR19, UPT, UPT, UR10, 0x16, UR35 ;  /* 0x000000160a137890 */ /* 0x000fe2000fffe023 */
[----:B------:R-:W1:Y:S03]  /*1d140*/  LDCU.128 UR32, c[0x3][0xa00] ;  /* 0x00c14000ff2077ac */ /* 0x000e660008000c00 */
[----:B------:R-:W-:-:S02]  /*1d150*/  FSEL R164, R164, R167, P0 ;  /* 0x000000a7a4a47208 */ /* 0x000fc40000000000 */
[----:B------:R-:W-:-:S03]  /*1d160*/  FSETP.GT.FTZ.AND P0, PT, R15, 8.50705917302346158658e+37, PT ;  /* 0x7e8000000f00780b */ /* 0x000fc60003f14000 */
[----:B0-----:R-:W-:Y:S01]  /*1d170*/  FFMA.FTZ R165, R168, R164, R165 ;  /* 0x000000a4a8a57223 */ /* 0x001fe200000100a5 */
[----:B------:R-:W-:Y:S02]  /*1d180*/  FSEL R166, R166, 7.25, !P0 ;  /* 0x40e80000a6a67808 */ /* 0x000fe40004000000 */
[----:B------:R-:W-:Y:S01]  /*1d190*/  MOV R168, 0x41f00000 ;  /* 0x41f0000000a87802 */ /* 0x000fe20000000f00 */
[----:B------:R-:W-:-:S03]  /*1d1a0*/  FADD.FTZ R164, R176, -R165 ;  /* 0x800000a5b0a47221 */ /* 0x000fc60000010000 */
[----:B------:R-:W0:Y:S01]  /*1d1b0*/  MUFU.RCP R166, R166 ;  /* 0x000000a600a67308 */ /* 0x000e220000001000 */
[----:B------:R-:W-:Y:S01]  /*1d1c0*/  FFMA.FTZ R160, R167, R164, R160 ;  /* 0x000000a4a7a07223 */ /* 0x000fe200000100a0 */
[----:B------:R-:W-:Y:S01]  /*1d1d0*/  FADD.FTZ R167, -R165, R178 ;  /* 0x000000b2a5a77221 */ /* 0x000fe20000010100 */
[----:B-1----:R-:W-:Y:S02]  /*1d1e0*/  UIADD3 UR25, UPT, UPT, UR10, 0x16, UR34 ;  /* 0x000000160a197890 */ /* 0x002fe4000fffe022 */
[----:B------:R-:W-:Y:S01]  /*1d1f0*/  UIADD3 UR26, UPT, UPT, UR10, 0x16, UR35 ;  /* 0x000000160a1a7890 */ /* 0x000fe2000fffe023 */
[----:B------:R-:W-:Y:S01]  /*1d200*/  FMUL.FTZ R164, R167, 0.25 ;  /* 0x3e800000a7a47820 */ /* 0x000fe20000410000 */
[----:B------:R-:W-:Y:S02]  /*1d210*/  UIADD3 UR20, UPT, UPT, UR10, 0x16, UR32 ;  /* 0x000000160a147890 */ /* 0x000fe4000fffe020 */
[----:B------:R-:W-:Y:S02]  /*1d220*/  UIADD3 UR21, UPT, UPT, UR10, 0x16, UR33 ;  /* 0x000000160a157890 */ /* 0x000fe4000fffe021 */
[----:B------:R-:W-:Y:S01]  /*1d230*/  FSEL R164, R164, R167, P0 ;  /* 0x000000a7a4a47208 */ /* 0x000fe20000000000 */
[----:B------:R-:W1:Y:S01]  /*1d240*/  LDCU.128 UR32, c[0x3][0x2e0] ;  /* 0x00c05c00ff2077ac */ /* 0x000e620008000c00 */
[----:B------:R-:W-:Y:S01]  /*1d250*/  FSETP.GT.FTZ.AND P0, PT, R131, 8.50705917302346158658e+37, PT ;  /* 0x7e8000008300780b */ /* 0x000fe20003f14000 */
[----:B------:R-:W-:-:S02]  /*1d260*/  IMAD R170, R121, UR20, R170 ;  /* 0x0000001479aa7c24 */ /* 0x000fc4000f8e02aa */
[----:B------:R-:W-:Y:S02]  /*1d270*/  IMAD R172, R121, UR21, R172 ;  /* 0x0000001579ac7c24 */ /* 0x000fe4000f8e02ac */
[----:B0-----:R-:W-:Y:S01]  /*1d280*/  FFMA.FTZ R165, R166, R164, R165 ;  /* 0x000000a4a6a57223 */ /* 0x001fe200000100a5 */
[----:B------:R-:W-:Y:S02]  /*1d290*/  FSEL R168, R168, 7.5, !P0 ;  /* 0x40f00000a8a87808 */ /* 0x000fe40004000000 */
[----:B------:R-:W-:Y:S01]  /*1d2a0*/  MOV R166, 0x41f80000 ;  /* 0x41f8000000a67802 */ /* 0x000fe20000000f00 */
[----:B------:R-:W-:Y:S01]  /*1d2b0*/  FADD.FTZ R164, R178, -R165 ;  /* 0x800000a5b2a47221 */ /* 0x000fe20000010000 */
[----:B------:R-:W-:Y:S01]  /*1d2c0*/  FADD.FTZ R159, -R165, R128 ;  /* 0x00000080a59f7221 */ /* 0x000fe20000010100 */
[----:B------:R-:W-:Y:S01]  /*1d2d0*/  IADD3 R179, PT, PT, R170, 0x16, RZ ;  /* 0x00000016aab37810 */ /* 0x000fe20007ffe0ff */
[----:B------:R-:W0:Y:S01]  /*1d2e0*/  MUFU.RCP R168, R168 ;  /* 0x000000a800a87308 */ /* 0x000e220000001000 */
[----:B------:R-:W-:Y:S01]  /*1d2f0*/  FFMA.FTZ R160, R167, R164, R160 ;  /* 0x000000a4a7a07223 */ /* 0x000fe200000100a0 */
[----:B------:R-:W-:Y:S01]  /*1d300*/  FMUL.FTZ R164, R159, 0.25 ;  /* 0x3e8000009fa47820 */ /* 0x000fe20000410000 */
[----:B------:R-:W-:-:S04]  /*1d310*/  IADD3 R180, PT, PT, R172, 0x16, RZ ;  /* 0x00000016acb47810 */ /* 0x000fc80007ffe0ff */
[----:B------:R-:W-:Y:S02]  /*1d320*/  FSEL R164, R164, R159, P0 ;  /* 0x0000009fa4a47208 */ /* 0x000fe40000000000 */
[----:B------:R-:W-:-:S04]  /*1d330*/  FSETP.GT.FTZ.AND P0, PT, R14, 8.50705917302346158658e+37, PT ;  /* 0x7e8000000e00780b */ /* 0x000fc80003f14000 */
[----:B------:R-:W-:Y:S01]  /*1d340*/  FSEL R166, R166, 7.75, !P0 ;  /* 0x40f80000a6a67808 */ /* 0x000fe20004000000 */
[----:B0-----:R-:W-:Y:S01]  /*1d350*/  FFMA.FTZ R165, R168, R164, R165 ;  /* 0x000000a4a8a57223 */ /* 0x001fe200000100a5 */
[----:B---3--:R-:W-:-:S04]  /*1d360*/  IADD3 R168, PT, PT, R4, UR39, RZ ;  /* 0x0000002704a87c10 */ /* 0x008fc8000fffe0ff */
[----:B------:R-:W0:Y:S01]  /*1d370*/  MUFU.RCP R166, R166 ;  /* 0x000000a600a67308 */ /* 0x000e220000001000 */
[----:B------:R-:W-:Y:S01]  /*1d380*/  FADD.FTZ R127, -R165, R126 ;  /* 0x0000007ea57f7221 */ /* 0x000fe20000010100 */
[----:B------:R-:W-:Y:S01]  /*1d390*/  FADD.FTZ R164, R128, -R165 ;  /* 0x800000a580a47221 */ /* 0x000fe20000010000 */
[----:B------:R-:W-:Y:S02]  /*1d3a0*/  IMAD R168, R121, UR13, R168 ;  /* 0x0000000d79a87c24 */ /* 0x000fe4000f8e02a8 */
[----:B------:R-:W-:Y:S01]  /*1d3b0*/  FMUL.FTZ R128, R127, 0.25 ;  /* 0x3e8000007f807820 */ /* 0x000fe20000410000 */
[----:B------:R-:W-:Y:S01]  /*1d3c0*/  FFMA.FTZ R160, R159, R164, R160 ;  /* 0x000000a49fa07223 */ /* 0x000fe200000100a0 */
[----:B------:R-:W-:Y:S02]  /*1d3d0*/  MOV R159, 0x42000000 ;  /* 0x42000000009f7802 */ /* 0x000fe40000000f00 */
[----:B------:R-:W-:Y:S02]  /*1d3e0*/  MOV R164, 0x42080000 ;  /* 0x4208000000a47802 */ /* 0x000fe40000000f00 */
[----:B------:R-:W-:-:S02]  /*1d3f0*/  FSEL R128, R128, R127, P0 ;  /* 0x0000007f80807208 */ /* 0x000fc40000000000 */
[----:B------:R-:W-:-:S03]  /*1d400*/  FSETP.GT.FTZ.AND P0, PT, R13, 8.50705917302346158658e+37, PT ;  /* 0x7e8000000d00780b */ /* 0x000fc60003f14000 */
[----:B0-----:R-:W-:Y:S01]  /*1d410*/  FFMA.FTZ R165, R166, R128, R165 ;  /* 0x00000080a6a57223 */ /* 0x001fe200000100a5 */
[----:B------:R-:W-:Y:S02]  /*1d420*/  FSEL R159, R159, 8, !P0 ;  /* 0x410000009f9f7808 */ /* 0x000fe40004000000 */
[----:B------:R-:W-:Y:S01]  /*1d430*/  IADD3 R166, PT, PT, R4, UR38, RZ ;  /* 0x0000002604a67c10 */ /* 0x000fe2000fffe0ff */
[----:B------:R-:W-:Y:S01]  /*1d440*/  FADD.FTZ R128, R126, -R165 ;  /* 0x800000a57e807221 */ /* 0x000fe20000010000 */
[----:B------:R-:W-:-:S03]  /*1d450*/  FADD.FTZ R125, -R165, R124 ;  /* 0x0000007ca57d7221 */ /* 0x000fc60000010100 */
[----:B------:R-:W-:Y:S01]  /*1d460*/  FFMA.FTZ R128, R127, R128, R160 ;  /* 0x000000807f807223 */ /* 0x000fe200000100a0 */
[----:B------:R-:W-:Y:S01]  /*1d470*/  FMUL.FTZ R126, R125, 0.25 ;  /* 0x3e8000007d7e7820 */ /* 0x000fe20000410000 */
[----:B------:R0:W2:Y:S01]  /*1d480*/  MUFU.RCP R160, R159 ;  /* 0x0000009f00a07308 */ /* 0x0000a20000001000 */
[----:B------:R-:W-:Y:S01]  /*1d490*/  MOV R127, 0x42040000 ;  /* 0x42040000007f7802 */ /* 0x000fe20000000f00 */
[----:B------:R-:W-:Y:S02]  /*1d4a0*/  IMAD R166, R121, UR12, R166 ;  /* 0x0000000c79a67c24 */ /* 0x000fe4000f8e02a6 */
[----:B------:R-:W-:Y:S02]  /*1d4b0*/  FSEL R126, R126, R125, P0 ;  /* 0x0000007d7e7e7208 */ /* 0x000fe40000000000 */
[----:B------:R-:W-:Y:S02]  /*1d4c0*/  FSEL R127, R127, 8.25, !P1 ;  /* 0x410400007f7f7808 */ /* 0x000fe40004800000 */
[----:B------:R-:W-:Y:S01]  /*1d4d0*/  FSETP.GT.FTZ.AND P0, PT, R11, 8.50705917302346158658e+37, PT ;  /* 0x7e8000000b00780b */ /* 0x000fe20003f14000 */
[----:B------:R-:W-:-:S04]  /*1d4e0*/  DEPBAR.LE SB5, 0x1 ;  /* 0x0000d0400000791a */ /* 0x000fc80000000000 */
[----:B0-----:R-:W-:Y:S01]  /*1d4f0*/  FMUL.FTZ R159, R120, UR47 ;  /* 0x0000002f789f7c20 */ /* 0x001fe20008410000 */
[----:B------:R-:W0:Y:S01]  /*1d500*/  LDCU.128 UR44, c[0x3][0x1a70] ;  /* 0x00c34e00ff2c77ac */ /* 0x000e220008000c00 */
[----:B------:R-:W-:Y:S01]  /*1d510*/  FSEL R167, R164, 8.5, !P0 ;  /* 0x41080000a4a77808 */ /* 0x000fe20004000000 */
[----:B--2---:R-:W-:Y:S01]  /*1d520*/  FFMA.FTZ R165, R160, R126, R165 ;  /* 0x0000007ea0a57223 */ /* 0x004fe200000100a5 */
[----:B-----5:R-:W-:Y:S01]  /*1d530*/  FFMA.FTZ R120, R2, UR41, R159 ;  /* 0x0000002902787c23 */ /* 0x020fe2000801009f */
[----:B------:R-:W2:Y:S01]  /*1d540*/  MUFU.RCP R160, R127 ;  /* 0x0000007f00a07308 */ /* 0x000ea20000001000 */
[----:B------:R-:W-:Y:S01]  /*1d550*/  IADD3 R164, PT, PT, R4, UR37, RZ ;  /* 0x0000002504a47c10 */ /* 0x000fe2000fffe0ff */
[----:B------:R-:W-:Y:S01]  /*1d560*/  FADD.FTZ R123, -R165, R122 ;  /* 0x0000007aa57b7221 */ /* 0x000fe20000010100 */
[----:B------:R-:W-:-:S03]  /*1d570*/  FADD.FTZ R163, R163, R120 ;  /* 0x00000078a3a37221 */ /* 0x000fc60000010000 */
[----:B------:R-:W-:Y:S01]  /*1d580*/  FMUL.FTZ R126, R123, 0.25 ;  /* 0x3e8000007b7e7820 */ /* 0x000fe20000410000 */
[----:B------:R-:W-:-:S04]  /*1d590*/  IMAD R164, R121, UR9, R164 ;  /* 0x0000000979a47c24 */ /* 0x000fc8000f8e02a4 */
[----:B------:R-:W-:-:S05]  /*1d5a0*/  FSEL R126, R126, R123, P1 ;  /* 0x0000007b7e7e7208 */ /* 0x000fca0000800000 */
[--C-:B--2---:R-:W-:Y:S01]  /*1d5b0*/  FFMA.FTZ R127, R160, R126, R165.reuse ;  /* 0x0000007ea07f7223 */ /* 0x104fe200000100a5 */
[----:B------:R-:W-:Y:S01]  /*1d5c0*/  FADD.FTZ R165, R124, -R165 ;  /* 0x800000a57ca57221 */ /* 0x000fe20000010000 */
[----:B------:R-:W2:Y:S01]  /*1d5d0*/  MUFU.RCP R160, R167 ;  /* 0x000000a700a07308 */ /* 0x000ea20000001000 */
[----:B------:R-:W-:Y:S01]  /*1d5e0*/  IADD3 R126, PT, PT, R4, UR36, RZ ;  /* 0x00000024047e7c10 */ /* 0x000fe2000fffe0ff */
[----:B------:R-:W-:Y:S01]  /*1d5f0*/  FADD.FTZ R159, -R127, R120 ;  /* 0x000000787f9f7221 */ /* 0x000fe20000010100 */
[----:B------:R-:W-:Y:S01]  /*1d600*/  FFMA.FTZ R128, R125, R165, R128 ;  /* 0x000000a57d807223 */ /* 0x000fe20000010080 */
[----:B------:R-:W3:Y:S02]  /*1d610*/  LDCU.128 UR36, c[0x3][0xa10] ;  /* 0x00c14200ff2477ac */ /* 0x000ee40008000c00 */
[----:B------:R-:W-:Y:S01]  /*1d620*/  FMUL.FTZ R2, R159, 0.25 ;  /* 0x3e8000009f027820 */ /* 0x000fe20000410000 */
[----:B------:R-:W-:-:S04]  /*1d630*/  IMAD R126, R121, UR8, R126 ;  /* 0x00000008797e7c24 */ /* 0x000fc8000f8e027e */
[----:B------:R-:W-:Y:S01]  /*1d640*/  FSEL R124, R2, R159, P0 ;  /* 0x0000009f027c7208 */ /* 0x000fe20000000000 */
[--C-:B------:R-:W-:Y:S01]  /*1d650*/  FADD.FTZ R2, R122, -R127.reuse ;  /* 0x8000007f7a027221 */ /* 0x100fe20000010000 */
[----:B------:R-:W-:Y:S02]  /*1d660*/  IADD3 R126, PT, PT, R126, 0x16, RZ ;  /* 0x000000167e7e7810 */ /* 0x000fe40007ffe0ff */
[----:B------:R-:W-:Y:S01]  /*1d670*/  FSETP.GT.FTZ.AND P0, PT, R10, 8.50705917302346158658e+37, PT ;  /* 0x7e8000000a00780b */ /* 0x000fe20003f14000 */
[----:B------:R-:W-:Y:S01]  /*1d680*/  FFMA.FTZ R2, R123, R2, R128 ;  /* 0x000000027b027223 */ /* 0x000fe20000010080 */
[----:B--2---:R-:W-:Y:S01]  /*1d690*/  FFMA.FTZ R165, R160, R124, R127 ;  /* 0x0000007ca0a57223 */ /* 0x004fe2000001007f */
[C---:B------:R-:W-:Y:S02]  /*1d6a0*/  IADD3 R124, PT, PT, R4.reuse, UR48, RZ ;  /* 0x00000030047c7c10 */ /* 0x040fe4000fffe0ff */
[----:B------:R-:W-:Y:S01]  /*1d6b0*/  IADD3 R128, PT, PT, R4, UR49, RZ ;  /* 0x0000003104807c10 */ /* 0x000fe2000fffe0ff */
[----:B------:R-:W-:Y:S01]  /*1d6c0*/  FADD.FTZ R122, R120, -R165 ;  /* 0x800000a5787a7221 */ /* 0x000fe20000010000 */
[----:B0-----:R-:W-:Y:S01]  /*1d6d0*/  IADD3 R120, PT, PT, R4, UR45, RZ ;  /* 0x0000002d04787c10 */ /* 0x001fe2000fffe0ff */
[----:B---3--:R-:W-:Y:S01]  /*1d6e0*/  UIADD3 UR36, UPT, UPT, UR10, 0x16, UR36 ;  /* 0x000000160a247890 */ /* 0x008fe2000fffe024 */
[----:B------:R-:W-:-:S02]  /*1d6f0*/  IMAD R124, R121, UR18, R124 ;  /* 0x00000012797c7c24 */ /* 0x000fc4000f8e027c */
[----:B------:R-:W-:Y:S01]  /*1d700*/  FFMA.FTZ R160, R159, R122, R2 ;  /* 0x0000007a9fa07223 */ /* 0x000fe20000010002 */
[----:B------:R-:W-:Y:S01]  /*1d710*/  IADD3 R2, PT, PT, R4, UR44, RZ ;  /* 0x0000002c04027c10 */ /* 0x000fe2000fffe0ff */
[C---:B------:R-:W-:Y:S01]  /*1d720*/  IMAD R125, R121.reuse, UR26, R120 ;  /* 0x0000001a797d7c24 */ /* 0x040fe2000f8e0278 */
[----:B------:R-:W-:Y:S01]  /*1d730*/  IADD3 R120, PT, PT, R166, 0x16, RZ ;  /* 0x00000016a6787810 */ /* 0x000fe20007ffe0ff */
[C---:B------:R-:W-:Y:S01]  /*1d740*/  IMAD R128, R121.reuse, UR19, R128 ;  /* 0x0000001379807c24 */ /* 0x040fe2000f8e0280 */
[----:B------:R-:W-:Y:S01]  /*1d750*/  IADD3 R122, PT, PT, R4, UR46, RZ ;  /* 0x0000002e047a7c10 */ /* 0x000fe2000fffe0ff */
[C---:B------:R-:W-:Y:S01]  /*1d760*/  IMAD R123, R121.reuse, UR25, R2 ;  /* 0x00000019797b7c24 */ /* 0x040fe2000f8e0202 */
[----:B------:R-:W-:Y:S02]  /*1d770*/  IADD3 R2, PT, PT, R164, 0x16, RZ ;  /* 0x00000016a4027810 */ /* 0x000fe40007ffe0ff */
[----:B------:R-:W5:Y:S01]  /*1d780*/  TLD.LZ RZ, R164, R126, UR14, 1D, 0x1 ;  /* 0x00ff0eff7ea47f66 */ /* 0x000f6200081e01ff */
[----:B------:R-:W5:Y:S01]  /*1d790*/  TLD.LZ RZ, R166, R126, UR16, 1D, 0x1 ;  /* 0x00ff10ff7ea67f66 */ /* 0x000f6200081e01ff */
[----:B------:R-:W-:Y:S01]  /*1d7a0*/  IMAD R127, R121, UR36, R122 ;  /* 0x00000024797f7c24 */ /* 0x000fe2000f8e027a */
[----:B------:R-:W-:-:S02]  /*1d7b0*/  IADD3 R122, PT, PT, R168, 0x16, RZ ;  /* 0x00000016a87a7810 */ /* 0x000fc40007ffe0ff */
[----:B------:R-:W5:Y:S01]  /*1d7c0*/  TLD.LZ RZ, R168, R2, UR14, 1D, 0x1 ;  /* 0x00ff0eff02a87f66 */ /* 0x000f6200081e01ff */
[----:B------:R-:W-:Y:S01]  /*1d7d0*/  TLD.LZ RZ, R169, R2, UR16, 1D, 0x1 ;  /* 0x00ff10ff02a97f66 */ /* 0x000fe200081e01ff */
[----:B------:R-:W5:Y:S01]  /*1d7e0*/  TLD.LZ RZ, R170, R120, UR14, 1D, 0x1 ;  /* 0x00ff0eff78aa7f66 */ /* 0x000f6200081e01ff */
[----:B------:R-:W-:Y:S01]  /*1d7f0*/  TLD.LZ RZ, R171, R120, UR16, 1D, 0x1 ;  /* 0x00ff10ff78ab7f66 */ /* 0x000fe200081e01ff */
[----:B------:R-:W5:Y:S01]  /*1d800*/  TLD.LZ RZ, R172, R122, UR14, 1D, 0x1 ;  /* 0x00ff0eff7aac7f66 */ /* 0x000f6200081e01ff */
[----:B------:R-:W5:Y:S01]  /*1d810*/  TLD.LZ RZ, R173, R122, UR16, 1D, 0x1 ;  /* 0x00ff10ff7aad7f66 */ /* 0x000f6200081e01ff */
[----:B------:R-:W-:Y:S02]  /*1d820*/  IADD3 R167, PT, PT, R124, 0x16, RZ ;  /* 0x000000167ca77810 */ /* 0x000fe40007ffe0ff */
[----:B------:R-:W-:Y:S02]  /*1d830*/  IADD3 R176, PT, PT, R128, 0x16, RZ ;  /* 0x0000001680b07810 */ /* 0x000fe40007ffe0ff */
[----:B------:R-:W5:Y:S01]  /*1d840*/  TLD.LZ RZ, R174, R167, UR14, 1D, 0x1 ;  /* 0x00ff0effa7ae7f66 */ /* 0x000f6200081e01ff */
[----:B------:R-:W-:Y:S01]  /*1d850*/  TLD.LZ RZ, R175, R167, UR16, 1D, 0x1 ;  /* 0x00ff10ffa7af7f66 */ /* 0x000fe200081e01ff */
[----:B------:R-:W5:Y:S01]  /*1d860*/  TLD.LZ RZ, R177, R176, UR14, 1D, 0x1 ;  /* 0x00ff0effb0b17f66 */ /* 0x000f6200081e01ff */
[----:B------:R0:W-:Y:S01]  /*1d870*/  TLD.LZ RZ, R178, R176, UR16, 1D, 0x1 ;  /* 0x00ff10ffb0b27f66 */ /* 0x0001e200081e01ff */
[----:B------:R-:W5:Y:S01]  /*1d880*/  TLD.LZ RZ, R128, R179, UR14, 1D, 0x1 ;  /* 0x00ff0effb3807f66 */ /* 0x000f6200081e01ff */
[----:B------:R-:W5:Y:S01]  /*1d890*/  TLD.LZ RZ, R159, R179, UR16, 1D, 0x1 ;  /* 0x00ff10ffb39f7f66 */ /* 0x000f6200081e01ff */
[----:B------:R-:W5:Y:S01]  /*1d8a0*/  TLD.LZ RZ, R126, R180, UR14, 1D, 0x1 ;  /* 0x00ff0effb47e7f66 */ /* 0x000f6200081e01ff */
[----:B------:R-:W-:-:S02]  /*1d8b0*/  IADD3 R183, PT, PT, R127, 0x16, RZ ;  /* 0x000000167fb77810 */ /* 0x000fc40007ffe0ff */
[----:B------:R-:W5:Y:S01]  /*1d8c0*/  TLD.LZ RZ, R127, R180, UR16, 1D, 0x1 ;  /* 0x00ff10ffb47f7f66 */ /* 0x000f6200081e01ff */
        /* <DEDUP_REMOVED lines=8> */
[----:B0-----:R-:W-:Y:S01]  /*1d950*/  MOV R176, 0x420c0000 ;  /* 0x420c000000b07802 */ /* 0x001fe20000000f00 */
[----:B------:R-:W0:Y:S01]  /*1d960*/  LDCU.128 UR56, c[0x3][0xa0] ;  /* 0x00c01400ff3877ac */ /* 0x000e220008000c00 */
[----:B------:R-:W-:-:S02]  /*1d970*/  FSETP.GT.FTZ.AND P1, PT, R74, 8.50705917302346158658e+37, PT ;  /* 0x7e8000004a00780b */ /* 0x000fc40003f34000 */
[----:B------:R-:W-:Y:S01]  /*1d980*/  FSEL R176, R176, 8.75, !P0 ;  /* 0x410c0000b0b07808 */ /* 0x000fe20004000000 */
[----:B------:R-:W2:Y:S01]  /*1d990*/  LDCU.128 UR48, c[0x3][0xb0] ;  /* 0x00c01600ff3077ac */ /* 0x000ea20008000c00 */
[----:B------:R-:W-:Y:S01]  /*1d9a0*/  MOV R185, 0x42380000 ;  /* 0x4238000000b97802 */ /* 0x000fe20000000f00 */
[----:B------:R-:W3:Y:S03]  /*1d9b0*/  LDCU.128 UR52, c[0x3][0x1a80] ;  /* 0x00c35000ff3477ac */ /* 0x000ee60008000c00 */
[----:B------:R-:W4:Y:S01]  /*1d9c0*/  MUFU.RCP R176, R176 ;  /* 0x000000b000b07308 */ /* 0x000f220000001000 */
[----:B------:R-:W-:Y:S02]  /*1d9d0*/  UIADD3 UR8, UPT, UPT, UR10, 0x16, UR37 ;  /* 0x000000160a087890 */ /* 0x000fe4000fffe025 */
[----:B------:R-:W-:Y:S02]  /*1d9e0*/  UIADD3 UR9, UPT, UPT, UR10, 0x16, UR38 ;  /* 0x000000160a097890 */ /* 0x000fe4000fffe026 */
[----:B------:R-:W-:Y:S01]  /*1d9f0*/  UIADD3 UR12, UPT, UPT, UR10, 0x16, UR39 ;  /* 0x000000160a0c7890 */ /* 0x000fe2000fffe027 */
[----:B------:R-:W1:Y:S02]  /*1da00*/  LDCU.128 UR36, c[0x3][0xa30] ;  /* 0x00c14600ff2477ac */ /* 0x000e640008000c00 */
[----:B-1----:R-:W-:-:S02]  /*1da10*/  UIADD3 UR39, UPT, UPT, UR10, 0x16, UR39 ;  /* 0x000000160a277890 */ /* 0x002fc4000fffe027 */
[----:B------:R-:W-:Y:S02]  /*1da20*/  UIADD3 UR38, UPT, UPT, UR10, 0x16, UR38 ;  /* 0x000000160a267890 */ /* 0x000fe4000fffe026 */
        /* <DEDUP_REMOVED lines=10> */
[----:B------:R-:W-:Y:S01]  /*1dad0*/  FFMA.FTZ R168, R169, UR43, R168 ;  /* 0x0000002ba9a87c23 */ /* 0x000fe200080100a8 */
[----:B------:R-:W1:Y:S01]  /*1dae0*/  LDCU.128 UR40, c[0x3][0x90] ;  /* 0x00c01200ff2877ac */ /* 0x000e620008000c00 */
[----:B------:R-:W-:Y:S01]  /*1daf0*/  FMUL.FTZ R164, R167, 0.25 ;  /* 0x3e800000a7a47820 */ /* 0x000fe20000410000 */
[----:B------:R-:W-:-:S04]  /*1db00*/  DEPBAR.LE SB5, 0xc ;  /* 0x0000d3000000791a */ /* 0x000fc80000000000 */
[----:B------:R-:W-:Y:S01]  /*1db10*/  FMUL.FTZ R172, R172, UR35 ;  /* 0x00000023acac7c20 */ /* 0x000fe20008410000 */
[----:B------:R-:W-:Y:S01]  /*1db20*/  FADD.FTZ R163, R163, R168 ;  /* 0x000000a8a3a37221 */ /* 0x000fe20000010000 */
[----:B------:R-:W0:Y:S01]  /*1db30*/  LDCU.128 UR32, c[0x3][0x2f0] ;  /* 0x00c05e00ff2077ac */ /* 0x000e220008000c00 */
[----:B------:R-:W-:Y:S02]  /*1db40*/  FSEL R164, R164, R167, P0 ;  /* 0x000000a7a4a47208 */ /* 0x000fe40000000000 */
[----:B------:R-:W-:-:S03]  /*1db50*/  FSETP.GT.FTZ.AND P0, PT, R9, 8.50705917302346158658e+37, PT ;  /* 0x7e8000000900780b */ /* 0x000fc60003f14000 */
[----:B----4-:R-:W-:-:S04]  /*1db60*/  FFMA.FTZ R165, R176, R164, R165 ;  /* 0x000000a4b0a57223 */ /* 0x010fc800000100a5 */
[----:B------:R-:W-:Y:S01]  /*1db70*/  FADD.FTZ R164, R166, -R165 ;  /* 0x800000a5a6a47221 */ /* 0x000fe20000010000 */
[----:B-1----:R-:W-:-:S03]  /*1db80*/  FFMA.FTZ R170, R171, UR40, R170 ;  /* 0x00000028abaa7c23 */ /* 0x002fc600080100aa */
[----:B------:R-:W-:Y:S01]  /*1db90*/  FFMA.FTZ R160, R167, R164, R160 ;  /* 0x000000a4a7a07223 */ /* 0x000fe200000100a0 */
[----:B------:R-:W-:Y:S01]  /*1dba0*/  MOV R164, 0x42100000 ;  /* 0x4210000000a47802 */ /* 0x000fe20000000f00 */
[----:B------:R-:W-:Y:S01]  /*1dbb0*/  FADD.FTZ R167, -R165, R168 ;  /* 0x000000a8a5a77221 */ /* 0x000fe20000010100 */
[----:B------:R-:W-:-:S04]  /*1dbc0*/  DEPBAR.LE SB5, 0xa ;  /* 0x0000d2800000791a */ /* 0x000fc80000000000 */
[----:B------:R-:W-:Y:S01]  /*1dbd0*/  FFMA.FTZ R172, R173, UR41, R172 ;  /* 0x00000029adac7c23 */ /* 0x000fe200080100ac */
[----:B0-----:R-:W-:Y:S01]  /*1dbe0*/  FMUL.FTZ R174, R174, UR32 ;  /* 0x00000020aeae7c20 */ /* 0x001fe20008410000 */
[----:B------:R-:W-:Y:S01]  /*1dbf0*/  FSEL R166, R164, 9, !P0 ;  /* 0x41100000a4a67808 */ /* 0x000fe20004000000 */
[----:B------:R-:W-:Y:S01]  /*1dc00*/  FMUL.FTZ R164, R167, 0.25 ;  /* 0x3e800000a7a47820 */ /* 0x000fe20000410000 */
[----:B------:R-:W-:-:S04]  /*1dc10*/  DEPBAR.LE SB5, 0x8 ;  /* 0x0000d2000000791a */ /* 0x000fc80000000000 */
[----:B------:R-:W-:Y:S01]  /*1dc20*/  FMUL.FTZ R177, R177, UR33 ;  /* 0x00000021b1b17c20 */ /* 0x000fe20008410000 */
[----:B------:R-:W-:Y:S01]  /*1dc30*/  FFMA.FTZ R174, R175, UR42, R174 ;  /* 0x0000002aafae7c23 */ /* 0x000fe200080100ae */
        /* <DEDUP_REMOVED lines=10> */
[----:B------:R-:W1:Y:S02]  /*1dce0*/  LDCU.128 UR40, c[0x3][0x300] ;  /* 0x00c06000ff2877ac */ /* 0x000e640008000c00 */
[----:B------:R-:W-:Y:S01]  /*1dcf0*/  FADD.FTZ R163, R163, R174 ;  /* 0x000000aea3a37221 */ /* 0x000fe20000010000 */
[----:B0-----:R-:W-:Y:S01]  /*1dd00*/  FFMA.FTZ R165, R166, R164, R165 ;  /* 0x000000a4a6a57223 */ /* 0x001fe200000100a5 */
[----:B------:R-:W-:Y:S01]  /*1dd10*/  MOV R166, 0x42180000 ;  /* 0x4218000000a67802 */ /* 0x000fe20000000f00 */
[----:B------:R-:W-:-:S04]  /*1dd20*/  DEPBAR.LE SB5, 0x5 ;  /* 0x0000d1400000791a */ /* 0x000fc80000000000 */
[----:B------:R-:W-:Y:S01]  /*1dd30*/  FFMA.FTZ R126, R127, UR57, R126 ;  /* 0x000000397f7e7c23 */ /* 0x000fe2000801007e */
[----:B------:R-:W-:Y:S01]  /*1dd40*/  FADD.FTZ R163, R163, R178 ;  /* 0x000000b2a3a37221 */ /* 0x000fe20000010000 */
[----:B------:R-:W-:Y:S01]  /*1dd50*/  FADD.FTZ R164, R168, -R165 ;  /* 0x800000a5a8a47221 */ /* 0x000fe20000010000 */
[----:B------:R-:W-:Y:S01]  /*1dd60*/  MOV R168, 0x42140000 ;  /* 0x4214000000a87802 */ /* 0x000fe20000000f00 */
[----:B------:R-:W0:Y:S01]  /*1dd70*/  LDCU.128 UR32, c[0x3][0xa20] ;  /* 0x00c14400ff2077ac */ /* 0x000e220008000c00 */
[----:B------:R-:W-:Y:S01]  /*1dd80*/  FADD.FTZ R163, R163, R128 ;  /* 0x00000080a3a37221 */ /* 0x000fe20000010000 */
[----:B------:R-:W-:Y:S01]  /*1dd90*/  FFMA.FTZ R160, R167, R164, R160 ;  /* 0x000000a4a7a07223 */ /* 0x000fe200000100a0 */
[----:B------:R-:W-:Y:S01]  /*1dda0*/  FSEL R168, R168, 9.25, !P0 ;  /* 0x41140000a8a87808 */ /* 0x000fe20004000000 */
[----:B------:R-:W-:Y:S01]  /*1ddb0*/  FADD.FTZ R167, -R165, R170 ;  /* 0x000000aaa5a77221 */ /* 0x000fe20000010100 */
[----:B------:R-:W-:-:S04]  /*1ddc0*/  DEPBAR.LE SB5, 0x4 ;  /* 0x0000d1000000791a */ /* 0x000fc80000000000 */
[----:B-1----:R-:W-:Y:S01]  /*1ddd0*/  FMUL.FTZ R124, R124, UR40 ;  /* 0x000000287c7c7c20 */ /* 0x002fe20008410000 */
[----:B------:R-:W-:Y:S01]  /*1dde0*/  FADD.FTZ R163, R163, R126 ;  /* 0x0000007ea3a37221 */ /* 0x000fe20000010000 */
[----:B------:R-:W-:Y:S01]  /*1ddf0*/  FMUL.FTZ R164, R167, 0.25 ;  /* 0x3e800000a7a47820 */ /* 0x000fe20000410000 */
[----:B------:R-:W1:Y:S04]  /*1de00*/  MUFU.RCP R168, R168 ;  /* 0x000000a800a87308 */ /* 0x000e680000001000 */
[----:B------:R-:W-:Y:S02]  /*1de10*/  FSEL R164, R164, R167, P0 ;  /* 0x000000a7a4a47208 */ /* 0x000fe40000000000 */
[----:B------:R-:W-:Y:S01]  /*1de20*/  FSETP.GT.FTZ.AND P0, PT, R7, 8.50705917302346158658e+37, PT ;  /* 0x7e8000000700780b */ /* 0x000fe20003f14000 */
[----:B------:R-:W-:-:S04]  /*1de30*/  DEPBAR.LE SB5, 0x3 ;  /* 0x0000d0c00000791a */ /* 0x000fc80000000000 */
[----:B------:R-:W-:Y:S01]  /*1de40*/  FMUL.FTZ R123, R123, UR41 ;  /* 0x000000297b7b7c20 */ /* 0x000fe20008410000 */
[----:B------:R-:W-:Y:S01]  /*1de50*/  FFMA.FTZ R124, R125, UR58, R124 ;  /* 0x0000003a7d7c7c23 */ /* 0x000fe2000801007c */
[----:B0-----:R-:W-:Y:S01]  /*1de60*/  UIADD3 UR32, UPT, UPT, UR10, 0x16, UR32 ;  /* 0x000000160a207890 */ /* 0x001fe2000fffe020 */
[----:B------:R-:W-:Y:S01]  /*1de70*/  FSEL R166, R166, 9.5, !P0 ;  /* 0x41180000a6a67808 */ /* 0x000fe20004000000 */
[----:B------:R-:W-:Y:S02]  /*1de80*/  UIADD3 UR33, UPT, UPT, UR10, 0x16, UR33 ;  /* 0x000000160a217890 */ /* 0x000fe4000fffe021 */
[----:B------:R-:W-:Y:S02]  /*1de90*/  UIADD3 UR34, UPT, UPT, UR10, 0x16, UR34 ;  /* 0x000000160a227890 */ /* 0x000fe4000fffe022 */
[----:B------:R-:W-:Y:S01]  /*1dea0*/  UIADD3 UR35, UPT, UPT, UR10, 0x16, UR35 ;  /* 0x000000160a237890 */ /* 0x000fe2000fffe023 */
[----:B------:R-:W0:Y:S01]  /*1deb0*/  MUFU.RCP R166, R166 ;  /* 0x000000a600a67308 */ /* 0x000e220000001000 */
[----:B-1----:R-:W-:Y:S01]  /*1dec0*/  FFMA.FTZ R165, R168, R164, R165 ;  /* 0x000000a4a8a57223 */ /* 0x002fe200000100a5 */
[----:B------:R-:W-:Y:S01]  /*1ded0*/  MOV R168, 0x421c0000 ;  /* 0x421c000000a87802 */ /* 0x000fe20000000f00 */
[----:B------:R-:W-:-:S04]  /*1dee0*/  DEPBAR.LE SB5, 0x2 ;  /* 0x0000d0800000791a */ /* 0x000fc80000000000 */
[----:B------:R-:W-:Y:S01]  /*1def0*/  FFMA.FTZ R122, R122, UR59, R123 ;  /* 0x0000003b7a7a7c23 */ /* 0x000fe2000801007b */
[----:B------:R-:W-:Y:S01]  /*1df00*/  FADD.FTZ R163, R163, R124 ;  /* 0x0000007ca3a37221 */ /* 0x000fe20000010000 */
[----:B------:R-:W-:Y:S01]  /*1df10*/  FADD.FTZ R164, R170, -R165 ;  /* 0x800000a5aaa47221 */ /* 0x000fe20000010000 */
[----:B------:R-:W1:Y:S01]  /*1df20*/  LDCU.128 UR56, c[0x3][0x1a90] ;  /* 0x00c35200ff3877ac */ /* 0x000e620008000c00 */
[----:B---3--:R-:W-:Y:S01]  /*1df30*/  IADD3 R170, PT, PT, R4, UR55, RZ ;  /* 0x0000003704aa7c10 */ /* 0x008fe2000fffe0ff */
[----:B------:R-:W-:Y:S01]  /*1df40*/  FADD.FTZ R163, R163, R122 ;  /* 0x0000007aa3a37221 */ /* 0x000fe20000010000 */
[----:B------:R-:W-:Y:S01]  /*1df50*/  FFMA.FTZ R160, R167, R164, R160 ;  /* 0x000000a4a7a07223 */ /* 0x000fe200000100a0 */
[----:B------:R-:W-:Y:S02]  /*1df60*/  FADD.FTZ R167, -R165, R172 ;  /* 0x000000aca5a77221 */ /* 0x000fe40000010100 */
[----:B------:R-:W-:Y:S02]  /*1df70*/  IMAD R170, R121, UR33, R170 ;  /* 0x0000002179aa7c24 */ /* 0x000fe4000f8e02aa */
[----:B------:R-:W-:-:S05]  /*1df80*/  FMUL.FTZ R164, R167, 0.25 ;  /* 0x3e800000a7a47820 */ /* 0x000fca0000410000 */
[----:B------:R-:W-:Y:S02]  /*1df90*/  FSEL R164, R164, R167, P0 ;  /* 0x000000a7a4a47208 */ /* 0x000fe40000000000 */
[----:B------:R-:W-:-:S03]  /*1dfa0*/  FSETP.GT.FTZ.AND P0, PT, R6, 8.50705917302346158658e+37, PT ;  /* 0x7e8000000600780b */ /* 0x000fc60003f14000 */
[----:B0-----:R-:W-:Y:S01]  /*1dfb0*/  FFMA.FTZ R165, R166, R164, R165 ;  /* 0x000000a4a6a57223 */ /* 0x001fe200000100a5 */
[----:B------:R-:W-:Y:S02]  /*1dfc0*/  FSEL R168, R168, 9.75, !P0 ;  /* 0x411c0000a8a87808 */ /* 0x000fe40004000000 */
[----:B------:R-:W-:Y:S01]  /*1dfd0*/  MOV R166, 0x42200000 ;  /* 0x4220000000a67802 */ /* 0x000fe20000000f00 */
[----:B------:R-:W-:Y:S01]  /*1dfe0*/  FADD.FTZ R164, R172, -R165 ;  /* 0x800000a5aca47221 */ /* 0x000fe20000010000 */
[----:B-1----:R-:W-:Y:S02]  /*1dff0*/  IADD3 R172, PT, PT, R4, UR58, RZ ;  /* 0x0000003a04ac7c10 */ /* 0x002fe4000fffe0ff */
        /* <DEDUP_REMOVED lines=9> */
[----:B------:R-:W-:Y:S02]  /*1e090*/  FSEL R166, R166, 10, !P0 ;  /* 0x41200000a6a67808 */ /* 0x000fe40004000000 */
        /* <DEDUP_REMOVED lines=10> */
[----:B------:R-:W-:Y:S02]  /*1e140*/  FSEL R168, R168, 10.25, !P0 ;  /* 0x41240000a8a87808 */ /* 0x000fe40004000000 */
        /* <DEDUP_REMOVED lines=8> */
[----:B------:R-:W-:Y:S01]  /*1e1d0*/  FSEL R166, R166, 10.5, !P0 ;  /* 0x41280000a6a67808 */ /* 0x000fe20004000000 */
        /* <DEDUP_REMOVED lines=9> */
[----:B------:R-:W-:Y:S01]  /*1e270*/  IADD3 R164, PT, PT, R4, UR47, RZ ;  /* 0x0000002f04a47c10 */ /* 0x000fe2000fffe0ff */
[----:B------:R-:W1:Y:S01]  /*1e280*/  LDCU.128 UR44, c[0x3][0x1aa0] ;  /* 0x00c35400ff2c77ac */ /* 0x000e620008000c00 */
[----:B------:R-:W-:-:S02]  /*1e290*/  FSEL R128, R128, R127, P0 ;  /* 0x0000007f80807208 */ /* 0x000fc40000000000 */
[----:B------:R-:W-:Y:S01]  /*1e2a0*/  FSETP.GT.FTZ.AND P0, PT, R75, 8.50705917302346158658e+37, PT ;  /* 0x7e8000004b00780b */ /* 0x000fe20003f14000 */
[----:B------:R-:W-:Y:S02]  /*1e2b0*/  IMAD R164, R121, UR8, R164 ;  /* 0x0000000879a47c24 */ /* 0x000fe4000f8e02a4 */
[----:B0-----:R-:W-:Y:S01]  /*1e2c0*/  FFMA.FTZ R165, R166, R128, R165 ;  /* 0x00000080a6a57223 */ /* 0x001fe200000100a5 */
[----:B------:R-:W-:Y:S02]  /*1e2d0*/  FSEL R159, R159, 10.75, !P0 ;  /* 0x412c00009f9f7808 */ /* 0x000fe40004000000 */
[----:B------:R-:W-:Y:S01]  /*1e2e0*/  IADD3 R166, PT, PT, R4, UR53, RZ ;  /* 0x0000003504a67c10 */ /* 0x000fe2000fffe0ff */
[----:B------:R-:W-:Y:S01]  /*1e2f0*/  FADD.FTZ R128, R126, -R165 ;  /* 0x800000a57e807221 */ /* 0x000fe20000010000 */
[----:B------:R-:W-:Y:S01]  /*1e300*/  FADD.FTZ R125, -R165, R124 ;  /* 0x0000007ca57d7221 */ /* 0x000fe20000010100 */
[----:B------:R-:W-:Y:S02]  /*1e310*/  IADD3 R164, PT, PT, R164, 0x16, RZ ;  /* 0x00000016a4a47810 */ /* 0x000fe40007ffe0ff */
[----:B------:R-:W-:Y:S01]  /*1e320*/  FFMA.FTZ R128, R127, R128, R160 ;  /* 0x000000807f807223 */ /* 0x000fe200000100a0 */
[----:B------:R-:W-:Y:S01]  /*1e330*/  FMUL.FTZ R126, R125, 0.25 ;  /* 0x3e8000007d7e7820 */ /* 0x000fe20000410000 */
[----:B------:R0:W3:Y:S01]  /*1e340*/  MUFU.RCP R160, R159 ;  /* 0x0000009f00a07308 */ /* 0x0000e20000001000 */
[----:B------:R-:W-:Y:S01]  /*1e350*/  MOV R127, 0x42300000 ;  /* 0x42300000007f7802 */ /* 0x000fe20000000f00 */
[----:B------:R-:W-:-:S02]  /*1e360*/  IMAD R166, R121, UR12, R166 ;  /* 0x0000000c79a67c24 */ /* 0x000fc4000f8e02a6 */
[----:B------:R-:W-:Y:S02]  /*1e370*/  FSEL R126, R126, R125, P0 ;  /* 0x0000007d7e7e7208 */ /* 0x000fe40000000000 */
[----:B------:R-:W-:Y:S02]  /*1e380*/  FSEL R127, R127, 11, !P1 ;  /* 0x413000007f7f7808 */ /* 0x000fe40004800000 */
[----:B------:R-:W-:Y:S02]  /*1e390*/  FSETP.GT.FTZ.AND P0, PT, R73, 8.50705917302346158658e+37, PT ;  /* 0x7e8000004900780b */ /* 0x000fe40003f14000 */
[----:B0-----:R-:W-:-:S04]  /*1e3a0*/  MOV R159, 0x42340000 ;  /* 0x42340000009f7802 */ /* 0x001fc80000000f00 */
[----:B------:R-:W-:Y:S01]  /*1e3b0*/  FSEL R159, R159, 11.25, !P0 ;  /* 0x413400009f9f7808 */ /* 0x000fe20004000000 */
[----:B---3--:R-:W-:Y:S02]  /*1e3c0*/  FFMA.FTZ R165, R160, R126, R165 ;  /* 0x0000007ea0a57223 */ /* 0x008fe400000100a5 */
[----:B------:R0:W3:Y:S02]  /*1e3d0*/  MUFU.RCP R160, R127 ;  /* 0x0000007f00a07308 */ /* 0x0000e40000001000 */
[----:B------:R-:W-:Y:S01]  /*1e3e0*/  FADD.FTZ R123, -R165, R122 ;  /* 0x0000007aa57b7221 */ /* 0x000fe20000010100 */
[----:B------:R-:W-:-:S03]  /*1e3f0*/  FADD.FTZ R124, R124, -R165 ;  /* 0x800000a57c7c7221 */ /* 0x000fc60000010000 */
[----:B------:R-:W-:Y:S01]  /*1e400*/  FMUL.FTZ R126, R123, 0.25 ;  /* 0x3e8000007b7e7820 */ /* 0x000fe20000410000 */
[----:B------:R-:W-:Y:S01]  /*1e410*/  FFMA.FTZ R124, R125, R124, R128 ;  /* 0x0000007c7d7c7223 */ /* 0x000fe20000010080 */
[----:B------:R-:W-:Y:S01]  /*1e420*/  IADD3 R128, PT, PT, R4, UR52, RZ ;  /* 0x0000003404807c10 */ /* 0x000fe2000fffe0ff */
[----:B0----5:R-:W-:Y:S02]  /*1e430*/  FMUL.FTZ R127, R120, UR42 ;  /* 0x0000002a787f7c20 */ /* 0x021fe40008410000 */
[----:B------:R-:W-:Y:S02]  /*1e440*/  FSEL R126, R126, R123, P1 ;  /* 0x0000007b7e7e7208 */ /* 0x000fe40000800000 */
[----:B--2---:R-:W-:Y:S01]  /*1e450*/  FFMA.FTZ R120, R2, UR48, R127 ;  /* 0x0000003002787c23 */ /* 0x004fe2000801007f */
[----:B------:R-:W-:Y:S02]  /*1e460*/  IMAD R128, R121, UR9, R128 ;  /* 0x0000000979807c24 */ /* 0x000fe4000f8e0280 */
[----:B---3--:R-:W-:Y:S01]  /*1e470*/  FFMA.FTZ R165, R160, R126, R165 ;  /* 0x0000007ea0a57223 */ /* 0x008fe200000100a5 */
[--C-:B------:R-:W-:Y:S01]  /*1e480*/  FADD.FTZ R163, R163, R120.reuse ;  /* 0x00000078a3a37221 */ /* 0x100fe20000010000 */
[----:B------:R-:W0:Y:S02]  /*1e490*/  MUFU.RCP R160, R159 ;  /* 0x0000009f00a07308 */ /* 0x000e240000001000 */
[----:B------:R-:W-:Y:S01]  /*1e4a0*/  FADD.FTZ R125, -R165, R120 ;  /* 0x00000078a57d7221 */ /* 0x000fe20000010100 */
[----:B------:R-:W-:-:S03]  /*1e4b0*/  FADD.FTZ R2, R122, -R165 ;  /* 0x800000a57a027221 */ /* 0x000fc60000010000 */
[----:B------:R-:W-:Y:S01]  /*1e4c0*/  FMUL.FTZ R126, R125, 0.25 ;  /* 0x3e8000007d7e7820 */ /* 0x000fe20000410000 */
[----:B------:R-:W-:Y:S01]  /*1e4d0*/  FFMA.FTZ R2, R123, R2, R124 ;  /* 0x000000027b027223 */ /* 0x000fe2000001007c */
[----:B------:R-:W-:Y:S01]  /*1e4e0*/  IMAD R123, R121, UR37, R174 ;  /* 0x00000025797b7c24 */ /* 0x000fe2000f8e02ae */
[----:B------:R-:W-:Y:S02]  /*1e4f0*/  IADD3 R174, PT, PT, R170, 0x16, RZ ;  /* 0x00000016aaae7810 */ /* 0x000fe40007ffe0ff */
[----:B------:R-:W-:Y:S02]  /*1e500*/  FSEL R126, R126, R125, P0 ;  /* 0x0000007d7e7e7208 */ /* 0x000fe40000000000 */
[----:B------:R-:W-:Y:S02]  /*1e510*/  IADD3 R124, PT, PT, R4, UR56, RZ ;  /* 0x00000038047c7c10 */ /* 0x000fe4000fffe0ff */
[----:B------:R-:W-:Y:S01]  /*1e520*/  IADD3 R182, PT, PT, R123, 0x16, RZ ;  /* 0x000000167bb67810 */ /* 0x000fe20007ffe0ff */
[----:B0-----:R-:W-:-:S02]  /*1e530*/  FFMA.FTZ R165, R160, R126, R165 ;  /* 0x0000007ea0a57223 */ /* 0x001fc400000100a5 */
[----:B------:R-:W-:Y:S01]  /*1e540*/  IMAD R124, R121, UR34, R124 ;  /* 0x00000022797c7c24 */ /* 0x000fe2000f8e027c */
[----:B------:R-:W-:Y:S01]  /*1e550*/  IADD3 R126, PT, PT, R4, UR57, RZ ;  /* 0x00000039047e7c10 */ /* 0x000fe2000fffe0ff */
[----:B------:R-:W-:Y:S01]  /*1e560*/  FADD.FTZ R122, R120, -R165 ;  /* 0x800000a5787a7221 */ /* 0x000fe20000010000 */
[----:B-1----:R-:W-:Y:S02]  /*1e570*/  IADD3 R120, PT, PT, R4, UR45, RZ ;  /* 0x0000002d04787c10 */ /* 0x002fe4000fffe0ff */
[----:B------:R-:W-:Y:S01]  /*1e580*/  IADD3 R177, PT, PT, R124, 0x16, RZ ;  /* 0x000000167cb17810 */ /* 0x000fe20007ffe0ff */
[----:B------:R-:W-:Y:S01]  /*1e590*/  FFMA.FTZ R160, R125, R122, R2 ;  /* 0x0000007a7da07223 */ /* 0x000fe20000010002 */
[----:B------:R-:W-:Y:S01]  /*1e5a0*/  IADD3 R2, PT, PT, R4, UR44, RZ ;  /* 0x0000002c04027c10 */ /* 0x000fe2000fffe0ff */
[C---:B------:R-:W-:Y:S01]  /*1e5b0*/  IMAD R127, R121.reuse, UR39, R120 ;  /* 0x00000027797f7c24 */ /* 0x040fe2000f8e0278 */
[----:B------:R-:W-:Y:S01]  /*1e5c0*/  IADD3 R120, PT, PT, R166, 0x16, RZ ;  /* 0x00000016a6787810 */ /* 0x000fe20007ffe0ff */
[C---:B------:R-:W-:Y:S01]  /*1e5d0*/  IMAD R126, R121.reuse, UR35, R126 ;  /* 0x00000023797e7c24 */ /* 0x040fe2000f8e027e */
[----:B------:R-:W5:Y:S01]  /*1e5e0*/  TLD.LZ RZ, R166, R164, UR14, 1D, 0x1 ;  /* 0x00ff0effa4a67f66 */ /* 0x000f6200081e01ff */
[----:B------:R-:W5:Y:S01]  /*1e5f0*/  TLD.LZ RZ, R167, R164, UR16, 1D, 0x1 ;  /* 0x00ff10ffa4a77f66 */ /* 0x000f6200081e01ff */
[----:B------:R-:W-:Y:S01]  /*1e600*/  IMAD R125, R121, UR38, R2 ;  /* 0x00000026797d7c24 */ /* 0x000fe2000f8e0202 */
[----:B------:R-:W-:-:S02]  /*1e610*/  IADD3 R2, PT, PT, R128, 0x16, RZ ;  /* 0x0000001680027810 */ /* 0x000fc40007ffe0ff */
        /* <DEDUP_REMOVED lines=9> */
[----:B------:R-:W5:Y:S01]  /*1e6b0*/  TLD.LZ RZ, R178, R177, UR14, 1D, 0x1 ;  /* 0x00ff0effb1b27f66 */ /* 0x000f6200081e01ff */
[----:B------:R1:W-:Y:S01]  /*1e6c0*/  TLD.LZ RZ, R179, R177, UR16, 1D, 0x1 ;  /* 0x00ff10ffb1b37f66 */ /* 0x0003e200081e01ff */
[----:B------:R-:W-:-:S02]  /*1e6d0*/  IADD3 R180, PT, PT, R126, 0x16, RZ ;  /* 0x000000167eb47810 */ /* 0x000fc40007ffe0ff */
[----:B------:R-:W-:Y:S02]  /*1e6e0*/  IADD3 R184, PT, PT, R127, 0x16, RZ ;  /* 0x000000167fb87810 */ /* 0x000fe40007ffe0ff */
[----:B------:R-:W5:Y:S01]  /*1e6f0*/  TLD.LZ RZ, R128, R180, UR14, 1D, 0x1 ;  /* 0x00ff0effb4807f66 */ /* 0x000f6200081e01ff */
[----:B------:R-:W5:Y:S01]  /*1e700*/  TLD.LZ RZ, R159, R180, UR16, 1D, 0x1 ;  /* 0x00ff10ffb49f7f66 */ /* 0x000f6200081e01ff */
[----:B------:R-:W5:Y:S01]  /*1e710*/  TLD.LZ RZ, R126, R181, UR14, 1D, 0x1 ;  /* 0x00ff0effb57e7f66 */ /* 0x000f6200081e01ff */
[----:B------:R-:W-:Y:S01]  /*1e720*/  TLD.LZ RZ, R127, R181, UR16, 1D, 0x1 ;  /* 0x00ff10ffb57f7f66 */ /* 0x000fe200081e01ff */
[----:B------:R-:W-:Y:S02]  /*1e730*/  IADD3 R183, PT, PT, R125, 0x16, RZ ;  /* 0x000000167db77810 */ /* 0x000fe40007ffe0ff */
[----:B------:R-:W5:Y:S01]  /*1e740*/  TLD.LZ RZ, R125, R182, UR14, 1D, 0x1 ;  /* 0x00ff0effb67d7f66 */ /* 0x000f6200081e01ff */
[----:B------:R-:W5:Y:S01]  /*1e750*/  TLD.LZ RZ, R124, R182, UR16, 1D, 0x1 ;  /* 0x00ff10ffb67c7f66 */ /* 0x000f6200081e01ff */
[----:B------:R-:W5:Y:S01]  /*1e760*/  TLD.LZ RZ, R123, R183, UR14, 1D, 0x1 ;  /* 0x00ff0effb77b7f66 */ /* 0x000f6200081e01ff */
[----:B------:R-:W5:Y:S01]  /*1e770*/  TLD.LZ RZ, R122, R183, UR16, 1D, 0x1 ;  /* 0x00ff10ffb77a7f66 */ /* 0x000f6200081e01ff */
[----:B------:R-:W5:Y:S01]  /*1e780*/  TLD.LZ RZ, R2, R184, UR14, 1D, 0x1 ;  /* 0x00ff0effb8027f66 */ /* 0x000f6200081e01ff */
[----:B------:R-:W5:Y:S01]  /*1e790*/  TLD.LZ RZ, R120, R184, UR16, 1D, 0x1 ;  /* 0x00ff10ffb8787f66 */ /* 0x000f6200081e01ff */
[----:B------:R-:W-:Y:S01]  /*1e7a0*/  FSETP.GT.FTZ.AND P0, PT, R72, 8.50705917302346158658e+37, PT ;  /* 0x7e8000004800780b */ /* 0x000fe20003f14000 */
[----:B------:R-:W2:Y:S03]  /*1e7b0*/  LDCU.128 UR32, c[0x3][0x310] ;  /* 0x00c06200ff2077ac */ /* 0x000ea60008000c00 */
[----:B------:R-:W-:Y:S01]  /*1e7c0*/  FSEL R185, R185, 11.5, !P0 ;  /* 0x41380000b9b97808 */ /* 0x000fe20004000000 */
[----:B------:R-:W3:Y:S03]  /*1e7d0*/  LDCU.128 UR36, c[0x3][0xc0] ;  /* 0x00c01800ff2477ac */ /* 0x000ee60008000c00 */
[----:B0-----:R-:W0:Y:S01]  /*1e7e0*/  MUFU.RCP R174, R185 ;  /* 0x000000b900ae7308 */ /* 0x001e220000001000 */
[----:B-1----:R-:W1:Y:S01]  /*1e7f0*/  LDC R177, c[0x0][0x380] ;  /* 0x0000e000ffb17b82 */ /* 0x002e620000000800 */
[----:B------:R-:W-:-:S04]  /*1e800*/  DEPBAR.LE SB5, 0xf ;  /* 0x0000d3c00000791a */ /* 0x000fc80000000000 */
[----:B------:R-:W-:Y:S01]  /*1e810*/  FMUL.FTZ R166, R166, UR43 ;  /* 0x0000002ba6a67c20 */ /* 0x000fe20008410000 */
[----:B------:R-:W4:Y:S03]  /*1e820*/  LDCU.128 UR40, c[0x3][0x320] ;  /* 0x00c06400ff2877ac */ /* 0x000f260008000c00 */
[----:B------:R-:W-:Y:S01]  /*1e830*/  FFMA.FTZ R166, R167, UR49, R166 ;  /* 0x00000031a7a67c23 */ /* 0x000fe200080100a6 */
[----:B------:R-:W-:-:S04]  /*1e840*/  DEPBAR.LE SB5, 0xe ;  /* 0x0000d3800000791a */ /* 0x000fc80000000000 */
[----:B--2---:R-:W-:Y:S01]  /*1e850*/  FMUL.FTZ R168, R168, UR32 ;  /* 0x00000020a8a87c20 */ /* 0x004fe20008410000 */
        /* <DEDUP_REMOVED lines=13> */
[----:B---3--:R-:W-:Y:S01]  /*1e930*/  FFMA.FTZ R172, R173, UR36, R172 ;  /* 0x00000024adac7c23 */ /* 0x008fe200080100ac */
[----:B------:R-:W-:Y:S01]  /*1e940*/  FSETP.GT.FTZ.AND P0, PT, R71, 8.50705917302346158658e+37, PT ;  /* 0x7e8000004700780b */ /* 0x000fe20003f14000 */
[----:B------:R-:W-:-:S04]  /*1e950*/  DEPBAR.LE SB5, 0x9 ;  /* 0x0000d2400000791a */ /* 0x000fc80000000000 */
[----:B------:R-:W-:Y:S01]  /*1e960*/  FFMA.FTZ R176, R176, UR37, R175 ;  /* 0x00000025b0b07c23 */ /* 0x000fe200080100af */
[----:B----4-:R-:W-:Y:S01]  /*1e970*/  FMUL.FTZ R178, R178, UR40 ;  /* 0x00000028b2b27c20 */ /* 0x010fe20008410000 */
[----:B0-----:R-:W-:Y:S01]  /*1e980*/  FFMA.FTZ R165, R174, R164, R165 ;  /* 0x000000a4aea57223 */ /* 0x001fe200000100a5 */
[----:B------:R-:W-:-:S04]  /*1e990*/  DEPBAR.LE SB5, 0x8 ;  /* 0x0000d2000000791a */ /* 0x000fc80000000000 */
[----:B------:R-:W-:Y:S01]  /*1e9a0*/  FMUL.FTZ R128, R128, UR41 ;  /* 0x0000002980807c20 */ /* 0x000fe20008410000 */
[----:B------:R-:W-:Y:S01]  /*1e9b0*/  FADD.FTZ R163, R163, R170 ;  /* 0x000000aaa3a37221 */ /* 0x000fe20000010000 */
[----:B------:R-:W-:Y:S01]  /*1e9c0*/  FFMA.FTZ R178, R179, UR38, R178 ;  /* 0x00000026b3b27c23 */ /* 0x000fe200080100b2 */
[----:B------:R-:W-:Y:S01]  /*1e9d0*/  FADD.FTZ R164, R166, -R165 ;  /* 0x800000a5a6a47221 */ /* 0x000fe20000010000 */
[----:B------:R-:W-:-:S04]  /*1e9e0*/  DEPBAR.LE SB5, 0x7 ;  /* 0x0000d1c00000791a */ /* 0x000fc80000000000 */
[----:B------:R-:W-:Y:S01]  /*1e9f0*/  FFMA.FTZ R128, R159, UR39, R128 ;  /* 0x000000279f807c23 */ /* 0x000fe20008010080 */
[----:B------:R-:W0:Y:S01]  /*1ea00*/  LDCU.128 UR36, c[0x3][0xd0] ;  /* 0x00c01a00ff2477ac */ /* 0x000e220008000c00 */
[----:B------:R-:W-:Y:S01]  /*1ea10*/  FADD.FTZ R163, R163, R172 ;  /* 0x000000aca3a37221 */ /* 0x000fe20000010000 */
[----:B------:R-:W-:Y:S01]  /*1ea20*/  FFMA.FTZ R160, R167, R164, R160 ;  /* 0x000000a4a7a07223 */ /* 0x000fe200000100a0 */
[----:B------:R-:W-:Y:S01]  /*1ea30*/  MOV R164, 0x423c0000 ;  /* 0x423c000000a47802 */ /* 0x000fe20000000f00 */
[----:B------:R-:W-:Y:S01]  /*1ea40*/  FADD.FTZ R167, -R165, R168 ;  /* 0x000000a8a5a77221 */ /* 0x000fe20000010100 */
[----:B------:R-:W-:-:S04]  /*1ea50*/  DEPBAR.LE SB5, 0x6 ;  /* 0x0000d1800000791a */ /* 0x000fc80000000000 */
[----:B------:R-:W-:Y:S01]  /*1ea60*/  FMUL.FTZ R126, R126, UR42 ;  /* 0x0000002a7e7e7c20 */ /* 0x000fe20008410000 */
[----:B------:R-:W-:Y:S01]  /*1ea70*/  FADD.FTZ R163, R163, R176 ;  /* 0x000000b0a3a37221 */ /* 0x000fe20000010000 */
[----:B------:R-:W-:Y:S01]  /*1ea80*/  FSEL R166, R164, 11.75, !P0 ;  /* 0x413c0000a4a67808 */ /* 0x000fe20004000000 */
[----:B------:R-:W-:Y:S01]  /*1ea90*/  FMUL.FTZ R164, R167, 0.25 ;  /* 0x3e800000a7a47820 */ /* 0x000fe20000410000 */
[----:B------:R-:W-:-:S04]  /*1eaa0*/  DEPBAR.LE SB5, 0x5 ;  /* 0x0000d1400000791a */ /* 0x000fc80000000000 */
[----:B------:R-:W-:Y:S01]  /*1eab0*/  FMUL.FTZ R125, R125, UR43 ;  /* 0x0000002b7d7d7c20 */ /* 0x000fe20008410000 */
[----:B------:R-:W-:Y:S01]  /*1eac0*/  FADD.FTZ R163, R163, R178 ;  /* 0x000000b2a3a37221 */ /* 0x000fe20000010000 */
[----:B------:R-:W2:Y:S01]  /*1ead0*/  LDCU.128 UR40, c[0x3][0x330] ;  /* 0x00c06600ff2877ac */ /* 0x000ea20008000c00 */
[----:B------:R-:W3:Y:S01]  /*1eae0*/  LDC R174, c[0x0][0x380] ;  /* 0x0000e000ffae7b82 */ /* 0x000ee20000000800 */
[----:B------:R-:W4:Y:S01]  /*1eaf0*/  MUFU.RCP R166, R166 ;  /* 0x000000a600a67308 */ /* 0x000f220000001000 */
[----:B------:R-:W-:Y:S01]  /*1eb00*/  FSEL R164, R164, R167, P0 ;  /* 0x000000a7a4a47208 */ /* 0x000fe20000000000 */
[----:B------:R-:W-:Y:S01]  /*1eb10*/  FADD.FTZ R163, R163, R128 ;  /* 0x00000080a3a37221 */ /* 0x000fe20000010000 */
[----:B------:R-:W-:Y:S01]  /*1eb20*/  FSETP.GT.FTZ.AND P0, PT, R70, 8.50705917302346158658e+37, PT ;  /* 0x7e8000004600780b */ /* 0x000fe20003f14000 */
[----:B------:R-:W1:Y:S01]  /*1eb30*/  LDCU.128 UR32, c[0x3][0xa40] ;  /* 0x00c14800ff2077ac */ /* 0x000e620008000c00 */
[----:B0-----:R-:W-:Y:S02]  /*1eb40*/  FFMA.FTZ R126, R127, UR36, R126 ;  /* 0x000000247f7e7c23 */ /* 0x001fe4000801007e */
[----:B------:R-:W0:Y:S01]  /*1eb50*/  LDC R173, c[0x0][0x380] ;  /* 0x0000e000ffad7b82 */ /* 0x000e220000000800 */
[----:B------:R-:W1:Y:S01]  /*1eb60*/  LDCU.128 UR48, c[0x3][0x1ab0] ;  /* 0x00c35600ff3077ac */ /* 0x000e620008000c00 */
[----:B------:R-:W-:-:S06]  /*1eb70*/  FADD.FTZ R163, R163, R126 ;  /* 0x0000007ea3a37221 */ /* 0x000fcc0000010000 */
[----:B------:R-:W3:Y:S01]  /*1eb80*/  LDC R179, c[0x0][0x380] ;  /* 0x0000e000ffb37b82 */ /* 0x000ee20000000800 */
[----:B----4-:R-:W-:Y:S01]  /*1eb90*/  FFMA.FTZ R165, R166, R164, R165 ;  /* 0x000000a4a6a57223 */ /* 0x010fe200000100a5 */
[----:B------:R-:W-:-:S03]  /*1eba0*/  MOV R166, 0x42440000 ;  /* 0x4244000000a67802 */ /* 0x000fc60000000f00 */
[----:B------:R-:W-:Y:S01]  /*1ebb0*/  FADD.FTZ R164, R168, -R165 ;  /* 0x800000a5a8a47221 */ /* 0x000fe20000010000 */
[----:B------:R-:W-:Y:S01]  /*1ebc0*/  MOV R168, 0x42400000 ;  /* 0x4240000000a87802 */ /* 0x000fe20000000f00 */
[----:B------:R-:W-:-:S04]  /*1ebd0*/  DEPBAR.LE SB5, 0x3 ;  /* 0x0000d0c00000791a */ /* 0x000fc80000000000 */
[----:B------:R-:W-:Y:S01]  /*1ebe0*/  FFMA.FTZ R124, R124, UR37, R125 ;  /* 0x000000257c7c7c23 */ /* 0x000fe2000801007d */
[----:B--2---:R-:W-:Y:S01]  /*1ebf0*/  FMUL.FTZ R123, R123, UR40 ;  /* 0x000000287b7b7c20 */ /* 0x004fe20008410000 */
[----:B------:R-:W-:Y:S01]  /*1ec00*/  FFMA.FTZ R160, R167, R164, R160 ;  /* 0x000000a4a7a07223 */ /* 0x000fe200000100a0 */
[----:B------:R-:W-:Y:S01]  /*1ec10*/  FSEL R168, R168, 12, !P0 ;  /* 0x41400000a8a87808 */ /* 0x000fe20004000000 */
[----:B------:R-:W-:Y:S01]  /*1ec20*/  FADD.FTZ R167, -R165, R170 ;  /* 0x000000aaa5a77221 */ /* 0x000fe20000010100 */
[----:B-1----:R-:W-:Y:S01]  /*1ec30*/  UIADD3 UR8, UPT, UPT, UR10, 0x16, UR32 ;  /* 0x000000160a087890 */ /* 0x002fe2000fffe020 */
[----:B------:R-:W1:Y:S01]  /*1ec40*/  LDC R180, c[0x0][0x380] ;  /* 0x0000e000ffb47b82 */ /* 0x000e620000000800 */
[----:B------:R-:W-:Y:S01]  /*1ec50*/  UIADD3 UR9, UPT, UPT, UR10, 0x16, UR33 ;  /* 0x000000160a097890 */ /* 0x000fe2000fffe021 */
[----:B------:R-:W-:Y:S01]  /*1ec60*/  FMUL.FTZ R164, R167, 0.25 ;  /* 0x3e800000a7a47820 */ /* 0x000fe20000410000 */
[----:B------:R-:W2:Y:S01]  /*1ec70*/  MUFU.RCP R168, R168 ;  /* 0x000000a800a87308 */ /* 0x000ea20000001000 */
[----:B------:R-:W-:Y:S01]  /*1ec80*/  UIADD3 UR12, UPT, UPT, UR10, 0x16, UR34 ;  /* 0x000000160a0c7890 */ /* 0x000fe2000fffe022 */
[----:B------:R-:W-:Y:S01]  /*1ec90*/  FADD.FTZ R163, R163, R124 ;  /* 0x0000007ca3a37221 */ /* 0x000fe20000010000 */
[----:B------:R-:W-:Y:S01]  /*1eca0*/  UIADD3 UR13, UPT, UPT, UR10, 0x16, UR35 ;  /* 0x000000160a0d7890 */ /* 0x000fe2000fffe023 */
[----:B------:R-:W-:Y:S01]  /*1ecb0*/  FSEL R164, R164, R167, P0 ;  /* 0x000000a7a4a47208 */ /* 0x000fe20000000000 */
[----:B------:R-:W4:Y:S01]  /*1ecc0*/  LDCU.128 UR32, c[0x3][0xa50] ;  /* 0x00c14a00ff2077ac */ /* 0x000f220008000c00 */
[----:B------:R-:W-:Y:S01]  /*1ecd0*/  FSETP.GT.FTZ.AND P0, PT, R69, 8.50705917302346158658e+37, PT ;  /* 0x7e8000004500780b */ /* 0x000fe20003f14000 */
[----:B------:R-:W0:Y:S01]  /*1ece0*/  LDC R175, c[0x0][0x380] ;  /* 0x0000e000ffaf7b82 */ /* 0x000e220000000800 */
[----:B------:R-:W-:-:S02]  /*1ecf0*/  IADD3 R169, PT, PT, R4, UR50, RZ ;  /* 0x0000003204a97c10 */ /* 0x000fc4000fffe0ff */
[----:B------:R-:W-:-:S06]  /*1ed00*/  FSEL R166, R166, 12.25, !P0 ;  /* 0x41440000a6a67808 */ /* 0x000fcc0004000000 */
[----:B------:R-:W3:Y:S01]  /*1ed10*/  MUFU.RCP R166, R166 ;  /* 0x000000a600a67308 */ /* 0x000ee20000001000 */
[----:B--2---:R-:W-:Y:S01]  /*1ed20*/  FFMA.FTZ R165, R168, R164, R165 ;  /* 0x000000a4a8a57223 */ /* 0x004fe200000100a5 */
[----:B------:R-:W-:-:S03]  /*1ed30*/  MOV R168, 0x42480000 ;  /* 0x4248000000a87802 */ /* 0x000fc60000000f00 */
[----:B------:R-:W-:Y:S01]  /*1ed40*/  FADD.FTZ R164, R170, -R165 ;  /* 0x800000a5aaa47221 */ /* 0x000fe20000010000 */
[----:B------:R-:W-:-:S04]  /*1ed50*/  DEPBAR.LE SB5, 0x2 ;  /* 0x0000d0800000791a */ /* 0x000fc80000000000 */
[----:B------:R-:W-:Y:S01]  /*1ed60*/  FFMA.FTZ R122, R122, UR38, R123 ;  /* 0x000000267a7a7c23 */ /* 0x000fe2000801007b */
[----:B----4-:R-:W-:Y:S01]  /*1ed70*/  UIADD3 UR20, UPT, UPT, UR10, 0x16, UR34 ;  /* 0x000000160a147890 */ /* 0x010fe2000fffe022 */
[----:B------:R-:W-:Y:S01]  /*1ed80*/  IADD3 R170, PT, PT, R4, UR51, RZ ;  /* 0x0000003304aa7c10 */ /* 0x000fe2000fffe0ff */
[----:B------:R-:W-:Y:S01]  /*1ed90*/  FFMA.FTZ R160, R167, R164, R160 ;  /* 0x000000a4a7a07223 */ /* 0x000fe200000100a0 */
[----:B------:R-:W-:Y:S01]  /*1eda0*/  FADD.FTZ R167, -R165, R172 ;  /* 0x000000aca5a77221 */ /* 0x000fe20000010100 */
[----:B------:R-:W-:Y:S01]  /*1edb0*/  UIADD3 UR18, UPT, UPT, UR10, 0x16, UR32 ;  /* 0x000000160a127890 */ /* 0x000fe2000fffe020 */
[----:B------:R-:W-:Y:S01]  /*1edc0*/  FADD.FTZ R163, R163, R122 ;  /* 0x0000007aa3a37221 */ /* 0x000fe20000010000 */
[----:B------:R-:W-:Y:S01]  /*1edd0*/  UIADD3 UR19, UPT, UPT, UR10, 0x16, UR33 ;  /* 0x000000160a137890 */ /* 0x000fe2000fffe021 */
[----:B------:R-:W-:Y:S01]  /*1ede0*/  FMUL.FTZ R164, R167, 0.25 ;  /* 0x3e800000a7a47820 */ /* 0x000fe20000410000 */
[----:B------:R-:W-:Y:S01]  /*1edf0*/  UIADD3 UR21, UPT, UPT, UR10, 0x16, UR35 ;  /* 0x000000160a157890 */ /* 0x000fe2000fffe023 */
[----:B------:R-:W2:Y:S03]  /*1ee00*/  LDCU.128 UR32, c[0x3][0xa60] ;  /* 0x00c14c00ff2077ac */ /* 0x000ea60008000c00 */
[----:B------:R-:W-:Y:S01]  /*1ee10*/  FSEL R164, R164, R167, P0 ;  /* 0x000000a7a4a47208 */ /* 0x000fe20000000000 */
[----:B0-----:R-:W-:Y:S01]  /*1ee20*/  IMAD R170, R175, UR19, R170 ;  /* 0x00000013afaa7c24 */ /* 0x001fe2000f8e02aa */
[----:B------:R-:W-:-:S03]  /*1ee30*/  FSETP.GT.FTZ.AND P0, PT, R68, 8.50705917302346158658e+37, PT ;  /* 0x7e8000004400780b */ /* 0x000fc60003f14000 */
[----:B---3--:R-:W-:Y:S01]  /*1ee40*/  FFMA.FTZ R165, R166, R164, R165 ;  /* 0x000000a4a6a57223 */ /* 0x008fe200000100a5 */
[----:B------:R-:W-:Y:S02]  /*1ee50*/  FSEL R168, R168, 12.5, !P0 ;  /* 0x41480000a8a87808 */ /* 0x000fe40004000000 */
[----:B------:R-:W-:Y:S01]  /*1ee60*/  MOV R166, 0x424c0000 ;  /* 0x424c000000a67802 */ /* 0x000fe20000000f00 */
[----:B------:R-:W-:-:S03]  /*1ee70*/  FADD.FTZ R164, R172, -R165 ;  /* 0x800000a5aca47221 */ /* 0x000fc60000010000 */
[----:B------:R-:W0:Y:S01]  /*1ee80*/  MUFU.RCP R168, R168 ;  /* 0x000000a800a87308 */ /* 0x000e220000001000 */
[----:B------:R-:W-:Y:S01]  /*1ee90*/  FFMA.FTZ R160, R167, R164, R160 ;  /* 0x000000a4a7a07223 */ /* 0x000fe200000100a0 */
[----:B------:R-:W-:Y:S01]  /*1eea0*/  FADD.FTZ R167, -R165, R176 ;  /* 0x000000b0a5a77221 */ /* 0x000fe20000010100 */
[----:B--2---:R-:W-:-:S03]  /*1eeb0*/  UIADD3 UR32, UPT, UPT, UR10, 0x16, UR32 ;  /* 0x000000160a207890 */ /* 0x004fc6000fffe020 */
[----:B------:R-:W-:Y:S01]  /*1eec0*/  FMUL.FTZ R164, R167, 0.25 ;  /* 0x3e800000a7a47820 */ /* 0x000fe20000410000 */
[----:B------:R-:W-:-:S04]  /*1eed0*/  UIADD3 UR33, UPT, UPT, UR10, 0x16, UR33 ;  /* 0x000000160a217890 */ /* 0x000fc8000fffe021 */
[----:B------:R-:W-:Y:S02]  /*1eee0*/  FSEL R164, R164, R167, P0 ;  /* 0x000000a7a4a47208 */ /* 0x000fe40000000000 */
[----:B------:R-:W-:-:S03]  /*1eef0*/  FSETP.GT.FTZ.AND P0, PT, R67, 8.50705917302346158658e+37, PT ;  /* 0x7e8000004300780b */ /* 0x000fc60003f14000 */
[----:B0-----:R-:W-:Y:S01]  /*1ef00*/  FFMA.FTZ R165, R168, R164, R165 ;  /* 0x000000a4a8a57223 */ /* 0x001fe200000100a5 */
[----:B------:R-:W-:Y:S02]  /*1ef10*/  FSEL R166, R166, 12.75, !P0 ;  /* 0x414c0000a6a67808 */ /* 0x000fe40004000000 */
[----:B------:R-:W-:Y:S01]  /*1ef20*/  MOV R168, 0x42500000 ;  /* 0x4250000000a87802 */ /* 0x000fe20000000f00 */
[----:B------:R-:W-:Y:S02]  /*1ef30*/  FADD.FTZ R164, R176, -R165 ;  /* 0x800000a5b0a47221 */ /* 0x000fe40000010000 */
[----:B------:R-:W0:Y:S01]  /*1ef40*/  LDC R176, c[0x0][0x380] ;  /* 0x0000e000ffb07b82 */ /* 0x000e220000000800 */
[----:B------:R-:W2:Y:S01]  /*1ef50*/  MUFU.RCP R166, R166 ;  /* 0x000000a600a67308 */ /* 0x000ea20000001000 */
[----:B------:R-:W-:Y:S01]  /*1ef60*/  FFMA.FTZ R160, R167, R164, R160 ;  /* 0x000000a4a7a07223 */ /* 0x000fe200000100a0 */
[----:B------:R-:W-:-:S04]  /*1ef70*/  FADD.FTZ R167, -R165, R178 ;  /* 0x000000b2a5a77221 */ /* 0x000fc80000010100 */
[----:B------:R-:W-:-:S05]  /*1ef80*/  FMUL.FTZ R164, R167, 0.25 ;  /* 0x3e800000a7a47820 */ /* 0x000fca0000410000 */
[----:B------:R-:W-:Y:S02]  /*1ef90*/  FSEL R164, R164, R167, P0 ;  /* 0x000000a7a4a47208 */ /* 0x000fe40000000000 */
[----:B------:R-:W-:-:S03]  /*1efa0*/  FSETP.GT.FTZ.AND P0, PT, R144, 8.50705917302346158658e+37, PT ;  /* 0x7e8000009000780b */ /* 0x000fc60003f14000 */
[----:B--2---:R-:W-:Y:S01]  /*1efb0*/  FFMA.FTZ R165, R166, R164, R165 ;  /* 0x000000a4a6a57223 */ /* 0x004fe200000100a5 */
[----:B------:R-:W-:Y:S02]  /*1efc0*/  FSEL R168, R168, 13, !P0 ;  /* 0x41500000a8a87808 */ /* 0x000fe40004000000 */
[----:B------:R-:W-:Y:S01]  /*1efd0*/  MOV R166, 0x42540000 ;  /* 0x4254000000a67802 */ /* 0x000fe20000000f00 */
[----:B------:R-:W-:Y:S01]  /*1efe0*/  FADD.FTZ R164, R178, -R165 ;  /* 0x800000a5b2a47221 */ /* 0x000fe20000010000 */
[----:B------:R-:W-:Y:S01]  /*1eff0*/  FADD.FTZ R159, -R165, R128 ;  /* 0x00000080a59f7221 */ /* 0x000fe20000010100 */
[----:B------:R-:W2:Y:S01]  /*1f000*/  LDC R178, c[0x0][0x380] ;  /* 0x0000e000ffb27b82 */ /* 0x000ea20000000800 */
[----:B------:R-:W3:Y:S01]  /*1f010*/  MUFU.RCP R168, R168 ;  /* 0x000000a800a87308 */ /* 0x000ee20000001000 */
[----:B------:R-:W-:Y:S01]  /*1f020*/  FFMA.FTZ R160, R167, R164, R160 ;  /* 0x000000a4a7a07223 */ /* 0x000fe200000100a0 */
[----:B------:R-:W-:-:S05]  /*1f030*/  FMUL.FTZ R164, R159, 0.25 ;  /* 0x3e8000009fa47820 */ /* 0x000fca0000410000 */
[----:B------:R-:W-:Y:S02]  /*1f040*/  FSEL R164, R164, R159, P0 ;  /* 0x0000009fa4a47208 */ /* 0x000fe40000000000 */
[----:B------:R-:W-:-:S04]  /*1f050*/  FSETP.GT.FTZ.AND P0, PT, R143, 8.50705917302346158658e+37, PT ;  /* 0x7e8000008f00780b */ /* 0x000fc80003f14000 */
[----:B------:R-:W-:Y:S01]  /*1f060*/  FSEL R166, R166, 13.25, !P0 ;  /* 0x41540000a6a67808 */ /* 0x000fe20004000000 */
[----:B---3--:R-:W-:Y:S01]  /*1f070*/  FFMA.FTZ R165, R168, R164, R165 ;  /* 0x000000a4a8a57223 */ /* 0x008fe200000100a5 */
[----:B------:R-:W-:-:S04]  /*1f080*/  IADD3 R168, PT, PT, R4, UR49, RZ ;  /* 0x0000003104a87c10 */ /* 0x000fc8000fffe0ff */
[----:B------:R-:W3:Y:S01]  /*1f090*/  MUFU.RCP R166, R166 ;  /* 0x000000a600a67308 */ /* 0x000ee20000001000 */
[----:B------:R-:W-:Y:S01]  /*1f0a0*/  FADD.FTZ R127, -R165, R126 ;  /* 0x0000007ea57f7221 */ /* 0x000fe20000010100 */
[----:B------:R-:W-:Y:S01]  /*1f0b0*/  FADD.FTZ R164, R128, -R165 ;  /* 0x800000a580a47221 */ /* 0x000fe20000010000 */
[----:B------:R-:W-:Y:S02]  /*1f0c0*/  IMAD R168, R173, UR13, R168 ;  /* 0x0000000dada87c24 */ /* 0x000fe4000f8e02a8 */
[----:B------:R-:W-:Y:S01]  /*1f0d0*/  FMUL.FTZ R128, R127, 0.25 ;  /* 0x3e8000007f807820 */ /* 0x000fe20000410000 */
[----:B------:R-:W-:Y:S01]  /*1f0e0*/  FFMA.FTZ R160, R159, R164, R160 ;  /* 0x000000a49fa07223 */ /* 0x000fe200000100a0 */
[----:B------:R-:W-:Y:S01]  /*1f0f0*/  IADD3 R159, PT, PT, R4, UR48, RZ ;  /* 0x00000030049f7c10 */ /* 0x000fe2000fffe0ff */
[----:B--2---:R-:W-:Y:S02]  /*1f100*/  IMAD R169, R178, UR18, R169 ;  /* 0x00000012b2a97c24 */ /* 0x004fe4000f8e02a9 */
[----:B------:R-:W-:-:S02]  /*1f110*/  FSEL R128, R128, R127, P0 ;  /* 0x0000007f80807208 */ /* 0x000fc40000000000 */
[----:B------:R-:W-:Y:S01]  /*1f120*/  FSETP.GT.FTZ.AND P0, PT, R142, 8.50705917302346158658e+37, PT ;  /* 0x7e8000008e00780b */ /* 0x000fe20003f14000 */
[----:B0-----:R-:W-:Y:S02]  /*1f130*/  IMAD R167, R176, UR12, R159 ;  /* 0x0000000cb0a77c24 */ /* 0x001fe4000f8e029f */
[----:B------:R-:W0:Y:S01]  /*1f140*/  LDC R176, c[0x0][0x380] ;  /* 0x0000e000ffb07b82 */ /* 0x000e220000000800 */
[----:B---3--:R-:W-:Y:S01]  /*1f150*/  FFMA.FTZ R165, R166, R128, R165 ;  /* 0x00000080a6a57223 */ /* 0x008fe200000100a5 */
[----:B------:R-:W-:-:S03]  /*1f160*/  MOV R166, 0x425c0000 ;  /* 0x425c000000a67802 */ /* 0x000fc60000000f00 */
[----:B------:R-:W-:Y:S01]  /*1f170*/  FADD.FTZ R128, R126, -R165 ;  /* 0x800000a57e807221 */ /* 0x000fe20000010000 */
[----:B------:R-:W-:Y:S01]  /*1f180*/  MOV R126, 0x42580000 ;  /* 0x42580000007e7802 */ /* 0x000fe20000000f00 */
[----:B------:R-:W-:Y:S02]  /*1f190*/  FADD.FTZ R125, -R165, R124 ;  /* 0x0000007ca57d7221 */ /* 0x000fe40000010100 */
[----:B------:R-:W-:Y:S01]  /*1f1a0*/  FFMA.FTZ R128, R127, R128, R160 ;  /* 0x000000807f807223 */ /* 0x000fe200000100a0 */
[----:B------:R-:W-:Y:S01]  /*1f1b0*/  FSEL R164, R126, 13.5, !P0 ;  /* 0x415800007ea47808 */ /* 0x000fe20004000000 */
[----:B------:R-:W-:Y:S01]  /*1f1c0*/  FMUL.FTZ R126, R125, 0.25 ;  /* 0x3e8000007d7e7820 */ /* 0x000fe20000410000 */
[C---:B------:R-:W-:Y:S02]  /*1f1d0*/  IADD3 R160, PT, PT, R4.reuse, UR46, RZ ;  /* 0x0000002e04a07c10 */ /* 0x040fe4000fffe0ff */
[----:B------:R-:W-:Y:S01]  /*1f1e0*/  IADD3 R127, PT, PT, R4, UR47, RZ ;  /* 0x0000002f047f7c10 */ /* 0x000fe2000fffe0ff */
[----:B------:R-:W2:Y:S01]  /*1f1f0*/  LDCU.128 UR44, c[0x3][0x1ac0] ;  /* 0x00c35800ff2c77ac */ /* 0x000ea20008000c00 */
[----:B------:R-:W3:Y:S01]  /*1f200*/  MUFU.RCP R164, R164 ;  /* 0x000000a400a47308 */ /* 0x000ee20000001000 */
[----:B------:R-:W-:-:S02]  /*1f210*/  FSEL R126, R126, R125, P0 ;  /* 0x0000007d7e7e7208 */ /* 0x000fc40000000000 */
[----:B------:R-:W-:-:S04]  /*1f220*/  FSETP.GT.FTZ.AND P0, PT, R66, 8.50705917302346158658e+37, PT ;  /* 0x7e8000004200780b */ /* 0x000fc80003f14000 */
[----:B------:R-:W-:Y:S01]  /*1f230*/  FSEL R171, R166, 13.75, !P0 ;  /* 0x415c0000a6ab7808 */ /* 0x000fe20004000000 */
[----:B------:R-:W-:-:S03]  /*1f240*/  IMAD R166, R174, UR9, R127 ;  /* 0x00000009aea67c24 */ /* 0x000fc6000f8e027f */
[----:B------:R4:W1:Y:S01]  /*1f250*/  MUFU.RCP R172, R171 ;  /* 0x000000ab00ac7308 */ /* 0x0008620000001000 */
[----:B---3--:R-:W-:Y:S01]  /*1f260*/  FFMA.FTZ R165, R164, R126, R165 ;  /* 0x0000007ea4a57223 */ /* 0x008fe200000100a5 */
[----:B------:R-:W-:-:S04]  /*1f270*/  DEPBAR.LE SB5, 0x1 ;  /* 0x0000d0400000791a */ /* 0x000fc80000000000 */
[----:B------:R-:W-:Y:S01]  /*1f280*/  FMUL.FTZ R127, R2, UR41 ;  /* 0x00000029027f7c20 */ /* 0x000fe20008410000 */
[----:B------:R-:W-:Y:S01]  /*1f290*/  MOV R2, 0x42600000 ;  /* 0x4260000000027802 */ /* 0x000fe20000000f00 */
[----:B------:R-:W-:Y:S02]  /*1f2a0*/  IMAD R164, R121, UR8, R160 ;  /* 0x0000000879a47c24 */ /* 0x000fe4000f8e02a0 */
[----:B------:R-:W-:Y:S01]  /*1f2b0*/  FADD.FTZ R123, -R165, R122 ;  /* 0x0000007aa57b7221 */ /* 0x000fe20000010100 */
[C---:B--2---:R-:W-:Y:S02]  /*1f2c0*/  IADD3 R159, PT, PT, R4.reuse, UR46, RZ ;  /* 0x0000002e049f7c10 */ /* 0x044fe4000fffe0ff */
[----:B----4-:R-:W-:Y:S01]  /*1f2d0*/  IADD3 R171, PT, PT, R4, UR47, RZ ;  /* 0x0000002f04ab7c10 */ /* 0x010fe2000fffe0ff */
[----:B------:R-:W-:Y:S01]  /*1f2e0*/  FMUL.FTZ R126, R123, 0.25 ;  /* 0x3e8000007b7e7820 */ /* 0x000fe20000410000 */
[----:B------:R-:W-:-:S04]  /*1f2f0*/  IADD3 R164, PT, PT, R164, 0x16, RZ ;  /* 0x00000016a4a47810 */ /* 0x000fc80007ffe0ff */
[----:B------:R-:W-:Y:S02]  /*1f300*/  FSEL R126, R126, R123, P0 ;  /* 0x0000007b7e7e7208 */ /* 0x000fe40000000000 */
[----:B------:R-:W-:-:S03]  /*1f310*/  FSETP.GT.FTZ.AND P0, PT, R65, 8.50705917302346158658e+37, PT ;  /* 0x7e8000004100780b */ /* 0x000fc60003f14000 */
[--C-:B-1----:R-:W-:Y:S01]  /*1f320*/  FFMA.FTZ R121, R172, R126, R165.reuse ;  /* 0x0000007eac797223 */ /* 0x102fe200000100a5 */
[----:B------:R-:W-:Y:S01]  /*1f330*/  FSEL R173, R2, 14, !P0 ;  /* 0x4160000002ad7808 */ /* 0x000fe20004000000 */
[----:B------:R-:W-:Y:S01]  /*1f340*/  FADD.FTZ R165, R124, -R165 ;  /* 0x800000a57ca57221 */ /* 0x000fe20000010000 */
[----:B------:R-:W-:Y:S01]  /*1f350*/  IADD3 R2, PT, PT, R4, UR44, RZ ;  /* 0x0000002c04027c10 */ /* 0x000fe2000fffe0ff */
[----:B-----5:R-:W-:Y:S01]  /*1f360*/  FFMA.FTZ R160, R120, UR39, R127 ;  /* 0x0000002778a07c23 */ /* 0x020fe2000801007f */
[----:B------:R-:W1:Y:S01]  /*1f370*/  MUFU.RCP R174, R173 ;  /* 0x000000ad00ae7308 */ /* 0x000e620000001000 */
[----:B------:R-:W-:Y:S01]  /*1f380*/  FFMA.FTZ R128, R125, R165, R128 ;  /* 0x000000a57d807223 */ /* 0x000fe20000010080 */
[----:B------:R-:W-:Y:S01]  /*1f390*/  IADD3 R120, PT, PT, R4, UR45, RZ ;  /* 0x0000002d04787c10 */ /* 0x000fe2000fffe0ff */
[----:B------:R-:W-:Y:S02]  /*1f3a0*/  IMAD R126, R177, UR20, R2 ;  /* 0x00000014b17e7c24 */ /* 0x000fe4000f8e0202 */
[----:B------:R-:W-:Y:S01]  /*1f3b0*/  FADD.FTZ R2, R122, -R121 ;  /* 0x800000797a027221 */ /* 0x000fe20000010000 */
[----:B------:R-:W5:Y:S01]  /*1f3c0*/  TLD.LZ RZ, R165, R164, UR14, 1D, 0x1 ;  /* 0x00ff0effa4a57f66 */ /* 0x000f6200081e01ff */
[----:B------:R-:W-:Y:S01]  /*1f3d0*/  FADD.FTZ R127, -R121, R160 ;  /* 0x000000a0797f7221 */ /* 0x000fe20000010100 */
[----:B------:R-:W-:-:S02]  /*1f3e0*/  IMAD R172, R179, UR21, R120 ;  /* 0x00000015b3ac7c24 */ /* 0x000fc4000f8e0278 */
[----:B------:R-:W-:Y:S01]  /*1f3f0*/  FFMA.FTZ R128, R123, R2, R128 ;  /* 0x000000027b807223 */ /* 0x000fe20000010080 */
[----:B------:R-:W-:Y:S01]  /*1f400*/  IADD3 R2, PT, PT, R166, 0x16, RZ ;  /* 0x00000016a6027810 */ /* 0x000fe20007ffe0ff */
[----:B------:R-:W-:Y:S01]  /*1f410*/  FMUL.FTZ R120, R127, 0.25 ;  /* 0x3e8000007f787820 */ /* 0x000fe20000410000 */
[----:B------:R2:W5:Y:S01]  /*1f420*/  TLD.LZ RZ, R166, R164, UR16, 1D, 0x1 ;  /* 0x00ff10ffa4a67f66 */ /* 0x00056200081e01ff */
[----:B0-----:R-:W-:Y:S01]  /*1f430*/  IMAD R124, R176, UR32, R159 ;  /* 0x00000020b07c7c24 */ /* 0x001fe2000f8e029f */
[----:B------:R-:W-:Y:S01]  /*1f440*/  IADD3 R177, PT, PT, R170, 0x16, RZ ;  /* 0x00000016aab17810 */ /* 0x000fe20007ffe0ff */
[----:B------:R-:W-:Y:S01]  /*1f450*/  IMAD R125, R180, UR33, R171 ;  /* 0x00000021b47d7c24 */ /* 0x000fe2000f8e02ab */
[----:B------:R-:W-:Y:S02]  /*1f460*/  FSEL R120, R120, R127, P0 ;  /* 0x0000007f78787208 */ /* 0x000fe40000000000 */
[----:B------:R-:W-:Y:S02]  /*1f470*/  IADD3 R171, PT, PT, R168, 0x16, RZ ;  /* 0x00000016a8ab7810 */ /* 0x000fe40007ffe0ff */
[----:B------:R-:W-:Y:S01]  /*1f480*/  IADD3 R181, PT, PT, R172, 0x16, RZ ;  /* 0x00000016acb57810 */ /* 0x000fe20007ffe0ff */
[----:B-1----:R-:W-:Y:S01]  /*1f490*/  FFMA.FTZ R159, R174, R120, R121 ;  /* 0x00000078ae9f7223 */ /* 0x002fe20000010079 */
[----:B------:R-:W-:-:S02]  /*1f4a0*/  IADD3 R120, PT, PT, R167, 0x16, RZ ;  /* 0x00000016a7787810 */ /* 0x000fc40007ffe0ff */
[----:B------:R-:W5:Y:S01]  /*1f4b0*/  TLD.LZ RZ, R167, R2, UR14, 1D, 0x1 ;  /* 0x00ff0eff02a77f66 */ /* 0x000f6200081e01ff */
[----:B------:R-:W5:Y:S01]  /*1f4c0*/  TLD.LZ RZ, R168, R2, UR16, 1D, 0x1 ;  /* 0x00ff10ff02a87f66 */ /* 0x000f6200081e01ff */
[----:B------:R-:W-:Y:S02]  /*1f4d0*/  IADD3 R174, PT, PT, R169, 0x16, RZ ;  /* 0x00000016a9ae7810 */ /* 0x000fe40007ffe0ff */
[----:B------:R-:W5:Y:S01]  /*1f4e0*/  TLD.LZ RZ, R169, R120, UR14, 1D, 0x1 ;  /* 0x00ff0eff78a97f66 */ /* 0x000f6200081e01ff */
[----:B------:R-:W-:Y:S01]  /*1f4f0*/  TLD.LZ RZ, R170, R120, UR16, 1D, 0x1 ;  /* 0x00ff10ff78aa7f66 */ /* 0x000fe200081e01ff */
[----:B------:R-:W5:Y:S01]  /*1f500*/  TLD.LZ RZ, R172, R171, UR14, 1D, 0x1 ;  /* 0x00ff0effabac7f66 */ /* 0x000f6200081e01ff */
[----:B------:R-:W-:Y:S01]  /*1f510*/  TLD.LZ RZ, R173, R171, UR16, 1D, 0x1 ;  /* 0x00ff10ffabad7f66 */ /* 0x000fe200081e01ff */
[----:B------:R-:W5:Y:S01]  /*1f520*/  TLD.LZ RZ, R175, R174, UR14, 1D, 0x1 ;  /* 0x00ff0effaeaf7f66 */ /* 0x000f6200081e01ff */
[----:B------:R0:W5:Y:S01]  /*1f530*/  TLD.LZ RZ, R176, R174, UR16, 1D, 0x1 ;  /* 0x00ff10ffaeb07f66 */ /* 0x00016200081e01ff */
[----:B------:R-:W5:Y:S01]  /*1f540*/  TLD.LZ RZ, R178, R177, UR14, 1D, 0x1 ;  /* 0x00ff0effb1b27f66 */ /* 0x000f6200081e01ff */
[----:B------:R-:W5:Y:S01]  /*1f550*/  TLD.LZ RZ, R179, R177, UR16, 1D, 0x1 ;  /* 0x00ff10ffb1b37f66 */ /* 0x000f6200081e01ff */
[----:B------:R-:W-:-:S02]  /*1f560*/  IADD3 R180, PT, PT, R126, 0x16, RZ ;  /* 0x000000167eb47810 */ /* 0x000fc40007ffe0ff */
[----:B------:R-:W-:Y:S02]  /*1f570*/  IADD3 R183, PT, PT, R125, 0x16, RZ ;  /* 0x000000167db77810 */ /* 0x000fe40007ffe0ff */
[----:B------:R-:W5:Y:S01]  /*1f580*/  TLD.LZ RZ, R125, R180, UR14, 1D, 0x1 ;  /* 0x00ff0effb47d7f66 */ /* 0x000f6200081e01ff */
[----:B------:R1:W5:Y:S01]  /*1f590*/  TLD.LZ RZ, R126, R180, UR16, 1D, 0x1 ;  /* 0x00ff10ffb47e7f66 */ /* 0x00036200081e01ff */
[----:B------:R-:W-:Y:S02]  /*1f5a0*/  IADD3 R182, PT, PT, R124, 0x16, RZ ;  /* 0x000000167cb67810 */ /* 0x000fe40007ffe0ff */
[----:B------:R-:W5:Y:S01]  /*1f5b0*/  TLD.LZ RZ, R124, R181, UR14, 1D, 0x1 ;  /* 0x00ff0effb57c7f66 */ /* 0x000f6200081e01ff */
[----:B------:R-:W-:Y:S01]  /*1f5c0*/  TLD.LZ RZ, R123, R181, UR16, 1D, 0x1 ;  /* 0x00ff10ffb57b7f66 */ /* 0x000fe200081e01ff */
[----:B------:R-:W5:Y:S01]  /*1f5d0*/  TLD.LZ RZ, R121, R182, UR14, 1D, 0x1 ;  /* 0x00ff0effb6797f66 */ /* 0x000f6200081e01ff */
[----:B------:R-:W5:Y:S01]  /*1f5e0*/  TLD.LZ RZ, R122, R182, UR16, 1D, 0x1 ;  /* 0x00ff10ffb67a7f66 */ /* 0x000f6200081e01ff */
[----:B------:R-:W5:Y:S01]  /*1f5f0*/  TLD.LZ RZ, R120, R183, UR14, 1D, 0x1 ;  /* 0x00ff0effb7787f66 */ /* 0x000f6200081e01ff */
[----:B------:R-:W5:Y:S01]  /*1f600*/  TLD.LZ RZ, R2, R183, UR16, 1D, 0x1 ;  /* 0x00ff10ffb7027f66 */ /* 0x000f6200081e01ff */
[----:B------:R-:W3:Y:S01]  /*1f610*/  LDCU.128 UR36, c[0x3][0xe0] ;  /* 0x00c01c00ff2477ac */ /* 0x000ee20008000c00 */
[----:B--2---:R-:W-:Y:S01]  /*1f620*/  FADD.FTZ R164, R160, -R159 ;  /* 0x8000009fa0a47221 */ /* 0x004fe20000010000 */
[----:B------:R-:W-:Y:S01]  /*1f630*/  FSETP.GT.FTZ.AND P0, PT, R64, 8.50705917302346158658e+37, PT ;  /* 0x7e8000004000780b */ /* 0x000fe20003f14000 */
[----:B------:R-:W-:Y:S01]  /*1f640*/  FADD.FTZ R163, R163, R160 ;  /* 0x000000a0a3a37221 */ /* 0x000fe20000010000 */
[----:B------:R-:W2:Y:S01]  /*1f650*/  LDCU.128 UR44, c[0x3][0xf0] ;  /* 0x00c01e00ff2c77ac */ /* 0x000ea20008000c00 */
[----:B------:R-:W-:Y:S01]  /*1f660*/  FFMA.FTZ R128, R127, R164, R128 ;  /* 0x000000a47f807223 */ /* 0x000fe20000010080 */
[----:B------:R-:W-:Y:S01]  /*1f670*/  MOV R127, 0x42640000 ;  /* 0x42640000007f7802 */ /* 0x000fe20000000f00 */
[----:B------:R-:W4:Y:S03]  /*1f680*/  LDCU.128 UR48, c[0x3][0x1ad0] ;  /* 0x00c35a00ff3077ac */ /* 0x000f260008000c00 */
[----:B------:R-:W-:Y:S01]  /*1f690*/  FSEL R164, R127, 14.25, !P0 ;  /* 0x416400007fa47808 */ /* 0x000fe20004000000 */
[----:B------:R-:W-:-:S02]  /*1f6a0*/  UIADD3 UR34, UPT, UPT, UR10, 0x16, UR34 ;  /* 0x000000160a227890 */ /* 0x000fc4000fffe022 */
[----:B------:R-:W-:-:S03]  /*1f6b0*/  UIADD3 UR35, UPT, UPT, UR10, 0x16, UR35 ;  /* 0x000000160a237890 */ /* 0x000fc6000fffe023 */
[----:B------:R-:W2:Y:S01]  /*1f6c0*/  MUFU.RCP R164, R164 ;  /* 0x000000a400a47308 */ /* 0x000ea20000001000 */
[----:B0-----:R-:W0:Y:S01]  /*1f6d0*/  LDC R174, c[0x0][0x380] ;  /* 0x0000e000ffae7b82 */ /* 0x001e220000000800 */
[----:B------:R-:W0:Y:S07]  /*1f6e0*/  LDCU.128 UR52, c[0x3][0x1af0] ;  /* 0x00c35e00ff3477ac */ /* 0x000e2e0008000c00 */
[----:B-1----:R-:W1:Y:S01]  /*1f6f0*/  LDC R180, c[0x0][0x380] ;  /* 0x0000e000ffb47b82 */ /* 0x002e620000000800 */
[----:B------:R-:W-:-:S04]  /*1f700*/  DEPBAR.LE SB5, 0xf ;  /* 0x0000d3c00000791a */ /* 0x000fc80000000000 */
[----:B------:R-:W-:-:S04]  /*1f710*/  FMUL.FTZ R165, R165, UR42 ;  /* 0x0000002aa5a57c20 */ /* 0x000fc80008410000 */
[----:B---3--:R-:W-:Y:S01]  /*1f720*/  FFMA.FTZ R166, R166, UR36, R165 ;  /* 0x00000024a6a67c23 */ /* 0x008fe200080100a5 */
[----:B------:R-:W-:-:S03]  /*1f730*/  MOV R165, 0x42680000 ;  /* 0x4268000000a57802 */ /* 0x000fc60000000f00 */
[--C-:B------:R-:W-:Y:S01]  /*1f740*/  FADD.FTZ R127, -R159, R166.reuse ;  /* 0x000000a69f7f7221 */ /* 0x100fe20000010100 */
[----:B------:R-:W-:-:S03]  /*1f750*/  FADD.FTZ R163, R163, R166 ;  /* 0x000000a6a3a37221 */ /* 0x000fc60000010000 */
[----:B------:R-:W-:Y:S01]  /*1f760*/  FMUL.FTZ R160, R127, 0.25 ;  /* 0x3e8000007fa07820 */ /* 0x000fe20000410000 */
[----:B------:R-:W-:-:S04]  /*1f770*/  DEPBAR.LE SB5, 0xe ;  /* 0x0000d3800000791a */ /* 0x000fc80000000000 */
[----:B------:R-:W-:Y:S01]  /*1f780*/  FMUL.FTZ R167, R167, UR43 ;  /* 0x0000002ba7a77c20 */ /* 0x000fe20008410000 */
[----:B------:R-:W-:Y:S01]  /*1f790*/  FSEL R160, R160, R127, P0 ;  /* 0x0000007fa0a07208 */ /* 0x000fe20000000000 */
[----:B------:R-:W3:Y:S01]  /*1f7a0*/  LDCU.128 UR40, c[0x3][0x340] ;  /* 0x00c06800ff2877ac */ /* 0x000ee20008000c00 */
[----:B------:R-:W-:Y:S01]  /*1f7b0*/  FSETP.GT.FTZ.AND P0, PT, R63, 8.50705917302346158658e+37, PT ;  /* 0x7e8000003f00780b */ /* 0x000fe20003f14000 */
[----:B------:R-:W-:-:S04]  /*1f7c0*/  DEPBAR.LE SB5, 0xd ;  /* 0x0000d3400000791a */ /* 0x000fc80000000000 */
[----:B------:R-:W-:Y:S01]  /*1f7d0*/  FFMA.FTZ R168, R168, UR37, R167 ;  /* 0x00000025a8a87c23 */ /* 0x000fe200080100a7 */
[----:B----4-:R-:W-:Y:S01]  /*1f7e0*/  IADD3 R167, PT, PT, R4, UR51, RZ ;  /* 0x0000003304a77c10 */ /* 0x010fe2000fffe0ff */
[----:B--2---:R-:W-:Y:S01]  /*1f7f0*/  FFMA.FTZ R159, R164, R160, R159 ;  /* 0x000000a0a49f7223 */ /* 0x004fe2000001009f */
[----:B------:R-:W-:Y:S01]  /*1f800*/  FSEL R165, R165, 14.5, !P0 ;  /* 0x41680000a5a57808 */ /* 0x000fe20004000000 */
[----:B------:R-:W-:Y:S02]  /*1f810*/  FADD.FTZ R163, R163, R168 ;  /* 0x000000a8a3a37221 */ /* 0x000fe40000010000 */
[----:B------:R-:W-:Y:S01]  /*1f820*/  FADD.FTZ R160, R166, -R159 ;  /* 0x8000009fa6a07221 */ /* 0x000fe20000010000 */
[----:B------:R2:W4:Y:S01]  /*1f830*/  MUFU.RCP R164, R165 ;  /* 0x000000a500a47308 */ /* 0x0005220000001000 */
[----:B------:R-:W-:Y:S02]  /*1f840*/  IADD3 R166, PT, PT, R4, UR50, RZ ;  /* 0x0000003204a67c10 */ /* 0x000fe4000fffe0ff */
[----:B------:R-:W-:Y:S01]  /*1f850*/  FFMA.FTZ R128, R127, R160, R128 ;  /* 0x000000a07f807223 */ /* 0x000fe20000010080 */
[----:B------:R-:W-:-:S04]  /*1f860*/  FADD.FTZ R127, -R159, R168 ;  /* 0x000000a89f7f7221 */ /* 0x000fc80000010100 */
[----:B------:R-:W-:Y:S01]  /*1f870*/  FMUL.FTZ R160, R127, 0.25 ;  /* 0x3e8000007fa07820 */ /* 0x000fe20000410000 */
[----:B------:R-:W-:-:S04]  /*1f880*/  DEPBAR.LE SB5, 0xb ;  /* 0x0000d2c00000791a */ /* 0x000fc80000000000 */
[----:B---3--:R-:W-:Y:S01]  /*1f890*/  FMUL.FTZ R169, R169, UR40 ;  /* 0x00000028a9a97c20 */ /* 0x008fe20008410000 */
[----:B--2---:R-:W-:Y:S01]  /*1f8a0*/  MOV R165, 0x42700000 ;  /* 0x4270000000a57802 */ /* 0x004fe20000000f00 */
[----:B------:R-:W-:Y:S01]  /*1f8b0*/  FMUL.FTZ R172, R172, UR41 ;  /* 0x00000029acac7c20 */ /* 0x000fe20008410000 */
[----:B------:R-:W-:-:S04]  /*1f8c0*/  DEPBAR.LE SB5, 0xa ;  /* 0x0000d2800000791a */ /* 0x000fc80000000000 */
[----:B------:R-:W-:Y:S01]  /*1f8d0*/  FMUL.FTZ R175, R175, UR42 ;  /* 0x0000002aafaf7c20 */ /* 0x000fe20008410000 */
[----:B------:R-:W-:Y:S01]  /*1f8e0*/  FSEL R160, R160, R127, P0 ;  /* 0x0000007fa0a07208 */ /* 0x000fe20000000000 */
[----:B------:R-:W-:Y:S01]  /*1f8f0*/  FFMA.FTZ R170, R170, UR38, R169 ;  /* 0x00000026aaaa7c23 */ /* 0x000fe200080100a9 */
[----:B------:R-:W-:Y:S01]  /*1f900*/  FSETP.GT.FTZ.AND P0, PT, R62, 8.50705917302346158658e+37, PT ;  /* 0x7e8000003e00780b */ /* 0x000fe20003f14000 */
[----:B------:R-:W-:Y:S01]  /*1f910*/  FFMA.FTZ R172, R173, UR39, R172 ;  /* 0x00000027adac7c23 */ /* 0x000fe200080100ac */
[----:B------:R-:W-:-:S04]  /*1f920*/  DEPBAR.LE SB5, 0x9 ;  /* 0x0000d2400000791a */ /* 0x000fc80000000000 */
[----:B------:R-:W-:Y:S01]  /*1f930*/  FFMA.FTZ R176, R176, UR44, R175 ;  /* 0x0000002cb0b07c23 */ /* 0x000fe200080100af */
[----:B----4-:R-:W-:Y:S01]  /*1f940*/  FFMA.FTZ R159, R164, R160, R159 ;  /* 0x000000a0a49f7223 */ /* 0x010fe2000001009f */
[----:B------:R-:W-:Y:S01]  /*1f950*/  MOV R164, 0x426c0000 ;  /* 0x426c000000a47802 */ /* 0x000fe20000000f00 */
[----:B------:R-:W-:-:S04]  /*1f960*/  DEPBAR.LE SB5, 0x8 ;  /* 0x0000d2000000791a */ /* 0x000fc80000000000 */
[----:B------:R-:W-:Y:S01]  /*1f970*/  FMUL.FTZ R178, R178, UR43 ;  /* 0x0000002bb2b27c20 */ /* 0x000fe20008410000 */
[----:B------:R-:W2:Y:S01]  /*1f980*/  LDCU.128 UR40, c[0x3][0x350] ;  /* 0x00c06a00ff2877ac */ /* 0x000ea20008000c00 */
[----:B------:R-:W-:Y:S01]  /*1f990*/  FADD.FTZ R160, R168, -R159 ;  /* 0x8000009fa8a07221 */ /* 0x000fe20000010000 */
[----:B------:R-:W-:Y:S01]  /*1f9a0*/  FSEL R164, R164, 14.75, !P0 ;  /* 0x416c0000a4a47808 */ /* 0x000fe20004000000 */
[----:B------:R-:W-:-:S04]  /*1f9b0*/  DEPBAR.LE SB5, 0x7 ;  /* 0x0000d1c00000791a */ /* 0x000fc80000000000 */
[----:B------:R-:W-:Y:S01]  /*1f9c0*/  FFMA.FTZ R178, R179, UR45, R178 ;  /* 0x0000002db3b27c23 */ /* 0x000fe200080100b2 */
[----:B------:R-:W-:Y:S01]  /*1f9d0*/  FADD.FTZ R163, R163, R170 ;  /* 0x000000aaa3a37221 */ /* 0x000fe20000010000 */
[----:B------:R-:W-:Y:S01]  /*1f9e0*/  FFMA.FTZ R128, R127, R160, R128 ;  /* 0x000000a07f807223 */ /* 0x000fe20000010080 */
[----:B------:R-:W-:Y:S01]  /*1f9f0*/  FADD.FTZ R127, -R159, R170 ;  /* 0x000000aa9f7f7221 */ /* 0x000fe20000010100 */
[----:B------:R-:W3:Y:S01]  /*1fa00*/  LDCU.128 UR36, c[0x3][0xa70] ;  /* 0x00c14e00ff2477ac */ /* 0x000ee20008000c00 */
[----:B------:R-:W4:Y:S01]  /*1fa10*/  MUFU.RCP R164, R164 ;  /* 0x000000a400a47308 */ /* 0x000f220000001000 */
[----:B------:R-:W-:Y:S01]  /*1fa20*/  FADD.FTZ R163, R163, R172 ;  /* 0x000000aca3a37221 */ /* 0x000fe20000010000 */
[----:B------:R-:W-:Y:S01]  /*1fa30*/  FMUL.FTZ R160, R127, 0.25 ;  /* 0x3e8000007fa07820 */ /* 0x000fe20000410000 */
[----:B------:R-:W0:Y:S02]  /*1fa40*/  LDC R169, c[0x0][0x380] ;  /* 0x0000e000ffa97b82 */ /* 0x000e240000000800 */
[----:B------:R-:W-:-:S02]  /*1fa50*/  FADD.FTZ R163, R163, R176 ;  /* 0x000000b0a3a37221 */ /* 0x000fc40000010000 */
[----:B------:R-:W-:Y:S02]  /*1fa60*/  FSEL R160, R160, R127, P0 ;  /* 0x0000007fa0a07208 */ /* 0x000fe40000000000 */
[----:B------:R-:W-:Y:S01]  /*1fa70*/  FSETP.GT.FTZ.AND P0, PT, R61, 8.50705917302346158658e+37, PT ;  /* 0x7e8000003d00780b */ /* 0x000fe20003f14000 */
[----:B------:R-:W-:-:S04]  /*1fa80*/  DEPBAR.LE SB5, 0x6 ;  /* 0x0000d1800000791a */ /* 0x000fc80000000000 */
[----:B--2---:R-:W-:Y:S01]  /*1fa90*/  FMUL.FTZ R125, R125, UR40 ;  /* 0x000000287d7d7c20 */ /* 0x004fe20008410000 */
[----:B------:R-:W-:Y:S01]  /*1faa0*/  FADD.FTZ R163, R163, R178 ;  /* 0x000000b2a3a37221 */ /* 0x000fe20000010000 */
[----:B------:R-:W2:Y:S01]  /*1fab0*/  LDC R175, c[0x0][0x380] ;  /* 0x0000e000ffaf7b82 */ /* 0x000ea20000000800 */
[----:B------:R-:W-:Y:S01]  /*1fac0*/  FSEL R165, R165, 15, !P0 ;  /* 0x41700000a5a57808 */ /* 0x000fe20004000000 */
[----:B------:R-:W-:-:S04]  /*1fad0*/  DEPBAR.LE SB5, 0x5 ;  /* 0x0000d1400000791a */ /* 0x000fc80000000000 */
[----:B------:R-:W-:Y:S01]  /*1fae0*/  FFMA.FTZ R126, R126, UR46, R125 ;  /* 0x0000002e7e7e7c23 */ /* 0x000fe2000801007d */
[----:B----4-:R-:W-:-:S03]  /*1faf0*/  FFMA.FTZ R159, R164, R160, R159 ;  /* 0x000000a0a49f7223 */ /* 0x010fc6000001009f */
[----:B------:R-:W-:Y:S01]  /*1fb00*/  FADD.FTZ R163, R163, R126 ;  /* 0x0000007ea3a37221 */ /* 0x000fe20000010000 */
[----:B------:R4:W1:Y:S01]  /*1fb10*/  MUFU.RCP R164, R165 ;  /* 0x000000a500a47308 */ /* 0x0008620000001000 */
[----:B------:R-:W-:-:S04]  /*1fb20*/  DEPBAR.LE SB5, 0x3 ;  /* 0x0000d0c00000791a */ /* 0x000fc80000000000 */
[----:B------:R-:W-:Y:S01]  /*1fb30*/  FMUL.FTZ R124, R124, UR41 ;  /* 0x000000297c7c7c20 */ /* 0x000fe20008410000 */
[----:B------:R-:W-:Y:S01]  /*1fb40*/  FADD.FTZ R160, R170, -R159 ;  /* 0x8000009faaa07221 */ /* 0x000fe20000010000 */
[----:B------:R-:W-:Y:S01]  /*1fb50*/  FMUL.FTZ R121, R121, UR42 ;  /* 0x0000002a79797c20 */ /* 0x000fe20008410000 */
[----:B------:R-:W2:Y:S01]  /*1fb60*/  LDC R170, c[0x0][0x380] ;  /* 0x0000e000ffaa7b82 */ /* 0x000ea20000000800 */
[----:B------:R-:W-:Y:S01]  /*1fb70*/  FFMA.FTZ R124, R123, UR47, R124 ;  /* 0x0000002f7b7c7c23 */ /* 0x000fe2000801007c */
[----:B------:R-:W-:Y:S01]  /*1fb80*/  FFMA.FTZ R128, R127, R160, R128 ;  /* 0x000000a07f807223 */ /* 0x000fe20000010080 */
[----:B------:R-:W-:Y:S01]  /*1fb90*/  FADD.FTZ R127, -R159, R172 ;  /* 0x000000ac9f7f7221 */ /* 0x000fe20000010100 */
[----:B------:R-:W2:Y:S01]  /*1fba0*/  LDCU.128 UR44, c[0x3][0x100] ;  /* 0x00c02000ff2c77ac */ /* 0x000ea20008000c00 */
[----:B----4-:R-:W-:Y:S01]  /*1fbb0*/  MOV R165, 0x42780000 ;  /* 0x4278000000a57802 */ /* 0x010fe20000000f00 */
[----:B------:R-:W-:Y:S01]  /*1fbc0*/  FADD.FTZ R163, R163, R124 ;  /* 0x0000007ca3a37221 */ /* 0x000fe20000010000 */
[----:B------:R-:W-:Y:S01]  /*1fbd0*/  FMUL.FTZ R160, R127, 0.25 ;  /* 0x3e8000007fa07820 */ /* 0x000fe20000410000 */
[----:B---3--:R-:W-:-:S02]  /*1fbe0*/  UIADD3 UR38, UPT, UPT, UR10, 0x16, UR38 ;  /* 0x000000160a267890 */ /* 0x008fc4000fffe026 */
[----:B------:R-:W-:Y:S02]  /*1fbf0*/  UIADD3 UR37, UPT, UPT, UR10, 0x16, UR37 ;  /* 0x000000160a257890 */ /* 0x000fe4000fffe025 */
[----:B------:R-:W-:Y:S01]  /*1fc00*/  FSEL R160, R160, R127, P0 ;  /* 0x0000007fa0a07208 */ /* 0x000fe20000000000 */
[----:B------:R-:W-:Y:S01]  /*1fc10*/  UIADD3 UR36, UPT, UPT, UR10, 0x16, UR36 ;  /* 0x000000160a247890 */ /* 0x000fe2000fffe024 */
[----:B------:R-:W-:Y:S01]  /*1fc20*/  FSETP.GT.FTZ.AND P0, PT, R60, 8.50705917302346158658e+37, PT ;  /* 0x7e8000003c00780b */ /* 0x000fe20003f14000 */
[----:B------:R-:W-:Y:S02]  /*1fc30*/  UIADD3 UR39, UPT, UPT, UR10, 0x16, UR39 ;  /* 0x000000160a277890 */ /* 0x000fe4000fffe027 */
[----:B-1----:R-:W-:Y:S01]  /*1fc40*/  FFMA.FTZ R159, R164, R160, R159 ;  /* 0x000000a0a49f7223 */ /* 0x002fe2000001009f */
[----:B------:R-:W-:Y:S01]  /*1fc50*/  MOV R164, 0x42740000 ;  /* 0x4274000000a47802 */ /* 0x000fe20000000f00 */
[----:B0-----:R-:W-:Y:S02]  /*1fc60*/  IMAD R166, R169, UR36, R166 ;  /* 0x00000024a9a67c24 */ /* 0x001fe4000f8e02a6 */
[----:B------:R-:W-:Y:S01]  /*1fc70*/  FADD.FTZ R160, R172, -R159 ;  /* 0x8000009faca07221 */ /* 0x000fe20000010000 */
[----:B------:R-:W-:Y:S01]  /*1fc80*/  FSEL R164, R164, 15.25, !P0 ;  /* 0x41740000a4a47808 */ /* 0x000fe20004000000 */
[----:B------:R-:W0:Y:S02]  /*1fc90*/  LDC R172, c[0x0][0x380] ;  /* 0x0000e000ffac7b82 */ /* 0x000e240000000800 */
[----:B------:R-:W-:Y:S01]  /*1fca0*/  FFMA.FTZ R128, R127, R160, R128 ;  /* 0x000000a07f807223 */ /* 0x000fe20000010080 */
[----:B------:R-:W-:-:S02]  /*1fcb0*/  FADD.FTZ R127, -R159, R176 ;  /* 0x000000b09f7f7221 */ /* 0x000fc40000010100 */
[----:B------:R-:W1:Y:S02]  /*1fcc0*/  MUFU.RCP R164, R164 ;  /* 0x000000a400a47308 */ /* 0x000e640000001000 */
[----:B------:R-:W-:-:S05]  /*1fcd0*/  FMUL.FTZ R160, R127, 0.25 ;  /* 0x3e8000007fa07820 */ /* 0x000fca0000410000 */
[----:B------:R-:W-:Y:S02]  /*1fce0*/  FSEL R160, R160, R127, P0 ;  /* 0x0000007fa0a07208 */ /* 0x000fe40000000000 */
[----:B------:R-:W-:-:S04]  /*1fcf0*/  FSETP.GT.FTZ.AND P0, PT, R59, 8.50705917302346158658e+37, PT ;  /* 0x7e8000003b00780b */ /* 0x000fc80003f14000 */
[----:B------:R-:W-:Y:S01]  /*1fd00*/  FSEL R165, R165, 15.5, !P0 ;  /* 0x41780000a5a57808 */ /* 0x000fe20004000000 */
[----:B-1----:R-:W-:-:S03]  /*1fd10*/  FFMA.FTZ R159, R164, R160, R159 ;  /* 0x000000a0a49f7223 */ /* 0x002fc6000001009f */
[----:B------:R1:W3:Y:S01]  /*1fd20*/  MUFU.RCP R164, R165 ;  /* 0x000000a500a47308 */ /* 0x0002e20000001000 */
[----:B------:R-:W-:-:S04]  /*1fd30*/  FADD.FTZ R160, R176, -R159 ;  /* 0x8000009fb0a07221 */ /* 0x000fc80000010000 */
[----:B------:R-:W-:Y:S01]  /*1fd40*/  FFMA.FTZ R128, R127, R160, R128 ;  /* 0x000000a07f807223 */ /* 0x000fe20000010080 */
[----:B------:R-:W-:Y:S01]  /*1fd50*/  FADD.FTZ R127, -R159, R178 ;  /* 0x000000b29f7f7221 */ /* 0x000fe20000010100 */
[----:B-1----:R-:W1:Y:S03]  /*1fd60*/  LDC R165, c[0x0][0x380] ;  /* 0x0000e000ffa57b82 */ /* 0x002e660000000800 */
        /* <DEDUP_REMOVED lines=8> */
[----:B------:R-:W3:Y:S01]  /*1fdf0*/  LDC R178, c[0x0][0x380] ;  /* 0x0000e000ffb27b82 */ /* 0x000ee20000000800 */
[----:B------:R-:W-:Y:S02]  /*1fe00*/  FFMA.FTZ R128, R127, R160, R128 ;  /* 0x000000a07f807223 */ /* 0x000fe40000010080 */
[----:B------:R-:W-:Y:S01]  /*1fe10*/  FMUL.FTZ R160, R125, 0.25 ;  /* 0x3e8000007da07820 */ /* 0x000fe20000410000 */
[----:B------:R-:W4:Y:S04]  /*1fe20*/  MUFU.RCP R164, R164 ;  /* 0x000000a400a47308 */ /* 0x000f280000001000 */
[----:B------:R-:W-:-:S02]  /*1fe30*/  FSEL R160, R160, R125, P0 ;  /* 0x0000007da0a07208 */ /* 0x000fc40000000000 */
[----:B------:R-:W-:-:S03]  /*1fe40*/  FSETP.GT.FTZ.AND P0, PT, R141, 8.50705917302346158658e+37, PT ;  /* 0x7e8000008d00780b */ /* 0x000fc60003f14000 */
[----:B----4-:R-:W-:Y:S01]  /*1fe50*/  FFMA.FTZ R159, R164, R160, R159 ;  /* 0x000000a0a49f7223 */ /* 0x010fe2000001009f */
[----:B------:R-:W-:-:S03]  /*1fe60*/  IADD3 R160, PT, PT, R4, UR49, RZ ;  /* 0x0000003104a07c10 */ /* 0x000fc6000fffe0ff */
[----:B------:R-:W-:Y:S01]  /*1fe70*/  FADD.FTZ R127, R126, -R159 ;  /* 0x8000009f7e7f7221 */ /* 0x000fe20000010000 */
[----:B------:R-:W-:Y:S01]  /*1fe80*/  MOV R126, 0x42800000 ;  /* 0x42800000007e7802 */ /* 0x000fe20000000f00 */
[----:B-1----:R-:W-:Y:S02]  /*1fe90*/  IMAD R165, R165, UR35, R160 ;  /* 0x00000023a5a57c24 */ /* 0x002fe4000f8e02a0 */
[----:B------:R-:W-:Y:S01]  /*1fea0*/  FFMA.FTZ R127, R125, R127, R128 ;  /* 0x0000007f7d7f7223 */ /* 0x000fe20000010080 */
[----:B------:R-:W-:Y:S01]  /*1feb0*/  FSEL R128, R126, 16, !P0 ;  /* 0x418000007e807808 */ /* 0x000fe20004000000 */
[----:B------:R-:W-:Y:S01]  /*1fec0*/  FADD.FTZ R126, -R159, R124 ;  /* 0x0000007c9f7e7221 */ /* 0x000fe20000010100 */
[----:B------:R-:W-:Y:S01]  /*1fed0*/  IADD3 R125, PT, PT, R4, UR48, RZ ;  /* 0x00000030047d7c10 */ /* 0x000fe2000fffe0ff */
[----:B------:R-:W1:Y:S01]  /*1fee0*/  LDCU.128 UR48, c[0x3][0x1ae0] ;  /* 0x00c35c00ff3077ac */ /* 0x000e620008000c00 */
[----:B------:R4:W0:Y:S01]  /*1fef0*/  MUFU.RCP R168, R128 ;  /* 0x0000008000a87308 */ /* 0x0008220000001000 */
[----:B------:R-:W-:-:S02]  /*1ff00*/  FMUL.FTZ R123, R126, 0.25 ;  /* 0x3e8000007e7b7820 */ /* 0x000fc40000410000 */
[----:B--2---:R-:W-:Y:S01]  /*1ff10*/  IMAD R164, R170, UR34, R125 ;  /* 0x00000022aaa47c24 */ /* 0x004fe2000f8e027d */
[----:B------:R-:W2:Y:S01]  /*1ff20*/  LDCU.128 UR32, c[0x3][0xa80] ;  /* 0x00c15000ff2077ac */ /* 0x000ea20008000c00 */
[----:B------:R-:W3:Y:S01]  /*1ff30*/  LDC R170, c[0x0][0x380] ;  /* 0x0000e000ffaa7b82 */ /* 0x000ee20000000800 */
[----:B------:R-:W-:-:S04]  /*1ff40*/  DEPBAR.LE SB5, 0x2 ;  /* 0x0000d0800000791a */ /* 0x000fc80000000000 */
[----:B------:R-:W-:Y:S01]  /*1ff50*/  FFMA.FTZ R122, R122, UR44, R121 ;  /* 0x0000002c7a7a7c23 */ /* 0x000fe20008010079 */
[----:B------:R-:W-:Y:S02]  /*1ff60*/  IADD3 R164, PT, PT, R164, 0x16, RZ ;  /* 0x00000016a4a47810 */ /* 0x000fe40007ffe0ff */
[----:B----4-:R-:W-:Y:S01]  /*1ff70*/  FSEL R128, R123, R126, P0 ;  /* 0x0000007e7b807208 */ /* 0x010fe20000000000 */
[----:B------:R-:W-:Y:S01]  /*1ff80*/  FADD.FTZ R163, R163, R122 ;  /* 0x0000007aa3a37221 */ /* 0x000fe20000010000 */
[----:B------:R-:W-:Y:S01]  /*1ff90*/  MOV R123, 0x42820000 ;  /* 0x42820000007b7802 */ /* 0x000fe20000000f00 */
[----:B------:R-:W4:Y:S01]  /*1ffa0*/  LDC R182, c[0x0][0x380] ;  /* 0x0000e000ffb67b82 */ /* 0x000f220000000800 */
[----:B------:R-:W-:Y:S01]  /*1ffb0*/  FSETP.GT.FTZ.AND P0, PT, R140, 8.50705917302346158658e+37, PT ;  /* 0x7e8000008c00780b */ /* 0x000fe20003f14000 */
[----:B0-----:R-:W-:-:S03]  /*1ffc0*/  FFMA.FTZ R159, R168, R128, R159 ;  /* 0x00000080a89f7223 */ /* 0x001fc6000001009f */
[----:B------:R-:W-:Y:S02]  /*1ffd0*/  FSEL R160, R123, 16.25, !P0 ;  /* 0x418200007ba07808 */ /* 0x000fe40004000000 */
[C---:B-1----:R-:W-:Y:S01]  /*1ffe0*/  IADD3 R121, PT, PT, R4.reuse, UR48, RZ ;  /* 0x0000003004797c10 */ /* 0x042fe2000fffe0ff */
[----:B------:R-:W-:Y:S01]  /*1fff0*/  FADD.FTZ R128, -R159, R122 ;  /* 0x0000007a9f807221 */ /* 0x000fe20000010100 */
[----:B------:R0:W1:Y:S01]  /*20000*/  MUFU.RCP R176, R160 ;  /* 0x000000a000b07308 */ /* 0x0000620000001000 */
[----:B--2---:R-:W-:Y:S01]  /*20010*/  UIADD3 UR32, UPT, UPT, UR10, 0x16, UR32 ;  /* 0x000000160a207890 */ /* 0x004fe2000fffe020 */
[----:B------:R-:W-:Y:S01]  /*20020*/  IADD3 R125, PT, PT, R4, UR50, RZ ;  /* 0x00000032047d7c10 */ /* 0x000fe2000fffe0ff */
[----:B------:R-:W-:Y:S02]  /*20030*/  IMAD R168, R172, UR38, R121 ;  /* 0x00000026aca87c24 */ /* 0x000fe4000f8e0279 */
[----:B------:R-:W-:Y:S01]  /*20040*/  FMUL.FTZ R121, R128, 0.25 ;  /* 0x3e80000080797820 */ /* 0x000fe20000410000 */
[----:B------:R-:W-:Y:S01]  /*20050*/  IADD3 R123, PT, PT, R4, UR49, RZ ;  /* 0x00000031047b7c10 */ /* 0x000fe2000fffe0ff */
[----:B------:R-:W-:Y:S01]  /*20060*/  UIADD3 UR33, UPT, UPT, UR10, 0x16, UR33 ;  /* 0x000000160a217890 */ /* 0x000fe2000fffe021 */
[----:B---3--:R-:W-:Y:S01]  /*20070*/  IMAD R167, R170, UR37, R167 ;  /* 0x00000025aaa77c24 */ /* 0x008fe2000f8e02a7 */
[----:B------:R-:W-:Y:S01]  /*20080*/  IADD3 R171, PT, PT, R4, UR51, RZ ;  /* 0x0000003304ab7c10 */ /* 0x000fe2000fffe0ff */
[----:B------:R-:W-:Y:S01]  /*20090*/  IMAD R170, R178, UR32, R125 ;  /* 0x00000020b2aa7c24 */ /* 0x000fe2000f8e027d */
[----:B0-----:R-:W-:Y:S01]  /*200a0*/  FSEL R160, R121, R128, P0 ;  /* 0x0000008079a07208 */ /* 0x001fe20000000000 */
[----:B------:R-:W-:-:S04]  /*200b0*/  DEPBAR.LE SB5, 0x1 ;  /* 0x0000d0400000791a */ /* 0x000fc80000000000 */
[----:B------:R-:W-:Y:S01]  /*200c0*/  FMUL.FTZ R125, R120, UR43 ;  /* 0x0000002b787d7c20 */ /* 0x000fe20008410000 */
[----:B------:R-:W-:Y:S01]  /*200d0*/  FADD.FTZ R121, R124, -R159 ;  /* 0x8000009f7c797221 */ /* 0x000fe20000010000 */
[----:B------:R-:W-:Y:S01]  /*200e0*/  IADD3 R120, PT, PT, R166, 0x16, RZ ;  /* 0x00000016a6787810 */ /* 0x000fe20007ffe0ff */
[----:B------:R-:W-:Y:S01]  /*200f0*/  UIADD3 UR35, UPT, UPT, UR10, 0x16, UR35 ;  /* 0x000000160a237890 */ /* 0x000fe2000fffe023 */
[----:B------:R-:W-:Y:S01]  /*20100*/  IMAD R169, R174, UR39, R123 ;  /* 0x00000027aea97c24 */ /* 0x000fe2000f8e027b */
[----:B------:R-:W-:Y:S01]  /*20110*/  IADD3 R174, PT, PT, R4, UR53, RZ ;  /* 0x0000003504ae7c10 */ /* 0x000fe2000fffe0ff */
[----:B-1----:R-:W-:Y:S01]  /*20120*/  FFMA.FTZ R159, R176, R160, R159 ;  /* 0x000000a0b09f7223 */ /* 0x002fe2000001009f */
[----:B-----5:R-:W-:Y:S01]  /*20130*/  FFMA.FTZ R160, R2, UR45, R125 ;  /* 0x0000002d02a07c23 */ /* 0x020fe2000801007d */
[----:B------:R-:W-:Y:S01]  /*20140*/  IADD3 R2, PT, PT, R165, 0x16, RZ ;  /* 0x00000016a5027810 */ /* 0x000fe20007ffe0ff */
[----:B------:R-:W-:Y:S01]  /*20150*/  IMAD R172, R180, UR33, R171 ;  /* 0x00000021b4ac7c24 */ /* 0x000fe2000f8e02ab */
[----:B------:R-:W5:Y:S01]  /*20160*/  TLD.LZ RZ, R165, R164, UR14, 1D, 0x1 ;  /* 0x00ff0effa4a57f66 */ /* 0x000f6200081e01ff */
[----:B------:R0:W5:Y:S01]  /*20170*/  TLD.LZ RZ, R166, R164, UR16, 1D, 0x1 ;  /* 0x00ff10ffa4a67f66 */ /* 0x00016200081e01ff */
[----:B------:R-:W-:Y:S01]  /*20180*/  IADD3 R171, PT, PT, R167, 0x16, RZ ;  /* 0x00000016a7ab7810 */ /* 0x000fe20007ffe0ff */
[----:B------:R-:W-:Y:S01]  /*20190*/  IMAD R175, R175, UR35, R174 ;  /* 0x00000023afaf7c24 */ /* 0x000fe2000f8e02ae */
[----:B------:R-:W5:Y:S01]  /*201a0*/  TLD.LZ RZ, R167, R2, UR14, 1D, 0x1 ;  /* 0x00ff0eff02a77f66 */ /* 0x000f6200081e01ff */
[----:B------:R-:W-:Y:S01]  /*201b0*/  IADD3 R174, PT, PT, R168, 0x16, RZ ;  /* 0x00000016a8ae7810 */ /* 0x000fe20007ffe0ff */
[----:B------:R-:W-:Y:S01]  /*201c0*/  UIADD3 UR34, UPT, UPT, UR10, 0x16, UR34 ;  /* 0x000000160a227890 */ /* 0x000fe2000fffe022 */
[----:B------:R-:W5:Y:S01]  /*201d0*/  TLD.LZ RZ, R168, R2, UR16, 1D, 0x1 ;  /* 0x00ff10ff02a87f66 */ /* 0x000f6200081e01ff */
[----:B------:R-:W-:Y:S01]  /*201e0*/  IADD3 R177, PT, PT, R169, 0x16, RZ ;  /* 0x00000016a9b17810 */ /* 0x000fe20007ffe0ff */
[----:B------:R-:W-:Y:S01]  /*201f0*/  FFMA.FTZ R121, R126, R121, R127 ;  /* 0x000000797e797223 */ /* 0x000fe2000001007f */
[----:B------:R-:W5:Y:S01]  /*20200*/  TLD.LZ RZ, R169, R120, UR14, 1D, 0x1 ;  /* 0x00ff0eff78a97f66 */ /* 0x000f6200081e01ff */
[----:B------:R-:W-:Y:S01]  /*20210*/  IADD3 R180, PT, PT, R170, 0x16, RZ ;  /* 0x00000016aab47810 */ /* 0x000fe20007ffe0ff */
[----:B------:R-:W-:Y:S01]  /*20220*/  FADD.FTZ R127, -R159, R160 ;  /* 0x000000a09f7f7221 */ /* 0x000fe20000010100 */
[----:B------:R-:W5:Y:S01]  /*20230*/  TLD.LZ RZ, R170, R120, UR16, 1D, 0x1 ;  /* 0x00ff10ff78aa7f66 */ /* 0x000f6200081e01ff */
[----:B------:R-:W-:-:S02]  /*20240*/  IADD3 R123, PT, PT, R4, UR52, RZ ;  /* 0x00000034047b7c10 */ /* 0x000fc4000fffe0ff */
[----:B------:R-:W-:Y:S02]  /*20250*/  IADD3 R181, PT, PT, R172, 0x16, RZ ;  /* 0x00000016acb57810 */ /* 0x000fe40007ffe0ff */
[----:B------:R-:W-:Y:S01]  /*20260*/  IADD3 R183, PT, PT, R175, 0x16, RZ ;  /* 0x00000016afb77810 */ /* 0x000fe20007ffe0ff */
[----:B----4-:R-:W-:Y:S01]  /*20270*/  IMAD R173, R182, UR34, R123 ;  /* 0x00000022b6ad7c24 */ /* 0x010fe2000f8e027b */
[----:B------:R-:W5:Y:S01]  /*20280*/  TLD.LZ RZ, R172, R171, UR14, 1D, 0x1 ;  /* 0x00ff0effabac7f66 */ /* 0x000f6200081e01ff */
[----:B------:R-:W-:Y:S01]  /*20290*/  MOV R124, 0x42840000 ;  /* 0x42840000007c7802 */ /* 0x000fe20000000f00 */
[----:B------:R-:W-:Y:S01]  /*202a0*/  FADD.FTZ R123, R122, -R159 ;  /* 0x8000009f7a7b7221 */ /* 0x000fe20000010000 */
[----:B------:R-:W-:Y:S02]  /*202b0*/  FSETP.GT.FTZ.AND P0, PT, R139, 8.50705917302346158658e+37, PT ;  /* 0x7e8000008b00780b */ /* 0x000fe40003f14000 */
[----:B------:R-:W-:Y:S01]  /*202c0*/  IADD3 R182, PT, PT, R173, 0x16, RZ ;  /* 0x00000016adb67810 */ /* 0x000fe20007ffe0ff */
[----:B------:R-:W-:Y:S01]  /*202d0*/  FFMA.FTZ R128, R128, R123, R121 ;  /* 0x0000007b80807223 */ /* 0x000fe20000010079 */
[----:B------:R1:W5:Y:S01]  /*202e0*/  TLD.LZ RZ, R173, R171, UR16, 1D, 0x1 ;  /* 0x00ff10ffabad7f66 */ /* 0x00036200081e01ff */
[----:B------:R-:W5:Y:S01]  /*202f0*/  TLD.LZ RZ, R175, R174, UR14, 1D, 0x1 ;  /* 0x00ff0effaeaf7f66 */ /* 0x000f6200081e01ff */
[----:B------:R-:W-:Y:S01]  /*20300*/  TLD.LZ RZ, R176, R174, UR16, 1D, 0x1 ;  /* 0x00ff10ffaeb07f66 */ /* 0x000fe200081e01ff */
[----:B------:R-:W5:Y:S01]  /*20310*/  TLD.LZ RZ, R178, R177, UR14, 1D, 0x1 ;  /* 0x00ff0effb1b27f66 */ /* 0x000f6200081e01ff */
[----:B------:R-:W-:Y:S01]  /*20320*/  TLD.LZ RZ, R179, R177, UR16, 1D, 0x1 ;  /* 0x00ff10ffb1b37f66 */ /* 0x000fe200081e01ff */
[----:B------:R-:W5:Y:S01]  /*20330*/  TLD.LZ RZ, R126, R180, UR14, 1D, 0x1 ;  /* 0x00ff0effb47e7f66 */ /* 0x000f6200081e01ff */
[----:B------:R2:W5:Y:S01]  /*20340*/  TLD.LZ RZ, R125, R180, UR16, 1D, 0x1 ;  /* 0x00ff10ffb47d7f66 */ /* 0x00056200081e01ff */
[----:B------:R-:W-:-:S04]  /*20350*/  FSEL R124, R124, 16.5, !P0 ;  /* 0x418400007c7c7808 */ /* 0x000fc80004000000 */
[----:B------:R3:W4:Y:S02]  /*20360*/  MUFU.RCP R184, R124 ;  /* 0x0000007c00b87308 */ /* 0x0007240000001000 */
[----:B---3--:R-:W5:Y:S01]  /*20370*/  TLD.LZ RZ, R124, R181, UR14, 1D, 0x1 ;  /* 0x00ff0effb57c7f66 */ /* 0x008f6200081e01ff */
[----:B------:R-:W5:Y:S01]  /*20380*/  TLD.LZ RZ, R123, R181, UR16, 1D, 0x1 ;  /* 0x00ff10ffb57b7f66 */ /* 0x000f6200081e01ff */
[----:B------:R-:W5:Y:S01]  /*20390*/  TLD.LZ RZ, R122, R182, UR14, 1D, 0x1 ;  /* 0x00ff0effb67a7f66 */ /* 0x000f6200081e01ff */
[----:B------:R3:W5:Y:S01]  /*203a0*/  TLD.LZ RZ, R121, R182, UR16, 1D, 0x1 ;  /* 0x00ff10ffb6797f66 */ /* 0x00076200081e01ff */
[----:B------:R-:W5:Y:S01]  /*203b0*/  TLD.LZ RZ, R120, R183, UR14, 1D, 0x1 ;  /* 0x00ff0effb7787f66 */ /* 0x000f6200081e01ff */
[----:B------:R-:W5:Y:S01]  /*203c0*/  TLD.LZ RZ, R2, R183, UR16, 1D, 0x1 ;  /* 0x00ff10ffb7027f66 */ /* 0x000f6200081e01ff */
[----:B0-----:R-:W-:Y:S01]  /*203d0*/  FMUL.FTZ R164, R127, 0.25 ;  /* 0x3e8000007fa47820 */ /* 0x001fe20000410000 */
[----:B------:R-:W0:Y:S01]  /*203e0*/  LDCU.128 UR32, c[0x3][0x360] ;  /* 0x00c06c00ff2077ac */ /* 0x000e220008000c00 */
[----:B------:R-:W-:Y:S01]  /*203f0*/  FADD.FTZ R163, R163, R160 ;  /* 0x000000a0a3a37221 */ /* 0x000fe20000010000 */
[----:B------:R-:W-:-:S02]  /*20400*/  FSETP.GT.FTZ.AND P1, PT, R50, 8.50705917302346158658e+37, PT ;  /* 0x7e8000003200780b */ /* 0x000fc40003f34000 */
[----:B------:R-:W-:Y:S01]  /*20410*/  FSEL R164, R164, R127, P0 ;  /* 0x0000007fa4a47208 */ /* 0x000fe20000000000 */
[----:B------:R-:W3:Y:S01]  /*20420*/  LDCU.128 UR36, c[0x3][0x110] ;  /* 0x00c02200ff2477ac */ /* 0x000ee20008000c00 */
[----:B------:R-:W-:-:S03]  /*20430*/  FSETP.GT.FTZ.AND P0, PT, R57, 8.50705917302346158658e+37, PT ;  /* 0x7e8000003900780b */ /* 0x000fc60003f14000 */
[----:B----4-:R-:W-:Y:S01]  /*20440*/  FFMA.FTZ R159, R184, R164, R159 ;  /* 0x000000a4b89f7223 */ /* 0x010fe2000001009f */
[----:B------:R-:W4:Y:S03]  /*20450*/  LDCU.128 UR40, c[0x3][0x120] ;  /* 0x00c02400ff2877ac */ /* 0x000f260008000c00 */
[----:B------:R-:W-:Y:S01]  /*20460*/  FADD.FTZ R164, R160, -R159 ;  /* 0x8000009fa0a47221 */ /* 0x000fe20000010000 */
[----:B------:R-:W4:Y:S03]  /*20470*/  LDCU.128 UR48, c[0x3][0x380] ;  /* 0x00c07000ff3077ac */ /* 0x000f260008000c00 */
[----:B------:R-:W-:Y:S01]  /*20480*/  FFMA.FTZ R128, R127, R164, R128 ;  /* 0x000000a47f807223 */ /* 0x000fe20000010080 */
[----:B------:R-:W-:-:S04]  /*20490*/  MOV R127, 0x42860000 ;  /* 0x42860000007f7802 */ /* 0x000fc80000000f00 */
[----:B------:R-:W-:-:S06]  /*204a0*/  FSEL R164, R127, 16.75, !P0 ;  /* 0x418600007fa47808 */ /* 0x000fcc0004000000 */
[----:B------:R-:W4:Y:S01]  /*204b0*/  MUFU.RCP R164, R164 ;  /* 0x000000a400a47308 */ /* 0x000f220000001000 */
[----:B-1----:R-:W1:Y:S08]  /*204c0*/  LDC R171, c[0x0][0x380] ;  /* 0x0000e000ffab7b82 */ /* 0x002e700000000800 */
[----:B--2---:R-:W2:Y:S08]  /*204d0*/  LDC R180, c[0x0][0x380] ;  /* 0x0000e000ffb47b82 */ /* 0x004eb00000000800 */
[----:B------:R-:W2:Y:S01]  /*204e0*/  LDC R174, c[0x0][0x380] ;  /* 0x0000e000ffae7b82 */ /* 0x000ea20000000800 */
[----:B------:R-:W-:-:S04]  /*204f0*/  DEPBAR.LE SB5, 0x10 ;  /* 0x0000d4000000791a */ /* 0x000fc80000000000 */
[----:B0-----:R-:W-:-:S04]  /*20500*/  FMUL.FTZ R165, R165, UR32 ;  /* 0x00000020a5a57c20 */ /* 0x001fc80008410000 */
[----:B------:R-:W-:Y:S01]  /*20510*/  FFMA.FTZ R166, R166, UR46, R165 ;  /* 0x0000002ea6a67c23 */ /* 0x000fe200080100a5 */
[----:B------:R-:W-:Y:S01]  /*20520*/  MOV R165, 0x42880000 ;  /* 0x4288000000a57802 */ /* 0x000fe20000000f00 */
[----:B------:R-:W-:-:S04]  /*20530*/  DEPBAR.LE SB5, 0xf ;  /* 0x0000d3c00000791a */ /* 0x000fc80000000000 */
[----:B------:R-:W-:Y:S01]  /*20540*/  FMUL.FTZ R167, R167, UR33 ;  /* 0x00000021a7a77c20 */ /* 0x000fe20008410000 */
[--C-:B------:R-:W-:Y:S01]  /*20550*/  FADD.FTZ R127, -R159, R166.reuse ;  /* 0x000000a69f7f7221 */ /* 0x100fe20000010100 */
[----:B------:R-:W-:Y:S01]  /*20560*/  FADD.FTZ R163, R163, R166 ;  /* 0x000000a6a3a37221 */ /* 0x000fe20000010000 */
[----:B------:R-:W-:-:S04]  /*20570*/  DEPBAR.LE SB5, 0xd ;  /* 0x0000d3400000791a */ /* 0x000fc80000000000 */
[----:B------:R-:W-:Y:S01]  /*20580*/  FFMA.FTZ R168, R168, UR47, R167 ;  /* 0x0000002fa8a87c23 */ /* 0x000fe200080100a7 */
[----:B------:R-:W-:Y:S01]  /*20590*/  FMUL.FTZ R169, R169, UR34 ;  /* 0x00000022a9a97c20 */ /* 0x000fe20008410000 */
[----:B------:R-:W-:Y:S01]  /*205a0*/  FMUL.FTZ R160, R127, 0.25 ;  /* 0x3e8000007fa07820 */ /* 0x000fe20000410000 */
[----:B------:R-:W0:Y:S01]  /*205b0*/  LDCU.128 UR44, c[0x3][0x370] ;  /* 0x00c06e00ff2c77ac */ /* 0x000e220008000c00 */
[----:B------:R-:W-:Y:S01]  /*205c0*/  FADD.FTZ R163, R163, R168 ;  /* 0x000000a8a3a37221 */ /* 0x000fe20000010000 */
[----:B------:R-:W-:-:S04]  /*205d0*/  DEPBAR.LE SB5, 0xc ;  /* 0x0000d3000000791a */ /* 0x000fc80000000000 */
[----:B---3--:R-:W-:Y:S01]  /*205e0*/  FFMA.FTZ R170, R170, UR36, R169 ;  /* 0x00000024aaaa7c23 */ /* 0x008fe200080100a9 */
[----:B------:R-:W-:Y:S02]  /*205f0*/  FSEL R160, R160, R127, P0 ;  /* 0x0000007fa0a07208 */ /* 0x000fe40000000000 */
[----:B------:R-:W-:Y:S01]  /*20600*/  FSETP.GT.FTZ.AND P0, PT, R56, 8.50705917302346158658e+37, PT ;  /* 0x7e8000003800780b */ /* 0x000fe20003f14000 */
[----:B------:R-:W-:-:S04]  /*20610*/  DEPBAR.LE SB5, 0xb ;  /* 0x0000d2c00000791a */ /* 0x000fc80000000000 */
[----:B------:R-:W-:Y:S01]  /*20620*/  FMUL.FTZ R172, R172, UR35 ;  /* 0x00000023acac7c20 */ /* 0x000fe20008410000 */
[----:B------:R-:W3:Y:S01]  /*20630*/  LDCU.128 UR32, c[0x3][0xa90] ;  /* 0x00c15200ff2077ac */ /* 0x000ee20008000c00 */
[----:B----4-:R-:W-:Y:S01]  /*20640*/  FFMA.FTZ R159, R164, R160, R159 ;  /* 0x000000a0a49f7223 */ /* 0x010fe2000001009f */
[----:B------:R-:W-:Y:S01]  /*20650*/  FSEL R165, R165, 17, !P0 ;  /* 0x41880000a5a57808 */ /* 0x000fe20004000000 */
[----:B------:R-:W-:Y:S02]  /*20660*/  FADD.FTZ R163, R163, R170 ;  /* 0x000000aaa3a37221 */ /* 0x000fe40000010000 */
[----:B------:R-:W-:Y:S01]  /*20670*/  FADD.FTZ R160, R166, -R159 ;  /* 0x8000009fa6a07221 */ /* 0x000fe20000010000 */
[----:B------:R4:W1:Y:S01]  /*20680*/  MUFU.RCP R164, R165 ;  /* 0x000000a500a47308 */ /* 0x0008620000001000 */
[----:B------:R-:W-:-:S04]  /*20690*/  DEPBAR.LE SB5, 0xa ;  /* 0x0000d2800000791a */ /* 0x000fc80000000000 */
[----:B------:R-:W-:Y:S01]  /*206a0*/  FFMA.FTZ R172, R173, UR37, R172 ;  /* 0x00000025adac7c23 */ /* 0x000fe200080100ac */
[----:B------:R-:W2:Y:S01]  /*206b0*/  LDC R166, c[0x0][0x380] ;  /* 0x0000e000ffa67b82 */ /* 0x000ea20000000800 */
[----:B------:R-:W-:Y:S01]  /*206c0*/  FFMA.FTZ R128, R127, R160, R128 ;  /* 0x000000a07f807223 */ /* 0x000fe20000010080 */
[----:B------:R-:W-:Y:S01]  /*206d0*/  FADD.FTZ R127, -R159, R168 ;  /* 0x000000a89f7f7221 */ /* 0x000fe20000010100 */
[----:B------:R-:W-:-:S04]  /*206e0*/  DEPBAR.LE SB5, 0x7 ;  /* 0x0000d1c00000791a */ /* 0x000fc80000000000 */
[----:B0-----:R-:W-:Y:S01]  /*206f0*/  FMUL.FTZ R175, R175, UR44 ;  /* 0x0000002cafaf7c20 */ /* 0x001fe20008410000 */
[----:B------:R-:W-:Y:S01]  /*20700*/  FMUL.FTZ R178, R178, UR45 ;  /* 0x0000002db2b27c20 */ /* 0x000fe20008410000 */
[----:B------:R-:W-:Y:S01]  /*20710*/  FMUL.FTZ R126, R126, UR46 ;  /* 0x0000002e7e7e7c20 */ /* 0x000fe20008410000 */
[----:B------:R-:W-:Y:S01]  /*20720*/  FMUL.FTZ R160, R127, 0.25 ;  /* 0x3e8000007fa07820 */ /* 0x000fe20000410000 */
[----:B----4-:R-:W-:Y:S01]  /*20730*/  MOV R165, 0x428c0000 ;  /* 0x428c000000a57802 */ /* 0x010fe20000000f00 */
[----:B------:R-:W-:Y:S01]  /*20740*/  FFMA.FTZ R176, R176, UR38, R175 ;  /* 0x00000026b0b07c23 */ /* 0x000fe200080100af */
[----:B------:R-:W-:Y:S01]  /*20750*/  FFMA.FTZ R178, R179, UR39, R178 ;  /* 0x00000027b3b27c23 */ /* 0x000fe200080100b2 */
[----:B------:R-:W-:-:S04]  /*20760*/  DEPBAR.LE SB5, 0x6 ;  /* 0x0000d1800000791a */ /* 0x000fc80000000000 */
[----:B------:R-:W-:Y:S01]  /*20770*/  FFMA.FTZ R126, R125, UR40, R126 ;  /* 0x000000287d7e7c23 */ /* 0x000fe2000801007e */
[----:B------:R-:W-:Y:S01]  /*20780*/  FSEL R160, R160, R127, P0 ;  /* 0x0000007fa0a07208 */ /* 0x000fe20000000000 */
[----:B------:R-:W0:Y:S01]  /*20790*/  LDCU.128 UR36, c[0x3][0x1b00] ;  /* 0x00c36000ff2477ac */ /* 0x000e220008000c00 */
[----:B------:R-:W-:Y:S01]  /*207a0*/  FSETP.GT.FTZ.AND P0, PT, R55, 8.50705917302346158658e+37, PT ;  /* 0x7e8000003700780b */ /* 0x000fe20003f14000 */
[----:B------:R-:W-:Y:S01]  /*207b0*/  FADD.FTZ R163, R163, R172 ;  /* 0x000000aca3a37221 */ /* 0x000fe20000010000 */
[----:B------:R-:W4:Y:S01]  /*207c0*/  LDC R182, c[0x0][0x380] ;  /* 0x0000e000ffb67b82 */ /* 0x000f220000000800 */
[----:B-1----:R-:W-:Y:S01]  /*207d0*/  FFMA.FTZ R159, R164, R160, R159 ;  /* 0x000000a0a49f7223 */ /* 0x002fe2000001009f */
[----:B------:R-:W-:Y:S01]  /*207e0*/  MOV R164, 0x428a0000 ;  /* 0x428a000000a47802 */ /* 0x000fe20000000f00 */
[----:B---3--:R-:W-:Y:S01]  /*207f0*/  UIADD3 UR8, UPT, UPT, UR10, 0x16, UR32 ;  /* 0x000000160a087890 */ /* 0x008fe2000fffe020 */
[----:B------:R-:W-:Y:S01]  /*20800*/  FADD.FTZ R163, R163, R176 ;  /* 0x000000b0a3a37221 */ /* 0x000fe20000010000 */
[----:B------:R-:W-:Y:S01]  /*20810*/  FADD.FTZ R160, R168, -R159 ;  /* 0x8000009fa8a07221 */ /* 0x000fe20000010000 */
[----:B------:R-:W-:Y:S01]  /*20820*/  FSEL R164, R164, 17.25, !P0 ;  /* 0x418a0000a4a47808 */ /* 0x000fe20004000000 */
[----:B------:R-:W-:Y:S01]  /*20830*/  UIADD3 UR12, UPT, UPT, UR10, 0x16, UR34 ;  /* 0x000000160a0c7890 */ /* 0x000fe2000fffe022 */
[----:B------:R-:W-:-:S04]  /*20840*/  DEPBAR.LE SB5, 0x5 ;  /* 0x0000d1400000791a */ /* 0x000fc80000000000 */
[----:B------:R-:W-:Y:S01]  /*20850*/  FMUL.FTZ R124, R124, UR47 ;  /* 0x0000002f7c7c7c20 */ /* 0x000fe20008410000 */
[----:B------:R-:W-:Y:S01]  /*20860*/  FFMA.FTZ R128, R127, R160, R128 ;  /* 0x000000a07f807223 */ /* 0x000fe20000010080 */
[----:B------:R-:W-:Y:S01]  /*20870*/  FADD.FTZ R127, -R159, R170 ;  /* 0x000000aa9f7f7221 */ /* 0x000fe20000010100 */
[----:B------:R-:W-:Y:S01]  /*20880*/  FADD.FTZ R163, R163, R178 ;  /* 0x000000b2a3a37221 */ /* 0x000fe20000010000 */
[----:B------:R-:W1:Y:S01]  /*20890*/  MUFU.RCP R164, R164 ;  /* 0x000000a400a47308 */ /* 0x000e620000001000 */
[----:B------:R-:W-:-:S04]  /*208a0*/  DEPBAR.LE SB5, 0x4 ;  /* 0x0000d1000000791a */ /* 0x000fc80000000000 */
[----:B------:R-:W-:Y:S01]  /*208b0*/  FFMA.FTZ R124, R123, UR41, R124 ;  /* 0x000000297b7c7c23 */ /* 0x000fe2000801007c */
[----:B------:R-:W-:Y:S01]  /*208c0*/  FMUL.FTZ R160, R127, 0.25 ;  /* 0x3e8000007fa07820 */ /* 0x000fe20000410000 */
[----:B------:R-:W-:Y:S01]  /*208d0*/  FADD.FTZ R163, R163, R126 ;  /* 0x0000007ea3a37221 */ /* 0x000fe20000010000 */
[----:B------:R-:W-:Y:S01]  /*208e0*/  UIADD3 UR9, UPT, UPT, UR10, 0x16, UR33 ;  /* 0x000000160a097890 */ /* 0x000fe2000fffe021 */
[----:B0-----:R-:W-:Y:S01]  /*208f0*/  IADD3 R167, PT, PT, R4, UR37, RZ ;  /* 0x0000002504a77c10 */ /* 0x001fe2000fffe0ff */
[----:B------:R-:W0:Y:S01]  /*20900*/  LDCU.128 UR44, c[0x3][0x1b10] ;  /* 0x00c36200ff2c77ac */ /* 0x000e220008000c00 */
[----:B------:R-:W-:Y:S01]  /*20910*/  FSEL R160, R160, R127, P0 ;  /* 0x0000007fa0a07208 */ /* 0x000fe20000000000 */
[----:B------:R-:W-:-:S04]  /*20920*/  DEPBAR.LE SB5, 0x3 ;  /* 0x0000d0c00000791a */ /* 0x000fc80000000000 */
[----:B------:R-:W-:Y:S01]  /*20930*/  FMUL.FTZ R122, R122, UR48 ;  /* 0x000000307a7a7c20 */ /* 0x000fe20008410000 */
[----:B------:R-:W-:Y:S01]  /*20940*/  FSETP.GT.FTZ.AND P0, PT, R54, 8.50705917302346158658e+37, PT ;  /* 0x7e8000003600780b */ /* 0x000fe20003f14000 */
[----:B------:R-:W-:Y:S01]  /*20950*/  UIADD3 UR13, UPT, UPT, UR10, 0x16, UR35 ;  /* 0x000000160a0d7890 */ /* 0x000fe2000fffe023 */
[----:B------:R-:W-:Y:S01]  /*20960*/  IADD3 R168, PT, PT, R4, UR38, RZ ;  /* 0x0000002604a87c10 */ /* 0x000fe2000fffe0ff */
[----:B------:R-:W-:-:S04]  /*20970*/  DEPBAR.LE SB5, 0x2 ;  /* 0x0000d0800000791a */ /* 0x000fc80000000000 */
[----:B------:R-:W-:Y:S01]  /*20980*/  FFMA.FTZ R122, R121, UR42, R122 ;  /* 0x0000002a797a7c23 */ /* 0x000fe2000801007a */
[----:B------:R-:W-:Y:S01]  /*20990*/  FSEL R165, R165, 17.5, !P0 ;  /* 0x418c0000a5a57808 */ /* 0x000fe20004000000 */
[----:B------:R-:W3:Y:S01]  /*209a0*/  LDCU.128 UR32, c[0x3][0xab0] ;  /* 0x00c15600ff2077ac */ /* 0x000ee20008000c00 */
[----:B------:R-:W-:Y:S01]  /*209b0*/  IADD3 R169, PT, PT, R4, UR39, RZ ;  /* 0x0000002704a97c10 */ /* 0x000fe2000fffe0ff */
[----:B------:R-:W2:Y:S01]  /*209c0*/  LDC R175, c[0x0][0x380] ;  /* 0x0000e000ffaf7b82 */ /* 0x000ea20000000800 */
[----:B-1----:R-:W-:Y:S01]  /*209d0*/  FFMA.FTZ R159, R164, R160, R159 ;  /* 0x000000a0a49f7223 */ /* 0x002fe2000001009f */
[----:B------:R-:W-:Y:S01]  /*209e0*/  FADD.FTZ R163, R163, R124 ;  /* 0x0000007ca3a37221 */ /* 0x000fe20000010000 */
[----:B------:R1:W4:Y:S02]  /*209f0*/  MUFU.RCP R164, R165 ;  /* 0x000000a500a47308 */ /* 0x0003240000001000 */
[----:B------:R-:W-:Y:S01]  /*20a00*/  FADD.FTZ R160, R170, -R159 ;  /* 0x8000009faaa07221 */ /* 0x000fe20000010000 */
[----:B------:R-:W-:-:S02]  /*20a10*/  FADD.FTZ R163, R163, R122 ;  /* 0x0000007aa3a37221 */ /* 0x000fc40000010000 */
[----:B------:R-:W2:Y:S01]  /*20a20*/  LDC R170, c[0x0][0x380] ;  /* 0x0000e000ffaa7b82 */ /* 0x000ea20000000800 */
[----:B------:R-:W-:Y:S01]  /*20a30*/  FFMA.FTZ R128, R127, R160, R128 ;  /* 0x000000a07f807223 */ /* 0x000fe20000010080 */
[----:B------:R-:W-:Y:S01]  /*20a40*/  FADD.FTZ R127, -R159, R172 ;  /* 0x000000ac9f7f7221 */ /* 0x000fe20000010100 */
[----:B0-----:R-:W-:Y:S02]  /*20a50*/  IADD3 R173, PT, PT, R4, UR47, RZ ;  /* 0x0000002f04ad7c10 */ /* 0x001fe4000fffe0ff */
[----:B-1----:R-:W-:Y:S01]  /*20a60*/  MOV R165, 0x42900000 ;  /* 0x4290000000a57802 */ /* 0x002fe20000000f00 */
[----:B------:R-:W-:Y:S01]  /*20a70*/  FMUL.FTZ R160, R127, 0.25 ;  /* 0x3e8000007fa07820 */ /* 0x000fe20000410000 */
[----:B---3--:R-:W-:Y:S02]  /*20a80*/  UIADD3 UR33, UPT, UPT, UR10, 0x16, UR33 ;  /* 0x000000160a217890 */ /* 0x008fe4000fffe021 */
[----:B------:R-:W-:Y:S02]  /*20a90*/  UIADD3 UR32, UPT, UPT, UR10, 0x16, UR32 ;  /* 0x000000160a207890 */ /* 0x000fe4000fffe020 */
[----:B------:R-:W-:-:S02]  /*20aa0*/  FSEL R160, R160, R127, P0 ;  /* 0x0000007fa0a07208 */ /* 0x000fc40000000000 */
[----:B------:R-:W-:-:S03]  /*20ab0*/  FSETP.GT.FTZ.AND P0, PT, R53, 8.50705917302346158658e+37, PT ;  /* 0x7e8000003500780b */ /* 0x000fc60003f14000 */
[----:B----4-:R-:W-:Y:S01]  /*20ac0*/  FFMA.FTZ R159, R164, R160, R159 ;  /* 0x000000a0a49f7223 */ /* 0x010fe2000001009f */
[----:B------:R-:W-:-:S03]  /*20ad0*/  MOV R164, 0x428e0000 ;  /* 0x428e000000a47802 */ /* 0x000fc60000000f00 */
[----:B------:R-:W-:Y:S01]  /*20ae0*/  FADD.FTZ R160, R172, -R159 ;  /* 0x8000009faca07221 */ /* 0x000fe20000010000 */
[----:B------:R-:W-:Y:S01]  /*20af0*/  FSEL R164, R164, 17.75, !P0 ;  /* 0x418e0000a4a47808 */ /* 0x000fe20004000000 */
[----:B------:R-:W0:Y:S02]  /*20b00*/  LDC R172, c[0x0][0x380] ;  /* 0x0000e000ffac7b82 */ /* 0x000e240000000800 */
[----:B------:R-:W-:Y:S01]  /*20b10*/  FFMA.FTZ R128, R127, R160, R128 ;  /* 0x000000a07f807223 */ /* 0x000fe20000010080 */
[----:B------:R-:W-:Y:S02]  /*20b20*/  FADD.FTZ R127, -R159, R176 ;  /* 0x000000b09f7f7221 */ /* 0x000fe40000010100 */
[----:B------:R-:W1:Y:S02]  /*20b30*/  MUFU.RCP R164, R164 ;  /* 0x000000a400a47308 */ /* 0x000e640000001000 */
[----:B------:R-:W-:-:S05]  /*20b40*/  FMUL.FTZ R160, R127, 0.25 ;  /* 0x3e8000007fa07820 */ /* 0x000fca0000410000 */
[----:B------:R-:W-:Y:S02]  /*20b50*/  FSEL R160, R160, R127, P0 ;  /* 0x0000007fa0a07208 */ /* 0x000fe40000000000 */
[----:B------:R-:W-:-:S04]  /*20b60*/  FSETP.GT.FTZ.AND P0, PT, R52, 8.50705917302346158658e+37, PT ;  /* 0x7e8000003400780b */ /* 0x000fc80003f14000 */
[----:B------:R-:W-:Y:S01]  /*20b70*/  FSEL R165, R165, 18, !P0 ;  /* 0x41900000a5a57808 */ /* 0x000fe20004000000 */
[----:B-1----:R-:W-:-:S03]  /*20b80*/  FFMA.FTZ R159, R164, R160, R159 ;  /* 0x000000a0a49f7223 */ /* 0x002fc6000001009f */
[----:B------:R1:W3:Y:S01]  /*20b90*/  MUFU.RCP R164, R165 ;  /* 0x000000a500a47308 */ /* 0x0002e20000001000 */
[----:B0-----:R-:W-:Y:S02]  /*20ba0*/  IMAD R167, R172, UR13, R167 ;  /* 0x0000000daca77c24 */ /* 0x001fe4000f8e02a7 */
[----:B------:R-:W-:Y:S01]  /*20bb0*/  FADD.FTZ R160, R176, -R159 ;  /* 0x8000009fb0a07221 */ /* 0x000fe20000010000 */
[----:B------:R-:W-:-:S03]  /*20bc0*/  IADD3 R172, PT, PT, R4, UR46, RZ ;  /* 0x0000002e04ac7c10 */ /* 0x000fc6000fffe0ff */
[----:B------:R-:W-:Y:S01]  /*20bd0*/  FFMA.FTZ R128, R127, R160, R128 ;  /* 0x000000a07f807223 */ /* 0x000fe20000010080 */
[----:B------:R-:W-:Y:S01]  /*20be0*/  FADD.FTZ R127, -R159, R178 ;  /* 0x000000b29f7f7221 */ /* 0x000fe20000010100 */
[----:B--2---:R-:W-:Y:S01]  /*20bf0*/  IMAD R172, R175, UR32, R172 ;  /* 0x00000020afac7c24 */ /* 0x004fe2000f8e02ac */
[----:B-1----:R-:W-:Y:S02]  /*20c00*/  IADD3 R165, PT, PT, R4, UR55, RZ ;  /* 0x0000003704a57c10 */ /* 0x002fe4000fffe0ff */
[----:B------:R-:W-:Y:S02]  /*20c10*/  FMUL.FTZ R160, R127, 0.25 ;  /* 0x3e8000007fa07820 */ /* 0x000fe40000410000 */
[----:B------:R-:W-:Y:S01]  /*20c20*/  IADD3 R181, PT, PT, R172, 0x16, RZ ;  /* 0x00000016acb57810 */ /* 0x000fe20007ffe0ff */
[----:B------:R-:W-:Y:S01]  /*20c30*/  IMAD R165, R170, UR9, R165 ;  /* 0x00000009aaa57c24 */ /* 0x000fe2000f8e02a5 */
[----:B------:R-:W-:Y:S02]  /*20c40*/  MOV R170, 0x42960000 ;  /* 0x4296000000aa7802 */ /* 0x000fe40000000f00 */
[----:B------:R-:W-:-:S02]  /*20c50*/  FSEL R160, R160, R127, P0 ;  /* 0x0000007fa0a07208 */ /* 0x000fc40000000000 */
[----:B------:R-:W-:-:S03]  /*20c60*/  FSETP.GT.FTZ.AND P0, PT, R51, 8.50705917302346158658e+37, PT ;  /* 0x7e8000003300780b */ /* 0x000fc60003f14000 */
[----:B---3--:R-:W-:-:S04]  /*20c70*/  FFMA.FTZ R159, R164, R160, R159 ;  /* 0x000000a0a49f7223 */ /* 0x008fc8000001009f */
[----:B------:R-:W-:Y:S01]  /*20c80*/  FADD.FTZ R160, R178, -R159 ;  /* 0x8000009fb2a07221 */ /* 0x000fe20000010000 */
[----:B------:R-:W-:Y:S01]  /*20c90*/  FADD.FTZ R125, -R159, R126 ;  /* 0x0000007e9f7d7221 */ /* 0x000fe20000010100 */
[----:B------:R-:W0:Y:S02]  /*20ca0*/  LDC R178, c[0x0][0x380] ;  /* 0x0000e000ffb27b82 */ /* 0x000e240000000800 */
[----:B------:R-:W-:Y:S01]  /*20cb0*/  FFMA.FTZ R128, R127, R160, R128 ;  /* 0x000000a07f807223 */ /* 0x000fe20000010080 */
[----:B------:R-:W-:Y:S01]  /*20cc0*/  MOV R127, 0x42920000 ;  /* 0x42920000007f7802 */ /* 0x000fe20000000f00 */
[----:B------:R-:W-:-:S03]  /*20cd0*/  FMUL.FTZ R160, R125, 0.25 ;  /* 0x3e8000007da07820 */ /* 0x000fc60000410000 */
[----:B------:R-:W-:Y:S02]  /*20ce0*/  FSEL R164, R127, 18.25, !P0 ;  /* 0x419200007fa47808 */ /* 0x000fe40004000000 */
[----:B------:R-:W-:Y:S02]  /*20cf0*/  FSEL R160, R160, R125, P0 ;  /* 0x0000007da0a07208 */ /* 0x000fe40000000000 */
[----:B------:R-:W-:Y:S02]  /*20d00*/  IADD3 R127, PT, PT, R4, UR54, RZ ;  /* 0x00000036047f7c10 */ /* 0x000fe4000fffe0ff */
[----:B------:R-:W1:Y:S01]  /*20d10*/  MUFU.RCP R164, R164 ;  /* 0x000000a400a47308 */ /* 0x000e620000001000 */
[----:B------:R-:W-:-:S04]  /*20d20*/  FSETP.GT.FTZ.AND P0, PT, R49, 8.50705917302346158658e+37, PT ;  /* 0x7e8000003100780b */ /* 0x000fc80003f14000 */
[----:B------:R-:W-:-:S04]  /*20d30*/  FSEL R170, R170, 18.75, !P0 ;  /* 0x41960000aaaa7808 */ /* 0x000fc80004000000 */
[----:B------:R-:W-:Y:S01]  /*20d40*/  MUFU.RCP R176, R170 ;  /* 0x000000aa00b07308 */ /* 0x000fe20000001000 */
[----:B-1----:R-:W-:Y:S01]  /*20d50*/  FFMA.FTZ R159, R164, R160, R159 ;  /* 0x000000a0a49f7223 */ /* 0x002fe2000001009f */
[----:B------:R-:W-:Y:S01]  /*20d60*/  IMAD R164, R166, UR8, R127 ;  /* 0x00000008a6a47c24 */ /* 0x000fe2000f8e027f */
[----:B------:R-:W-:Y:S01]  /*20d70*/  IADD3 R160, PT, PT, R4, UR36, RZ ;  /* 0x0000002404a07c10 */ /* 0x000fe2000fffe0ff */
[----:B------:R-:W1:Y:S01]  /*20d80*/  LDCU.128 UR36, c[0x3][0xaa0] ;  /* 0x00c15400ff2477ac */ /* 0x000e620008000c00 */
[----:B------:R-:W-:Y:S01]  /*20d90*/  FADD.FTZ R127, R126, -R159 ;  /* 0x8000009f7e7f7221 */ /* 0x000fe20000010000 */
[----:B------:R-:W-:Y:S01]  /*20da0*/  FADD.FTZ R126, -R159, R124 ;  /* 0x0000007c9f7e7221 */ /* 0x000fe20000010100 */
[----:B------:R-:W-:Y:S01]  /*20db0*/  IADD3 R164, PT, PT, R164, 0x16, RZ ;  /* 0x00000016a4a47810 */ /* 0x000fe20007ffe0ff */
[----:B------:R-:W-:Y:S02]  /*20dc0*/  IMAD R166, R171, UR12, R160 ;  /* 0x0000000caba67c24 */ /* 0x000fe4000f8e02a0 */
[----:B------:R-:W-:Y:S01]  /*20dd0*/  FFMA.FTZ R127, R125, R127, R128 ;  /* 0x0000007f7d7f7223 */ /* 0x000fe20000010080 */
[----:B------:R-:W-:Y:S01]  /*20de0*/  MOV R125, 0x42940000 ;  /* 0x42940000007d7802 */ /* 0x000fe20000000f00 */
[----:B------:R-:W2:Y:S01]  /*20df0*/  LDC R171, c[0x0][0x380] ;  /* 0x0000e000ffab7b82 */ /* 0x000ea20000000800 */
[----:B------:R-:W-:-:S02]  /*20e00*/  FMUL.FTZ R123, R126, 0.25 ;  /* 0x3e8000007e7b7820 */ /* 0x000fc40000410000 */
[----:B------:R-:W-:-:S03]  /*20e10*/  FSEL R125, R125, 18.5, !P1 ;  /* 0x419400007d7d7808 */ /* 0x000fc60004800000 */
[----:B------:R-:W-:Y:S01]  /*20e20*/  FSEL R128, R123, R126, P1 ;  /* 0x0000007e7b807208 */ /* 0x000fe20000800000 */
[----:B------:R3:W4:Y:S01]  /*20e30*/  MUFU.RCP R160, R125 ;  /* 0x0000007d00a07308 */ /* 0x0007220000001000 */
[C---:B------:R-:W-:Y:S01]  /*20e40*/  IADD3 R123, PT, PT, R4.reuse, UR44, RZ ;  /* 0x0000002c047b7c10 */ /* 0x040fe2000fffe0ff */
[----:B-1----:R-:W-:Y:S02]  /*20e50*/  UIADD3 UR36, UPT, UPT, UR10, 0x16, UR36 ;  /* 0x000000160a247890 */ /* 0x002fe4000fffe024 */
[----:B------:R-:W-:Y:S02]  /*20e60*/  UIADD3 UR39, UPT, UPT, UR10, 0x16, UR39 ;  /* 0x000000160a277890 */ /* 0x000fe4000fffe027 */
[----:B------:R-:W-:Y:S01]  /*20e70*/  UIADD3 UR37, UPT, UPT, UR10, 0x16, UR37 ;  /* 0x000000160a257890 */ /* 0x000fe2000fffe025 */
[----:B---3--:R-:W-:Y:S01]  /*20e80*/  IADD3 R125, PT, PT, R4, UR45, RZ ;  /* 0x0000002d047d7c10 */ /* 0x008fe2000fffe0ff */
[----:B------:R-:W-:-:S04]  /*20e90*/  UIADD3 UR38, UPT, UPT, UR10, 0x16, UR38 ;  /* 0x000000160a267890 */ /* 0x000fc8000fffe026 */
[----:B------:R-:W-:Y:S02]  /*20ea0*/  IMAD R169, R174, UR37, R169 ;  /* 0x00000025aea97c24 */ /* 0x000fe4000f8e02a9 */
[----:B------:R-:W-:Y:S02]  /*20eb0*/  IMAD R174, R182, UR33, R173 ;  /* 0x00000021b6ae7c24 */ /* 0x000fe4000f8e02ad */
[----:B----4-:R-:W-:Y:S01]  /*20ec0*/  FFMA.FTZ R159, R160, R128, R159 ;  /* 0x00000080a09f7223 */ /* 0x010fe2000001009f */
[----:B--2---:R-:W-:Y:S02]  /*20ed0*/  IMAD R168, R171, UR36, R168 ;  /* 0x00000024aba87c24 */ /* 0x004fe4000f8e02a8 */
[----:B------:R-:W-:Y:S02]  /*20ee0*/  IMAD R171, R180, UR39, R125 ;  /* 0x00000027b4ab7c24 */ /* 0x000fe4000f8e027d */
[----:B------:R-:W-:Y:S01]  /*20ef0*/  FADD.FTZ R128, -R159, R122 ;  /* 0x0000007a9f807221 */ /* 0x000fe20000010100 */
[----:B0-----:R-:W-:Y:S01]  /*20f00*/  IMAD R170, R178, UR38, R123 ;  /* 0x00000026b2aa7c24 */ /* 0x001fe2000f8e027b */
[----:B------:R-:W-:-:S02]  /*20f10*/  IADD3 R173, PT, PT, R168, 0x16, RZ ;  /* 0x00000016a8ad7810 */ /* 0x000fc40007ffe0ff */
[----:B------:R-:W-:Y:S01]  /*20f20*/  FMUL.FTZ R121, R128, 0.25 ;  /* 0x3e80000080797820 */ /* 0x000fe20000410000 */
[----:B------:R-:W-:-:S04]  /*20f30*/  DEPBAR.LE SB5, 0x1 ;  /* 0x0000d0400000791a */ /* 0x000fc80000000000 */
[----:B------:R-:W-:Y:S01]  /*20f40*/  FMUL.FTZ R125, R120, UR49 ;  /* 0x00000031787d7c20 */ /* 0x000fe20008410000 */
[----:B------:R-:W-:Y:S02]  /*20f50*/  IADD3 R120, PT, PT, R166, 0x16, RZ ;  /* 0x00000016a6787810 */ /* 0x000fe40007ffe0ff */
[----:B------:R-:W-:Y:S02]  /*20f60*/  IADD3 R179, PT, PT, R170, 0x16, RZ ;  /* 0x00000016aab37810 */ /* 0x000fe40007ffe0ff */
[----:B------:R-:W-:Y:S01]  /*20f70*/  FSEL R160, R121, R128, P0 ;  /* 0x0000008079a07208 */ /* 0x000fe20000000000 */
[--C-:B------:R-:W-:Y:S01]  /*20f80*/  FADD.FTZ R121, R124, -R159.reuse ;  /* 0x8000009f7c797221 */ /* 0x100fe20000010000 */
[----:B------:R-:W-:Y:S02]  /*20f90*/  IADD3 R180, PT, PT, R171, 0x16, RZ ;  /* 0x00000016abb47810 */ /* 0x000fe40007ffe0ff */
[----:B------:R-:W-:Y:S01]  /*20fa0*/  IADD3 R182, PT, PT, R174, 0x16, RZ ;  /* 0x00000016aeb67810 */ /* 0x000fe20007ffe0ff */
[----:B------:R-:W-:Y:S01]  /*20fb0*/  FFMA.FTZ R159, R176, R160, R159 ;  /* 0x000000a0b09f7223 */ /* 0x000fe2000001009f */
[----:B-----5:R-:W-:Y:S01]  /*20fc0*/  FFMA.FTZ R160, R2, UR43, R125 ;  /* 0x0000002b02a07c23 */ /* 0x020fe2000801007d */
[----:B------:R-:W-:Y:S01]  /*20fd0*/  IADD3 R2, PT, PT, R165, 0x16, RZ ;  /* 0x00000016a5027810 */ /* 0x000fe20007ffe0ff */
[----:B------:R-:W-:Y:S01]  /*20fe0*/  FFMA.FTZ R121, R126, R121, R127 ;  /* 0x000000797e797223 */ /* 0x000fe2000001007f */
[----:B------:R-:W5:Y:S01]  /*20ff0*/  TLD.LZ RZ, R165, R164, UR14, 1D, 0x1 ;  /* 0x00ff0effa4a57f66 */ /* 0x000f6200081e01ff */
[----:B------:R-:W-:Y:S01]  /*21000*/  TLD.LZ RZ, R166, R164, UR16, 1D, 0x1 ;  /* 0x00ff10ffa4a67f66 */ /* 0x000fe200081e01ff */
[----:B------:R-:W-:Y:S01]  /*21010*/  IADD3 R127, PT, PT, R167, 0x16, RZ ;  /* 0x00000016a77f7810 */ /* 0x000fe20007ffe0ff */
[----:B------:R-:W-:Y:S01]  /*21020*/  FADD.FTZ R123, R122, -R159 ;  /* 0x8000009f7a7b7221 */ /* 0x000fe20000010000 */
[----:B------:R-:W5:Y:S01]  /*21030*/  TLD.LZ RZ, R167, R2, UR14, 1D, 0x1 ;  /* 0x00ff0eff02a77f66 */ /* 0x000f6200081e01ff */
[----:B------:R-:W5:Y:S01]  /*21040*/  TLD.LZ RZ, R168, R2, UR16, 1D, 0x1 ;  /* 0x00ff10ff02a87f66 */ /* 0x000f6200081e01ff */
[----:B------:R-:W-:Y:S01]  /*21050*/  IADD3 R176, PT, PT, R169, 0x16, RZ ;  /* 0x00000016a9b07810 */ /* 0x000fe20007ffe0ff */
[----:B------:R-:W-:Y:S01]  /*21060*/  FFMA.FTZ R128, R128, R123, R121 ;  /* 0x0000007b80807223 */ /* 0x000fe20000010079 */
[----:B------:R-:W5:Y:S01]  /*21070*/  TLD.LZ RZ, R169, R120, UR14, 1D, 0x1 ;  /* 0x00ff0eff78a97f66 */ /* 0x000f6200081e01ff */
[----:B------:R-:W-:Y:S01]  /*21080*/  TLD.LZ RZ, R170, R120, UR16, 1D, 0x1 ;  /* 0x00ff10ff78aa7f66 */ /* 0x000fe200081e01ff */
[----:B------:R-:W5:Y:S01]  /*21090*/  TLD.LZ RZ, R171, R127, UR14, 1D, 0x1 ;  /* 0x00ff0eff7fab7f66 */ /* 0x000f6200081e01ff */
[----:B------:R0:W-:Y:S01]  /*210a0*/  TLD.LZ RZ, R172, R127, UR16, 1D, 0x1 ;  /* 0x00ff10ff7fac7f66 */ /* 0x0001e200081e01ff */
[----:B------:R-:W5:Y:S01]  /*210b0*/  TLD.LZ RZ, R174, R173, UR14, 1D, 0x1 ;  /* 0x00ff0effadae7f66 */ /* 0x000f6200081e01ff */
[----:B------:R-:W5:Y:S01]  /*210c0*/  TLD.LZ RZ, R175, R173, UR16, 1D, 0x1 ;  /* 0x00ff10ffadaf7f66 */ /* 0x000f6200081e01ff */
[----:B------:R-:W5:Y:S01]  /*210d0*/  TLD.LZ RZ, R177, R176, UR14, 1D, 0x1 ;  /* 0x00ff0effb0b17f66 */ /* 0x000f6200081e01ff */
[----:B------:R1:W5:Y:S01]  /*210e0*/  TLD.LZ RZ, R178, R176, UR16, 1D, 0x1 ;  /* 0x00ff10ffb0b27f66 */ /* 0x00036200081e01ff */
[----:B------:R-:W5:Y:S01]  /*210f0*/  TLD.LZ RZ, R125, R179, UR14, 1D, 0x1 ;  /* 0x00ff0effb37d7f66 */ /* 0x000f6200081e01ff */
[----:B------:R-:W5:Y:S01]  /*21100*/  TLD.LZ RZ, R126, R179, UR16, 1D, 0x1 ;  /* 0x00ff10ffb37e7f66 */ /* 0x000f6200081e01ff */
[----:B------:R-:W-:-:S02]  /*21110*/  MOV R124, 0x42980000 ;  /* 0x42980000007c7802 */ /* 0x000fc40000000f00 */
[----:B------:R-:W-:-:S04]  /*21120*/  FSETP.GT.FTZ.AND P0, PT, R138, 8.50705917302346158658e+37, PT ;  /* 0x7e8000008a00780b */ /* 0x000fc80003f14000 */
[----:B------:R-:W-:-:S04]  /*21130*/  FSEL R124, R124, 19, !P0 ;  /* 0x419800007c7c7808 */ /* 0x000fc80004000000 */
[----:B------:R2:W3:Y:S02]  /*21140*/  MUFU.RCP R184, R124 ;  /* 0x0000007c00b87308 */ /* 0x0004e40000001000 */
[----:B--2---:R-:W5:Y:S01]  /*21150*/  TLD.LZ RZ, R124, R180, UR14, 1D, 0x1 ;  /* 0x00ff0effb47c7f66 */ /* 0x004f6200081e01ff */
[----:B------:R-:W5:Y:S01]  /*21160*/  TLD.LZ RZ, R123, R180, UR16, 1D, 0x1 ;  /* 0x00ff10ffb47b7f66 */ /* 0x000f6200081e01ff */
[----:B------:R-:W5:Y:S01]  /*21170*/  TLD.LZ RZ, R122, R181, UR14, 1D, 0x1 ;  /* 0x00ff0effb57a7f66 */ /* 0x000f6200081e01ff */
[----:B------:R-:W5:Y:S01]  /*21180*/  TLD.LZ RZ, R121, R181, UR16, 1D, 0x1 ;  /* 0x00ff10ffb5797f66 */ /* 0x000f6200081e01ff */
[----:B------:R-:W5:Y:S01]  /*21190*/  TLD.LZ RZ, R120, R182, UR14, 1D, 0x1 ;  /* 0x00ff0effb6787f66 */ /* 0x000f6200081e01ff */
[----:B------:R-:W5:Y:S01]  /*211a0*/  TLD.LZ RZ, R2, R182, UR16, 1D, 0x1 ;  /* 0x00ff10ffb6027f66 */ /* 0x000f6200081e01ff */
[--C-:B0-----:R-:W-:Y:S01]  /*211b0*/  FADD.FTZ R127, -R159, R160.reuse ;  /* 0x000000a09f7f7221 */ /* 0x101fe20000010100 */
[----:B------:R-:W0:Y:S01]  /*211c0*/  LDCU.128 UR36, c[0x3][0x130] ;  /* 0x00c02600ff2477ac */ /* 0x000e220008000c00 */
[----:B------:R-:W-:-:S02]  /*211d0*/  FADD.FTZ R163, R163, R160 ;  /* 0x000000a0a3a37221 */ /* 0x000fc40000010000 */
[----:B------:R-:W-:Y:S01]  /*211e0*/  FMUL.FTZ R164, R127, 0.25 ;  /* 0x3e8000007fa47820 */ /* 0x000fe20000410000 */
[----:B------:R-:W2:Y:S04]  /*211f0*/  LDCU.128 UR40, c[0x3][0x390] ;  /* 0x00c07200ff2877ac */ /* 0x000ea80008000c00 */
[----:B------:R-:W-:Y:S01]  /*21200*/  FSEL R164, R164, R127, P0 ;  /* 0x0000007fa4a47208 */ /* 0x000fe20000000000 */
[----:B------:R-:W4:Y:S01]  /*21210*/  LDCU.128 UR44, c[0x3][0x140] ;  /* 0x00c02800ff2c77ac */ /* 0x000f220008000c00 */
[----:B------:R-:W-:-:S03]  /*21220*/  FSETP.GT.FTZ.AND P0, PT, R137, 8.50705917302346158658e+37, PT ;  /* 0x7e8000008900780b */ /* 0x000fc60003f14000 */
[----:B---3--:R-:W-:Y:S01]  /*21230*/  FFMA.FTZ R159, R184, R164, R159 ;  /* 0x000000a4b89f7223 */ /* 0x008fe2000001009f */
[----:B------:R-:W3:Y:S01]  /*21240*/  LDCU.128 UR52, c[0x3][0x1b20] ;  /* 0x00c36400ff3477ac */ /* 0x000ee20008000c00 */
[----:B------:R-:W-:Y:S02]  /*21250*/  UIADD3 UR9, UPT, UPT, UR10, 0x16, UR35 ;  /* 0x000000160a097890 */ /* 0x000fe4000fffe023 */
[----:B------:R-:W-:Y:S01]  /*21260*/  FADD.FTZ R164, R160, -R159 ;  /* 0x8000009fa0a47221 */ /* 0x000fe20000010000 */
[----:B-1----:R-:W1:Y:S01]  /*21270*/  LDC R176, c[0x0][0x380] ;  /* 0x0000e000ffb07b82 */ /* 0x002e620000000800 */
[----:B------:R-:W-:Y:S01]  /*21280*/  UIADD3 UR8, UPT, UPT, UR10, 0x16, UR34 ;  /* 0x000000160a087890 */ /* 0x000fe2000fffe022 */
[----:B------:R-:W-:Y:S01]  /*21290*/  MOV R184, 0x42ae0000 ;  /* 0x42ae000000b87802 */ /* 0x000fe20000000f00 */
[----:B------:R-:W-:Y:S01]  /*212a0*/  FFMA.FTZ R128, R127, R164, R128 ;  /* 0x000000a47f807223 */ /* 0x000fe20000010080 */
[----:B------:R-:W-:Y:S01]  /*212b0*/  MOV R127, 0x429a0000 ;  /* 0x429a0000007f7802 */ /* 0x000fe20000000f00 */
[----:B------:R-:W0:Y:S03]  /*212c0*/  LDCU.128 UR32, c[0x3][0xad0] ;  /* 0x00c15a00ff2077ac */ /* 0x000e260008000c00 */
[----:B------:R-:W-:Y:S01]  /*212d0*/  FSEL R164, R127, 19.25, !P0 ;  /* 0x419a00007fa47808 */ /* 0x000fe20004000000 */
[----:B------:R-:W1:Y:S05]  /*212e0*/  LDC R173, c[0x0][0x380] ;  /* 0x0000e000ffad7b82 */ /* 0x000e6a0000000800 */
[----:B------:R-:W3:Y:S01]  /*212f0*/  MUFU.RCP R164, R164 ;  /* 0x000000a400a47308 */ /* 0x000ee20000001000 */
[----:B------:R-:W-:-:S04]  /*21300*/  DEPBAR.LE SB5, 0xf ;  /* 0x0000d3c00000791a */ /* 0x000fc80000000000 */
[----:B------:R-:W-:Y:S01]  /*21310*/  FMUL.FTZ R165, R165, UR50 ;  /* 0x00000032a5a57c20 */ /* 0x000fe20008410000 */
[----:B0-----:R-:W-:Y:S01]  /*21320*/  UIADD3 UR33, UPT, UPT, UR10, 0x16, UR33 ;  /* 0x000000160a217890 */ /* 0x001fe2000fffe021 */
[----:B------:R-:W-:Y:S02]  /*21330*/  FMUL.FTZ R167, R167, UR51 ;  /* 0x00000033a7a77c20 */ /* 0x000fe40008410000 */
[----:B------:R-:W-:Y:S01]  /*21340*/  FFMA.FTZ R166, R166, UR36, R165 ;  /* 0x00000024a6a67c23 */ /* 0x000fe200080100a5 */
[----:B------:R-:W-:Y:S01]  /*21350*/  MOV R165, 0x429c0000 ;  /* 0x429c000000a57802 */ /* 0x000fe20000000f00 */
[----:B------:R-:W0:Y:S01]  /*21360*/  LDCU.128 UR48, c[0x3][0x1b30] ;  /* 0x00c36600ff3077ac */ /* 0x000e220008000c00 */
[----:B------:R-:W-:-:S04]  /*21370*/  DEPBAR.LE SB5, 0xd ;  /* 0x0000d3400000791a */ /* 0x000fc80000000000 */
[----:B------:R-:W-:Y:S01]  /*21380*/  FFMA.FTZ R168, R168, UR37, R167 ;  /* 0x00000025a8a87c23 */ /* 0x000fe200080100a7 */
[----:B------:R-:W-:Y:S01]  /*21390*/  FADD.FTZ R127, -R159, R166 ;  /* 0x000000a69f7f7221 */ /* 0x000fe20000010100 */
[----:B--2---:R-:W-:Y:S01]  /*213a0*/  FMUL.FTZ R169, R169, UR40 ;  /* 0x00000028a9a97c20 */ /* 0x004fe20008410000 */
[----:B------:R-:W-:-:S04]  /*213b0*/  DEPBAR.LE SB5, 0xb ;  /* 0x0000d2c00000791a */ /* 0x000fc80000000000 */
[----:B------:R-:W-:Y:S01]  /*213c0*/  FMUL.FTZ R171, R171, UR41 ;  /* 0x00000029abab7c20 */ /* 0x000fe20008410000 */
[----:B------:R-:W-:Y:S01]  /*213d0*/  FMUL.FTZ R174, R174, UR42 ;  /* 0x0000002aaeae7c20 */ /* 0x000fe20008410000 */
[----:B------:R-:W-:Y:S01]  /*213e0*/  FMUL.FTZ R160, R127, 0.25 ;  /* 0x3e8000007fa07820 */ /* 0x000fe20000410000 */
[----:B------:R-:W-:Y:S01]  /*213f0*/  FFMA.FTZ R170, R170, UR38, R169 ;  /* 0x00000026aaaa7c23 */ /* 0x000fe200080100a9 */
[----:B------:R-:W-:Y:S01]  /*21400*/  FFMA.FTZ R172, R172, UR39, R171 ;  /* 0x00000027acac7c23 */ /* 0x000fe200080100ab */
[----:B------:R-:W-:-:S04]  /*21410*/  DEPBAR.LE SB5, 0x9 ;  /* 0x0000d2400000791a */ /* 0x000fc80000000000 */
[----:B----4-:R-:W-:Y:S01]  /*21420*/  FFMA.FTZ R174, R175, UR44, R174 ;  /* 0x0000002cafae7c23 */ /* 0x010fe200080100ae */
[----:B------:R-:W-:Y:S01]  /*21430*/  FMUL.FTZ R177, R177, UR43 ;  /* 0x0000002bb1b17c20 */ /* 0x000fe20008410000 */
[----:B------:R-:W-:Y:S01]  /*21440*/  FSEL R160, R160, R127, P0 ;  /* 0x0000007fa0a07208 */ /* 0x000fe20000000000 */
[----:B------:R-:W2:Y:S01]  /*21450*/  LDCU.128 UR40, c[0x3][0x3a0] ;  /* 0x00c07400ff2877ac */ /* 0x000ea20008000c00 */
[----:B------:R-:W-:Y:S01]  /*21460*/  FSETP.GT.FTZ.AND P0, PT, R136, 8.50705917302346158658e+37, PT ;  /* 0x7e8000008800780b */ /* 0x000fe20003f14000 */
[----:B------:R-:W-:-:S04]  /*21470*/  DEPBAR.LE SB5, 0x8 ;  /* 0x0000d2000000791a */ /* 0x000fc80000000000 */
[----:B------:R-:W-:Y:S01]  /*21480*/  FFMA.FTZ R178, R178, UR45, R177 ;  /* 0x0000002db2b27c23 */ /* 0x000fe200080100b1 */
[----:B------:R-:W-:Y:S01]  /*21490*/  FADD.FTZ R163, R163, R166 ;  /* 0x000000a6a3a37221 */ /* 0x000fe20000010000 */
[----:B---3--:R-:W-:Y:S01]  /*214a0*/  FFMA.FTZ R159, R164, R160, R159 ;  /* 0x000000a0a49f7223 */ /* 0x008fe2000001009f */
[----:B------:R-:W-:Y:S01]  /*214b0*/  FSEL R165, R165, 19.5, !P0 ;  /* 0x419c0000a5a57808 */ /* 0x000fe20004000000 */
[----:B------:R-:W3:Y:S01]  /*214c0*/  LDC R171, c[0x0][0x380] ;  /* 0x0000e000ffab7b82 */ /* 0x000ee20000000800 */
[----:B------:R-:W-:Y:S01]  /*214d0*/  FADD.FTZ R163, R163, R168 ;  /* 0x000000a8a3a37221 */ /* 0x000fe20000010000 */
[----:B------:R-:W-:Y:S01]  /*214e0*/  FADD.FTZ R160, R166, -R159 ;  /* 0x8000009fa6a07221 */ /* 0x000fe20000010000 */
[----:B------:R4:W1:Y:S01]  /*214f0*/  MUFU.RCP R164, R165 ;  /* 0x000000a500a47308 */ /* 0x0008620000001000 */
[----:B------:R-:W1:Y:S01]  /*21500*/  LDCU.128 UR36, c[0x3][0xac0] ;  /* 0x00c15800ff2477ac */ /* 0x000e620008000c00 */
[----:B------:R-:W-:Y:S01]  /*21510*/  FADD.FTZ R163, R163, R170 ;  /* 0x000000aaa3a37221 */ /* 0x000fe20000010000 */
[----:B------:R-:W-:Y:S01]  /*21520*/  FFMA.FTZ R128, R127, R160, R128 ;  /* 0x000000a07f807223 */ /* 0x000fe20000010080 */
[----:B------:R-:W-:Y:S01]  /*21530*/  FADD.FTZ R127, -R159, R168 ;  /* 0x000000a89f7f7221 */ /* 0x000fe20000010100 */
[----:B------:R-:W-:Y:S01]  /*21540*/  IADD3 R166, PT, PT, R4, UR55, RZ ;  /* 0x0000003704a67c10 */ /* 0x000fe2000fffe0ff */
[----:B------:R-:W-:Y:S01]  /*21550*/  FADD.FTZ R163, R163, R172 ;  /* 0x000000aca3a37221 */ /* 0x000fe20000010000 */
[----:B------:R-:W3:Y:S01]  /*21560*/  LDC R175, c[0x0][0x380] ;  /* 0x0000e000ffaf7b82 */ /* 0x000ee20000000800 */
[----:B------:R-:W-:Y:S01]  /*21570*/  FMUL.FTZ R160, R127, 0.25 ;  /* 0x3e8000007fa07820 */ /* 0x000fe20000410000 */
[----:B----4-:R-:W-:Y:S01]  /*21580*/  MOV R165, 0x42a00000 ;  /* 0x42a0000000a57802 */ /* 0x010fe20000000f00 */
[----:B------:R-:W-:-:S04]  /*21590*/  DEPBAR.LE SB5, 0x7 ;  /* 0x0000d1c00000791a */ /* 0x000fc80000000000 */
[----:B--2---:R-:W-:Y:S01]  /*215a0*/  FMUL.FTZ R125, R125, UR40 ;  /* 0x000000287d7d7c20 */ /* 0x004fe20008410000 */
[----:B------:R-:W-:Y:S01]  /*215b0*/  FADD.FTZ R163, R163, R174 ;  /* 0x000000aea3a37221 */ /* 0x000fe20000010000 */
[----:B0-----:R-:W-:Y:S01]  /*215c0*/  IADD3 R167, PT, PT, R4, UR48, RZ ;  /* 0x0000003004a77c10 */ /* 0x001fe2000fffe0ff */
[----:B------:R-:W-:Y:S01]  /*215d0*/  UIADD3 UR35, UPT, UPT, UR10, 0x16, UR35 ;  /* 0x000000160a237890 */ /* 0x000fe2000fffe023 */
[----:B------:R-:W-:Y:S01]  /*215e0*/  FSEL R160, R160, R127, P0 ;  /* 0x0000007fa0a07208 */ /* 0x000fe20000000000 */
[----:B------:R-:W-:-:S04]  /*215f0*/  DEPBAR.LE SB5, 0x5 ;  /* 0x0000d1400000791a */ /* 0x000fc80000000000 */
[----:B------:R-:W-:Y:S01]  /*21600*/  FFMA.FTZ R126, R126, UR46, R125 ;  /* 0x0000002e7e7e7c23 */ /* 0x000fe2000801007d */
[----:B------:R-:W-:Y:S01]  /*21610*/  FSETP.GT.FTZ.AND P0, PT, R48, 8.50705917302346158658e+37, PT ;  /* 0x7e8000003000780b */ /* 0x000fe20003f14000 */
[----:B------:R-:W-:Y:S01]  /*21620*/  FMUL.FTZ R124, R124, UR41 ;  /* 0x000000297c7c7c20 */ /* 0x000fe20008410000 */
[----:B------:R-:W-:Y:S01]  /*21630*/  FADD.FTZ R163, R163, R178 ;  /* 0x000000b2a3a37221 */ /* 0x000fe20000010000 */
[----:B-1----:R-:W-:Y:S01]  /*21640*/  FFMA.FTZ R159, R164, R160, R159 ;  /* 0x000000a0a49f7223 */ /* 0x002fe2000001009f */
[----:B------:R-:W-:Y:S01]  /*21650*/  MOV R164, 0x429e0000 ;  /* 0x429e000000a47802 */ /* 0x000fe20000000f00 */
[----:B------:R-:W-:-:S04]  /*21660*/  DEPBAR.LE SB5, 0x4 ;  /* 0x0000d1000000791a */ /* 0x000fc80000000000 */
[----:B------:R-:W-:Y:S01]  /*21670*/  FFMA.FTZ R124, R123, UR47, R124 ;  /* 0x0000002f7b7c7c23 */ /* 0x000fe2000801007c */
[----:B------:R-:W-:Y:S01]  /*21680*/  FADD.FTZ R163, R163, R126 ;  /* 0x0000007ea3a37221 */ /* 0x000fe20000010000 */
[----:B------:R-:W-:Y:S01]  /*21690*/  FADD.FTZ R160, R168, -R159 ;  /* 0x8000009fa8a07221 */ /* 0x000fe20000010000 */
[----:B------:R-:W-:Y:S01]  /*216a0*/  FSEL R164, R164, 19.75, !P0 ;  /* 0x419e0000a4a47808 */ /* 0x000fe20004000000 */
[----:B------:R-:W0:Y:S01]  /*216b0*/  LDCU.128 UR44, c[0x3][0x150] ;  /* 0x00c02a00ff2c77ac */ /* 0x000e220008000c00 */
[----:B------:R-:W-:-:S04]  /*216c0*/  DEPBAR.LE SB5, 0x3 ;  /* 0x0000d0c00000791a */ /* 0x000fc80000000000 */
[----:B------:R-:W-:Y:S01]  /*216d0*/  FMUL.FTZ R122, R122, UR42 ;  /* 0x0000002a7a7a7c20 */ /* 0x000fe20008410000 */
[----:B------:R-:W-:Y:S01]  /*216e0*/  FFMA.FTZ R128, R127, R160, R128 ;  /* 0x000000a07f807223 */ /* 0x000fe20000010080 */
[----:B------:R-:W-:Y:S01]  /*216f0*/  FADD.FTZ R127, -R159, R170 ;  /* 0x000000aa9f7f7221 */ /* 0x000fe20000010100 */
[----:B------:R-:W-:Y:S01]  /*21700*/  FADD.FTZ R163, R163, R124 ;  /* 0x0000007ca3a37221 */ /* 0x000fe20000010000 */
[----:B------:R-:W1:Y:S01]  /*21710*/  MUFU.RCP R164, R164 ;  /* 0x000000a400a47308 */ /* 0x000e620000001000 */
[----:B------:R-:W-:Y:S01]  /*21720*/  UIADD3 UR36, UPT, UPT, UR10, 0x16, UR36 ;  /* 0x000000160a247890 */ /* 0x000fe2000fffe024 */
[----:B------:R-:W-:Y:S01]  /*21730*/  FMUL.FTZ R160, R127, 0.25 ;  /* 0x3e8000007fa07820 */ /* 0x000fe20000410000 */
[----:B------:R-:W-:Y:S01]  /*21740*/  UIADD3 UR37, UPT, UPT, UR10, 0x16, UR37 ;  /* 0x000000160a257890 */ /* 0x000fe2000fffe025 */
[C---:B------:R-:W-:Y:S01]  /*21750*/  IADD3 R168, PT, PT, R4.reuse, UR49, RZ ;  /* 0x0000003104a87c10 */ /* 0x040fe2000fffe0ff */
[----:B------:R-:W-:Y:S01]  /*21760*/  UIADD3 UR38, UPT, UPT, UR10, 0x16, UR38 ;  /* 0x000000160a267890 */ /* 0x000fe2000fffe026 */
[----:B------:R-:W-:Y:S01]  /*21770*/  IADD3 R169, PT, PT, R4, UR50, RZ ;  /* 0x0000003204a97c10 */ /* 0x000fe2000fffe0ff */
[----:B------:R-:W-:Y:S01]  /*21780*/  UIADD3 UR12, UPT, UPT, UR10, 0x16, UR39 ;  /* 0x000000160a0c7890 */ /* 0x000fe2000fffe027 */
[----:B------:R-:W-:Y:S01]  /*21790*/  FSEL R160, R160, R127, P0 ;  /* 0x0000007fa0a07208 */ /* 0x000fe20000000000 */
[----:B------:R-:W-:Y:S01]  /*217a0*/  IMAD R166, R173, UR37, R166 ;  /* 0x00000025ada67c24 */ /* 0x000fe2000f8e02a6 */
[----:B------:R-:W-:Y:S01]  /*217b0*/  FSETP.GT.FTZ.AND P0, PT, R47, 8.50705917302346158658e+37, PT ;  /* 0x7e8000002f00780b */ /* 0x000fe20003f14000 */
[----:B------:R-:W2:Y:S01]  /*217c0*/  LDC R173, c[0x0][0x380] ;  /* 0x0000e000ffad7b82 */ /* 0x000ea20000000800 */
[----:B------:R-:W-:Y:S01]  /*217d0*/  UIADD3 UR32, UPT, UPT, UR10, 0x16, UR32 ;  /* 0x000000160a207890 */ /* 0x000fe2000fffe020 */
[----:B------:R-:W-:-:S04]  /*217e0*/  DEPBAR.LE SB5, 0x2 ;  /* 0x0000d0800000791a */ /* 0x000fc80000000000 */
[----:B0-----:R-:W-:Y:S01]  /*217f0*/  FFMA.FTZ R122, R121, UR44, R122 ;  /* 0x0000002c797a7c23 */ /* 0x001fe2000801007a */
[----:B------:R-:W-:Y:S01]  /*21800*/  FSEL R165, R165, 20, !P0 ;  /* 0x41a00000a5a57808 */ /* 0x000fe20004000000 */
[----:B---3--:R-:W-:Y:S01]  /*21810*/  IMAD R168, R175, UR12, R168 ;  /* 0x0000000cafa87c24 */ /* 0x008fe2000f8e02a8 */
[----:B------:R-:W-:Y:S01]  /*21820*/  UIADD3 UR34, UPT, UPT, UR10, 0x16, UR34 ;  /* 0x000000160a227890 */ /* 0x000fe2000fffe022 */
[----:B-1----:R-:W-:Y:S01]  /*21830*/  FFMA.FTZ R159, R164, R160, R159 ;  /* 0x000000a0a49f7223 */ /* 0x002fe2000001009f */
[----:B------:R-:W-:Y:S01]  /*21840*/  FADD.FTZ R163, R163, R122 ;  /* 0x0000007aa3a37221 */ /* 0x000fe20000010000 */
[----:B------:R0:W1:Y:S01]  /*21850*/  MUFU.RCP R164, R165 ;  /* 0x000000a500a47308 */ /* 0x0000620000001000 */
[----:B------:R-:W3:Y:S01]  /*21860*/  LDC R180, c[0x0][0x380] ;  /* 0x0000e000ffb47b82 */ /* 0x000ee20000000800 */
[----:B------:R-:W-:Y:S01]  /*21870*/  FADD.FTZ R160, R170, -R159 ;  /* 0x8000009faaa07221 */ /* 0x000fe20000010000 */
[----:B------:R-:W-:Y:S01]  /*21880*/  IADD3 R170, PT, PT, R4, UR51, RZ ;  /* 0x0000003304aa7c10 */ /* 0x000fe2000fffe0ff */
[----:B------:R-:W4:Y:S01]  /*21890*/  LDCU.128 UR48, c[0x3][0x1b40] ;  /* 0x00c36800ff3077ac */ /* 0x000f220008000c00 */
[----:B------:R-:W-:Y:S01]  /*218a0*/  IADD3 R166, PT, PT, R166, 0x16, RZ ;  /* 0x00000016a6a67810 */ /* 0x000fe20007ffe0ff */
[----:B------:R-:W-:Y:S01]  /*218b0*/  FFMA.FTZ R128, R127, R160, R128 ;  /* 0x000000a07f807223 */ /* 0x000fe20000010080 */
[----:B------:R-:W-:Y:S01]  /*218c0*/  FADD.FTZ R127, -R159, R172 ;  /* 0x000000ac9f7f7221 */ /* 0x000fe20000010100 */
[----:B0-----:R-:W-:Y:S01]  /*218d0*/  MOV R165, 0x42a40000 ;  /* 0x42a4000000a57802 */ /* 0x001fe20000000f00 */
[----:B------:R-:W0:Y:S02]  /*218e0*/  LDC R177, c[0x0][0x380] ;  /* 0x0000e000ffb17b82 */ /* 0x000e240000000800 */
[----:B------:R-:W-:-:S05]  /*218f0*/  FMUL.FTZ R160, R127, 0.25 ;  /* 0x3e8000007fa07820 */ /* 0x000fca0000410000 */
[----:B------:R-:W-:Y:S01]  /*21900*/  FSEL R160, R160, R127, P0 ;  /* 0x0000007fa0a07208 */ /* 0x000fe20000000000 */
[----:B--2---:R-:W-:Y:S01]  /*21910*/  IMAD R170, R173, UR33, R170 ;  /* 0x00000021adaa7c24 */ /* 0x004fe2000f8e02aa */
[----:B------:R-:W-:-:S03]  /*21920*/  FSETP.GT.FTZ.AND P0, PT, R46, 8.50705917302346158658e+37, PT ;  /* 0x7e8000002e00780b */ /* 0x000fc60003f14000 */
[----:B-1----:R-:W-:Y:S01]  /*21930*/  FFMA.FTZ R159, R164, R160, R159 ;  /* 0x000000a0a49f7223 */ /* 0x002fe2000001009f */
[----:B------:R-:W-:-:S03]  /*21940*/  MOV R164, 0x42a20000 ;  /* 0x42a2000000a47802 */ /* 0x000fc60000000f00 */
[----:B------:R-:W-:Y:S01]  /*21950*/  FADD.FTZ R160, R172, -R159 ;  /* 0x8000009faca07221 */ /* 0x000fe20000010000 */
[----:B------:R-:W-:Y:S01]  /*21960*/  FSEL R164, R164, 20.25, !P0 ;  /* 0x41a20000a4a47808 */ /* 0x000fe20004000000 */
[----:B---3--:R-:W-:Y:S01]  /*21970*/  IMAD R169, R180, UR32, R169 ;  /* 0x00000020b4a97c24 */ /* 0x008fe2000f8e02a9 */
[----:B------:R-:W-:Y:S01]  /*21980*/  IADD3 R180, PT, PT, R170, 0x16, RZ ;  /* 0x00000016aab47810 */ /* 0x000fe20007ffe0ff */
[----:B------:R-:W-:Y:S01]  /*21990*/  FFMA.FTZ R128, R127, R160, R128 ;  /* 0x000000a07f807223 */ /* 0x000fe20000010080 */
[----:B------:R-:W-:Y:S02]  /*219a0*/  FADD.FTZ R127, -R159, R174 ;  /* 0x000000ae9f7f7221 */ /* 0x000fe40000010100 */
[----:B------:R-:W1:Y:S01]  /*219b0*/  MUFU.RCP R164, R164 ;  /* 0x000000a400a47308 */ /* 0x000e620000001000 */
[----:B------:R-:W-:Y:S01]  /*219c0*/  IADD3 R179, PT, PT, R169, 0x16, RZ ;  /* 0x00000016a9b37810 */ /* 0x000fe20007ffe0ff */
[----:B------:R-:W-:-:S05]  /*219d0*/  FMUL.FTZ R160, R127, 0.25 ;  /* 0x3e8000007fa07820 */ /* 0x000fca0000410000 */
[----:B------:R-:W-:Y:S02]  /*219e0*/  FSEL R160, R160, R127, P0 ;  /* 0x0000007fa0a07208 */ /* 0x000fe40000000000 */
[----:B------:R-:W-:-:S04]  /*219f0*/  FSETP.GT.FTZ.AND P0, PT, R45, 8.50705917302346158658e+37, PT ;  /* 0x7e8000002d00780b */ /* 0x000fc80003f14000 */
[----:B------:R-:W-:Y:S01]  /*21a00*/  FSEL R165, R165, 20.5, !P0 ;  /* 0x41a40000a5a57808 */ /* 0x000fe20004000000 */
[----:B-1----:R-:W-:-:S03]  /*21a10*/  FFMA.FTZ R159, R164, R160, R159 ;  /* 0x000000a0a49f7223 */ /* 0x002fc6000001009f */
[----:B------:R1:W2:Y:S01]  /*21a20*/  MUFU.RCP R164, R165 ;  /* 0x000000a500a47308 */ /* 0x0002a20000001000 */
[----:B------:R-:W-:Y:S02]  /*21a30*/  FADD.FTZ R160, R174, -R159 ;  /* 0x8000009faea07221 */ /* 0x000fe40000010000 */
[----:B------:R-:W3:Y:S02]  /*21a40*/  LDC R174, c[0x0][0x380] ;  /* 0x0000e000ffae7b82 */ /* 0x000ee40000000800 */
[----:B------:R-:W-:Y:S01]  /*21a50*/  FFMA.FTZ R128, R127, R160, R128 ;  /* 0x000000a07f807223 */ /* 0x000fe20000010080 */
[----:B------:R-:W-:Y:S01]  /*21a60*/  FADD.FTZ R127, -R159, R178 ;  /* 0x000000b29f7f7221 */ /* 0x000fe20000010100 */
[----:B-1----:R-:W-:-:S03]  /*21a70*/  IADD3 R165, PT, PT, R4, UR54, RZ ;  /* 0x0000003604a57c10 */ /* 0x002fc6000fffe0ff */
[----:B------:R-:W-:Y:S02]  /*21a80*/  FMUL.FTZ R160, R127, 0.25 ;  /* 0x3e8000007fa07820 */ /* 0x000fe40000410000 */
[----:B------:R-:W-:-:S03]  /*21a90*/  IMAD R165, R176, UR36, R165 ;  /* 0x00000024b0a57c24 */ /* 0x000fc6000f8e02a5 */
[----:B------:R-:W-:Y:S01]  /*21aa0*/  FSEL R160, R160, R127, P0 ;  /* 0x0000007fa0a07208 */ /* 0x000fe20000000000 */
[----:B------:R-:W1:Y:S01]  /*21ab0*/  LDC R176, c[0x0][0x380] ;  /* 0x0000e000ffb07b82 */ /* 0x000e620000000800 */
[----:B------:R-:W-:-:S03]  /*21ac0*/  FSETP.GT.FTZ.AND P0, PT, R44, 8.50705917302346158658e+37, PT ;  /* 0x7e8000002c00780b */ /* 0x000fc60003f14000 */
[----:B--2---:R-:W-:Y:S01]  /*21ad0*/  FFMA.FTZ R159, R164, R160, R159 ;  /* 0x000000a0a49f7223 */ /* 0x004fe2000001009f */
[----:B------:R-:W-:-:S03]  /*21ae0*/  MOV R164, 0x42a60000 ;  /* 0x42a6000000a47802 */ /* 0x000fc60000000f00 */
[----:B------:R-:W-:Y:S01]  /*21af0*/  FADD.FTZ R160, R178, -R159 ;  /* 0x8000009fb2a07221 */ /* 0x000fe20000010000 */
[----:B------:R-:W-:Y:S01]  /*21b00*/  FSEL R164, R164, 20.75, !P0 ;  /* 0x41a60000a4a47808 */ /* 0x000fe20004000000 */
[----:B------:R-:W-:Y:S01]  /*21b10*/  FADD.FTZ R125, -R159, R126 ;  /* 0x0000007e9f7d7221 */ /* 0x000fe20000010100 */
[----:B------:R-:W2:Y:S01]  /*21b20*/  LDC R178, c[0x0][0x380] ;  /* 0x0000e000ffb27b82 */ /* 0x000ea20000000800 */
[----:B------:R-:W-:Y:S02]  /*21b30*/  FFMA.FTZ R128, R127, R160, R128 ;  /* 0x000000a07f807223 */ /* 0x000fe40000010080 */
[----:B------:R-:W-:Y:S01]  /*21b40*/  FMUL.FTZ R160, R125, 0.25 ;  /* 0x3e8000007da07820 */ /* 0x000fe20000410000 */
[----:B------:R-:W4:Y:S04]  /*21b50*/  MUFU.RCP R164, R164 ;  /* 0x000000a400a47308 */ /* 0x000f280000001000 */
[----:B------:R-:W-:-:S02]  /*21b60*/  FSEL R160, R160, R125, P0 ;  /* 0x0000007da0a07208 */ /* 0x000fc40000000000 */
[----:B------:R-:W-:-:S03]  /*21b70*/  FSETP.GT.FTZ.AND P0, PT, R43, 8.50705917302346158658e+37, PT ;  /* 0x7e8000002b00780b */ /* 0x000fc60003f14000 */
[----:B----4-:R-:W-:Y:S01]  /*21b80*/  FFMA.FTZ R159, R164, R160, R159 ;  /* 0x000000a0a49f7223 */ /* 0x010fe2000001009f */
[----:B------:R-:W-:Y:S01]  /*21b90*/  IADD3 R160, PT, PT, R4, UR53, RZ ;  /* 0x0000003504a07c10 */ /* 0x000fe2000fffe0ff */
[----:B--2---:R-:W-:Y:S02]  /*21ba0*/  IMAD R167, R178, UR38, R167 ;  /* 0x00000026b2a77c24 */ /* 0x004fe4000f8e02a7 */
[----:B------:R-:W-:Y:S01]  /*21bb0*/  FADD.FTZ R127, R126, -R159 ;  /* 0x8000009f7e7f7221 */ /* 0x000fe20000010000 */
[----:B------:R-:W-:Y:S01]  /*21bc0*/  FADD.FTZ R126, -R159, R124 ;  /* 0x0000007c9f7e7221 */ /* 0x000fe20000010100 */
[----:B------:R-:W2:Y:S02]  /*21bd0*/  LDCU.128 UR36, c[0x3][0xae0] ;  /* 0x00c15c00ff2477ac */ /* 0x000ea40008000c00 */
[----:B------:R-:W-:Y:S01]  /*21be0*/  FFMA.FTZ R127, R125, R127, R128 ;  /* 0x0000007f7d7f7223 */ /* 0x000fe20000010080 */
[----:B------:R-:W-:Y:S01]  /*21bf0*/  MOV R125, 0x42a80000 ;  /* 0x42a80000007d7802 */ /* 0x000fe20000000f00 */
[----:B------:R-:W-:Y:S01]  /*21c00*/  FMUL.FTZ R123, R126, 0.25 ;  /* 0x3e8000007e7b7820 */ /* 0x000fe20000410000 */
[----:B------:R-:W-:-:S02]  /*21c10*/  IADD3 R173, PT, PT, R167, 0x16, RZ ;  /* 0x00000016a7ad7810 */ /* 0x000fc40007ffe0ff */
[----:B------:R-:W-:Y:S02]  /*21c20*/  FSEL R128, R125, 21, !P0 ;  /* 0x41a800007d807808 */ /* 0x000fe40004000000 */
[----:B------:R-:W-:Y:S02]  /*21c30*/  IADD3 R125, PT, PT, R4, UR52, RZ ;  /* 0x00000034047d7c10 */ /* 0x000fe4000fffe0ff */
[----:B------:R4:W0:Y:S03]  /*21c40*/  MUFU.RCP R164, R128 ;  /* 0x0000008000a47308 */ /* 0x0008260000001000 */
[----:B---3--:R-:W-:Y:S02]  /*21c50*/  IMAD R125, R174, UR8, R125 ;  /* 0x00000008ae7d7c24 */ /* 0x008fe4000f8e027d */
[----:B------:R-:W3:Y:S01]  /*21c60*/  LDC R174, c[0x0][0x380] ;  /* 0x0000e000ffae7b82 */ /* 0x000ee20000000800 */
[----:B--2---:R-:W-:-:S02]  /*21c70*/  UIADD3 UR36, UPT, UPT, UR10, 0x16, UR36 ;  /* 0x000000160a247890 */ /* 0x004fc4000fffe024 */
[----:B------:R-:W-:Y:S02]  /*21c80*/  IADD3 R125, PT, PT, R125, 0x16, RZ ;  /* 0x000000167d7d7810 */ /* 0x000fe40007ffe0ff */
[----:B----4-:R-:W-:Y:S02]  /*21c90*/  FSEL R128, R123, R126, P0 ;  /* 0x0000007e7b807208 */ /* 0x010fe40000000000 */
[----:B------:R-:W-:Y:S02]  /*21ca0*/  MOV R123, 0x42aa0000 ;  /* 0x42aa0000007b7802 */ /* 0x000fe40000000f00 */
[----:B------:R-:W-:Y:S01]  /*21cb0*/  FSETP.GT.FTZ.AND P0, PT, R42, 8.50705917302346158658e+37, PT ;  /* 0x7e8000002a00780b */ /* 0x000fe20003f14000 */
[----:B0-----:R-:W-:-:S03]  /*21cc0*/  FFMA.FTZ R159, R164, R128, R159 ;  /* 0x00000080a49f7223 */ /* 0x001fc6000001009f */
[----:B------:R-:W-:Y:S01]  /*21cd0*/  FSEL R123, R123, 21.25, !P0 ;  /* 0x41aa00007b7b7808 */ /* 0x000fe20004000000 */
[----:B------:R-:W-:Y:S01]  /*21ce0*/  IMAD R164, R171, UR9, R160 ;  /* 0x00000009aba47c24 */ /* 0x000fe2000f8e02a0 */
[----:B------:R-:W-:Y:S01]  /*21cf0*/  MOV R171, 0x42ac0000 ;  /* 0x42ac000000ab7802 */ /* 0x000fe20000000f00 */
[----:B------:R-:W-:Y:S01]  /*21d00*/  FADD.FTZ R128, -R159, R122 ;  /* 0x0000007a9f807221 */ /* 0x000fe20000010100 */
[----:B------:R0:W2:Y:S03]  /*21d10*/  MUFU.RCP R172, R123 ;  /* 0x0000007b00ac7308 */ /* 0x0000a60000001000 */
[----:B------:R-:W-:-:S05]  /*21d20*/  FMUL.FTZ R121, R128, 0.25 ;  /* 0x3e80000080797820 */ /* 0x000fca0000410000 */
[----:B------:R-:W-:Y:S02]  /*21d30*/  FSEL R160, R121, R128, P0 ;  /* 0x0000008079a07208 */ /* 0x000fe40000000000 */
[----:B------:R-:W-:Y:S01]  /*21d40*/  FSETP.GT.FTZ.AND P0, PT, R41, 8.50705917302346158658e+37, PT ;  /* 0x7e8000002900780b */ /* 0x000fe20003f14000 */
[----:B------:R-:W-:-:S04]  /*21d50*/  DEPBAR.LE SB5, 0x1 ;  /* 0x0000d0400000791a */ /* 0x000fc80000000000 */
[----:B0-----:R-:W-:Y:S01]  /*21d60*/  FMUL.FTZ R123, R120, UR43 ;  /* 0x0000002b787b7c20 */ /* 0x001fe20008410000 */
[----:B--2---:R-:W-:Y:S01]  /*21d70*/  FFMA.FTZ R121, R172, R160, R159 ;  /* 0x000000a0ac797223 */ /* 0x004fe2000001009f */
[----:B------:R-:W-:Y:S02]  /*21d80*/  FSEL R160, R171, 21.5, !P0 ;  /* 0x41ac0000aba07808 */ /* 0x000fe40004000000 */
[----:B-----5:R-:W-:Y:S01]  /*21d90*/  FFMA.FTZ R2, R2, UR45, R123 ;  /* 0x0000002d02027c23 */ /* 0x020fe2000801007b */
[----:B------:R-:W-:Y:S01]  /*21da0*/  FADD.FTZ R159, R124, -R159 ;  /* 0x8000009f7c9f7221 */ /* 0x000fe20000010000 */
[----:B------:R-:W-:Y:S01]  /*21db0*/  IADD3 R171, PT, PT, R4, UR48, RZ ;  /* 0x0000003004ab7c10 */ /* 0x000fe2000fffe0ff */
[----:B------:R0:W2:Y:S01]  /*21dc0*/  MUFU.RCP R172, R160 ;  /* 0x000000a000ac7308 */ /* 0x0000a20000001000 */
[--C-:B------:R-:W-:Y:S01]  /*21dd0*/  FADD.FTZ R120, -R121, R2.reuse ;  /* 0x0000000279787221 */ /* 0x100fe20000010100 */
[----:B------:R-:W-:Y:S01]  /*21de0*/  FFMA.FTZ R127, R126, R159, R127 ;  /* 0x0000009f7e7f7223 */ /* 0x000fe2000001007f */
[----:B------:R-:W-:Y:S01]  /*21df0*/  FADD.FTZ R163, R163, R2 ;  /* 0x00000002a3a37221 */ /* 0x000fe20000010000 */
[----:B---3--:R-:W-:-:S02]  /*21e00*/  IMAD R171, R174, UR34, R171 ;  /* 0x00000022aeab7c24 */ /* 0x008fc4000f8e02ab */
[----:B------:R-:W-:Y:S01]  /*21e10*/  FMUL.FTZ R123, R120, 0.25 ;  /* 0x3e800000787b7820 */ /* 0x000fe20000410000 */
[C---:B------:R-:W-:Y:S02]  /*21e20*/  IADD3 R124, PT, PT, R4.reuse, UR50, RZ ;  /* 0x00000032047c7c10 */ /* 0x040fe4000fffe0ff */
[----:B------:R-:W-:Y:S02]  /*21e30*/  IADD3 R181, PT, PT, R171, 0x16, RZ ;  /* 0x00000016abb57810 */ /* 0x000fe40007ffe0ff */
[----:B0-----:R-:W-:Y:S01]  /*21e40*/  FSEL R160, R123, R120, P0 ;  /* 0x000000787ba07208 */ /* 0x001fe20000000000 */
[----:B------:R-:W-:Y:S01]  /*21e50*/  IMAD R124, R177, UR36, R124 ;  /* 0x00000024b17c7c24 */ /* 0x000fe2000f8e027c */
[----:B------:R-:W-:Y:S02]  /*21e60*/  IADD3 R123, PT, PT, R4, UR49, RZ ;  /* 0x00000031047b7c10 */ /* 0x000fe4000fffe0ff */
[----:B------:R-:W-:Y:S01]  /*21e70*/  FSETP.GT.FTZ.AND P0, PT, R40, 8.50705917302346158658e+37, PT ;  /* 0x7e8000002800780b */ /* 0x000fe20003f14000 */
[--C-:B--2---:R-:W-:Y:S01]  /*21e80*/  FFMA.FTZ R159, R172, R160, R121.reuse ;  /* 0x000000a0ac9f7223 */ /* 0x104fe20000010079 */
[----:B------:R-:W-:Y:S01]  /*21e90*/  FADD.FTZ R121, R122, -R121 ;  /* 0x800000797a797221 */ /* 0x000fe20000010000 */
[----:B-1----:R-:W-:Y:S01]  /*21ea0*/  IMAD R123, R176, UR35, R123 ;  /* 0x00000023b07b7c24 */ /* 0x002fe2000f8e027b */
[----:B------:R-:W-:Y:S01]  /*21eb0*/  IADD3 R176, PT, PT, R168, 0x16, RZ ;  /* 0x00000016a8b07810 */ /* 0x000fe20007ffe0ff */
[----:B------:R-:W-:Y:S01]  /*21ec0*/  FADD.FTZ R122, R2, -R159 ;  /* 0x8000009f027a7221 */ /* 0x000fe20000010000 */
[----:B------:R-:W-:Y:S01]  /*21ed0*/  FFMA.FTZ R121, R128, R121, R127 ;  /* 0x0000007980797223 */ /* 0x000fe2000001007f */
[----:B------:R-:W-:Y:S01]  /*21ee0*/  IADD3 R2, PT, PT, R164, 0x16, RZ ;  /* 0x00000016a4027810 */ /* 0x000fe20007ffe0ff */
[----:B------:R-:W0:Y:S01]  /*21ef0*/  LDCU.128 UR32, c[0x3][0x3b0] ;  /* 0x00c07600ff2077ac */ /* 0x000e220008000c00 */
[----:B------:R-:W5:Y:S01]  /*21f00*/  TLD.LZ RZ, R164, R125, UR14, 1D, 0x1 ;  /* 0x00ff0eff7da47f66 */ /* 0x000f6200081e01ff */
[----:B------:R-:W-:Y:S01]  /*21f10*/  FFMA.FTZ R160, R120, R122, R121 ;  /* 0x0000007a78a07223 */ /* 0x000fe20000010079 */
[----:B------:R-:W-:-:S02]  /*21f20*/  IADD3 R120, PT, PT, R165, 0x16, RZ ;  /* 0x00000016a5787810 */ /* 0x000fc40007ffe0ff */
[----:B------:R-:W5:Y:S01]  /*21f30*/  TLD.LZ RZ, R165, R125, UR16, 1D, 0x1 ;  /* 0x00ff10ff7da57f66 */ /* 0x000f6200081e01ff */
[----:B------:R-:W5:Y:S01]  /*21f40*/  TLD.LZ RZ, R167, R2, UR14, 1D, 0x1 ;  /* 0x00ff0eff02a77f66 */ /* 0x000f6200081e01ff */
[----:B------:R-:W-:Y:S01]  /*21f50*/  TLD.LZ RZ, R168, R2, UR16, 1D, 0x1 ;  /* 0x00ff10ff02a87f66 */ /* 0x000fe200081e01ff */
[----:B------:R-:W5:Y:S01]  /*21f60*/  TLD.LZ RZ, R169, R120, UR14, 1D, 0x1 ;  /* 0x00ff0eff78a97f66 */ /* 0x000f6200081e01ff */
[----:B------:R-:W5:Y:S01]  /*21f70*/  TLD.LZ RZ, R170, R120, UR16, 1D, 0x1 ;  /* 0x00ff10ff78aa7f66 */ /* 0x000f6200081e01ff */
        /* <DEDUP_REMOVED lines=12> */
[----:B------:R-:W-:Y:S02]  /*22040*/  IADD3 R182, PT, PT, R123, 0x16, RZ ;  /* 0x000000167bb67810 */ /* 0x000fe40007ffe0ff */
[----:B------:R-:W-:Y:S02]  /*22050*/  TLD.LZ RZ, R123, R181, UR16, 1D, 0x1 ;  /* 0x00ff10ffb57b7f66 */ /* 0x000fe400081e01ff */
[----:B------:R-:W5:Y:S01]  /*22060*/  TLD.LZ RZ, R122, R182, UR14, 1D, 0x1 ;  /* 0x00ff0effb67a7f66 */ /* 0x000f6200081e01ff */
[----:B------:R-:W5:Y:S01]  /*22070*/  TLD.LZ RZ, R121, R182, UR16, 1D, 0x1 ;  /* 0x00ff10ffb6797f66 */ /* 0x000f6200081e01ff */
[----:B------:R-:W5:Y:S01]  /*22080*/  TLD.LZ RZ, R120, R183, UR14, 1D, 0x1 ;  /* 0x00ff0effb7787f66 */ /* 0x000f6200081e01ff */
[----:B------:R-:W5:Y:S01]  /*22090*/  TLD.LZ RZ, R2, R183, UR16, 1D, 0x1 ;  /* 0x00ff10ffb7027f66 */ /* 0x000f6200081e01ff */
[----:B------:R-:W-:Y:S01]  /*220a0*/  FSEL R184, R184, 21.75, !P0 ;  /* 0x41ae0000b8b87808 */ /* 0x000fe20004000000 */
[----:B------:R-:W2:Y:S01]  /*220b0*/  LDCU.128 UR40, c[0x3][0x160] ;  /* 0x00c02c00ff2877ac */ /* 0x000ea20008000c00 */
[----:B------:R-:W3:Y:S04]  /*220c0*/  LDCU.128 UR52, c[0x3][0x1b50] ;  /* 0x00c36a00ff3477ac */ /* 0x000ee80008000c00 */
[----:B------:R-:W4:Y:S01]  /*220d0*/  MUFU.RCP R184, R184 ;  /* 0x000000b800b87308 */ /* 0x000f220000001000 */
[----:B-1----:R-:W1:Y:S01]  /*220e0*/  LDC R173, c[0x0][0x380] ;  /* 0x0000e000ffad7b82 */ /* 0x002e620000000800 */
[----:B------:R-:W-:-:S02]  /*220f0*/  UIADD3 UR37, UPT, UPT, UR10, 0x16, UR37 ;  /* 0x000000160a257890 */ /* 0x000fc4000fffe025 */
[----:B------:R-:W-:Y:S02]  /*22100*/  UIADD3 UR38, UPT, UPT, UR10, 0x16, UR38 ;  /* 0x000000160a267890 */ /* 0x000fe4000fffe026 */
[----:B------:R-:W-:Y:S01]  /*22110*/  UIADD3 UR39, UPT, UPT, UR10, 0x16, UR39 ;  /* 0x000000160a277890 */ /* 0x000fe2000fffe027 */
[----:B------:R-:W-:-:S04]  /*22120*/  DEPBAR.LE SB5, 0x10 ;  /* 0x0000d4000000791a */ /* 0x000fc80000000000 */
[----:B0-----:R-:W-:-:S04]  /*22130*/  FMUL.FTZ R164, R164, UR32 ;  /* 0x00000020a4a47c20 */ /* 0x001fc80008410000 */
[----:B------:R-:W-:Y:S01]  /*22140*/  FFMA.FTZ R164, R165, UR46, R164 ;  /* 0x0000002ea5a47c23 */ /* 0x000fe200080100a4 */
[----:B------:R-:W-:Y:S01]  /*22150*/  FMUL.FTZ R167, R167, UR33 ;  /* 0x00000021a7a77c20 */ /* 0x000fe20008410000 */
[----:B------:R-:W-:-:S04]  /*22160*/  DEPBAR.LE SB5, 0xf ;  /* 0x0000d3c00000791a */ /* 0x000fc80000000000 */
[----:B------:R-:W-:Y:S01]  /*22170*/  FMUL.FTZ R169, R169, UR34 ;  /* 0x00000022a9a97c20 */ /* 0x000fe20008410000 */
[--C-:B------:R-:W-:Y:S01]  /*22180*/  FADD.FTZ R165, -R159, R164.reuse ;  /* 0x000000a49fa57221 */ /* 0x100fe20000010100 */
[----:B------:R-:W-:Y:S01]  /*22190*/  FFMA.FTZ R168, R168, UR47, R167 ;  /* 0x0000002fa8a87c23 */ /* 0x000fe200080100a7 */
[----:B------:R-:W-:Y:S01]  /*221a0*/  FADD.FTZ R163, R163, R164 ;  /* 0x000000a4a3a37221 */ /* 0x000fe20000010000 */
[----:B------:R-:W-:Y:S01]  /*221b0*/  MOV R167, 0x42b20000 ;  /* 0x42b2000000a77802 */ /* 0x000fe20000000f00 */
[----:B------:R-:W-:Y:S01]  /*221c0*/  FMUL.FTZ R166, R165, 0.25 ;  /* 0x3e800000a5a67820 */ /* 0x000fe20000410000 */
[----:B------:R-:W-:-:S04]  /*221d0*/  DEPBAR.LE SB5, 0xd ;  /* 0x0000d3400000791a */ /* 0x000fc80000000000 */
[----:B--2---:R-:W-:Y:S01]  /*221e0*/  FFMA.FTZ R170, R170, UR40, R169 ;  /* 0x00000028aaaa7c23 */ /* 0x004fe200080100a9 */
[----:B------:R-:W-:Y:S01]  /*221f0*/  FMUL.FTZ R171, R171, UR35 ;  /* 0x00000023abab7c20 */ /* 0x000fe20008410000 */
[----:B------:R-:W0:Y:S01]  /*22200*/  LDCU.128 UR32, c[0x3][0x3c0] ;  /* 0x00c07800ff2077ac */ /* 0x000e220008000c00 */
[----:B------:R-:W-:Y:S01]  /*22210*/  FADD.FTZ R163, R163, R168 ;  /* 0x000000a8a3a37221 */ /* 0x000fe20000010000 */
[----:B------:R-:W-:Y:S01]  /*22220*/  FSEL R166, R166, R165, P0 ;  /* 0x000000a5a6a67208 */ /* 0x000fe20000000000 */
[----:B------:R-:W-:-:S04]  /*22230*/  DEPBAR.LE SB5, 0xc ;  /* 0x0000d3000000791a */ /* 0x000fc80000000000 */
[----:B------:R-:W-:Y:S01]  /*22240*/  FFMA.FTZ R172, R172, UR41, R171 ;  /* 0x00000029acac7c23 */ /* 0x000fe200080100ab */
[----:B------:R-:W-:Y:S01]  /*22250*/  FSETP.GT.FTZ.AND P0, PT, R135, 8.50705917302346158658e+37, PT ;  /* 0x7e8000008700780b */ /* 0x000fe20003f14000 */
[----:B------:R-:W2:Y:S01]  /*22260*/  LDCU.128 UR44, c[0x3][0x170] ;  /* 0x00c02e00ff2c77ac */ /* 0x000ea20008000c00 */
[----:B------:R-:W-:Y:S01]  /*22270*/  FADD.FTZ R163, R163, R170 ;  /* 0x000000aaa3a37221 */ /* 0x000fe20000010000 */
[----:B----4-:R-:W-:Y:S01]  /*22280*/  FFMA.FTZ R159, R184, R166, R159 ;  /* 0x000000a6b89f7223 */ /* 0x010fe2000001009f */
[----:B------:R-:W4:Y:S02]  /*22290*/  LDC R171, c[0x0][0x380] ;  /* 0x0000e000ffab7b82 */ /* 0x000f240000000800 */
[----:B------:R-:W-:Y:S01]  /*222a0*/  FADD.FTZ R163, R163, R172 ;  /* 0x000000aca3a37221 */ /* 0x000fe20000010000 */
[----:B------:R-:W-:-:S04]  /*222b0*/  FADD.FTZ R166, R164, -R159 ;  /* 0x8000009fa4a67221 */ /* 0x000fc80000010000 */
[----:B------:R-:W-:Y:S01]  /*222c0*/  FFMA.FTZ R160, R165, R166, R160 ;  /* 0x000000a6a5a07223 */ /* 0x000fe200000100a0 */
[----:B------:R-:W-:Y:S01]  /*222d0*/  MOV R165, 0x42b00000 ;  /* 0x42b0000000a57802 */ /* 0x000fe20000000f00 */
[----:B------:R-:W-:-:S04]  /*222e0*/  DEPBAR.LE SB5, 0xb ;  /* 0x0000d2c00000791a */ /* 0x000fc80000000000 */
[----:B0-----:R-:W-:Y:S01]  /*222f0*/  FMUL.FTZ R174, R174, UR32 ;  /* 0x00000020aeae7c20 */ /* 0x001fe20008410000 */
[----:B------:R-:W-:Y:S01]  /*22300*/  FSEL R166, R165, 22, !P0 ;  /* 0x41b00000a5a67808 */ /* 0x000fe20004000000 */
[----:B------:R-:W-:Y:S01]  /*22310*/  FADD.FTZ R165, -R159, R168 ;  /* 0x000000a89fa57221 */ /* 0x000fe20000010100 */
[----:B------:R-:W-:-:S04]  /*22320*/  DEPBAR.LE SB5, 0x8 ;  /* 0x0000d2000000791a */ /* 0x000fc80000000000 */
[----:B------:R-:W-:Y:S01]  /*22330*/  FFMA.FTZ R174, R175, UR42, R174 ;  /* 0x0000002aafae7c23 */ /* 0x000fe200080100ae */
[----:B------:R-:W-:Y:S01]  /*22340*/  FMUL.FTZ R177, R177, UR33 ;  /* 0x00000021b1b17c20 */ /* 0x000fe20008410000 */
[----:B------:R-:W-:Y:S01]  /*22350*/  FMUL.FTZ R127, R127, UR34 ;  /* 0x000000227f7f7c20 */ /* 0x000fe20008410000 */
        /* <DEDUP_REMOVED lines=9> */
[----:B------:R-:W-:-:S04]  /*223f0*/  DEPBAR.LE SB5, 0x5 ;  /* 0x0000d1400000791a */ /* 0x000fc80000000000 */
[----:B------:R-:W-:Y:S01]  /*22400*/  FFMA.FTZ R126, R126, UR45, R125 ;  /* 0x0000002d7e7e7c23 */ /* 0x000fe2000801007d */
[----:B------:R-:W2:Y:S01]  /*22410*/  LDCU.128 UR40, c[0x3][0x3d0] ;  /* 0x00c07a00ff2877ac */ /* 0x000ea20008000c00 */
[----:B------:R-:W-:Y:S01]  /*22420*/  FADD.FTZ R163, R163, R178 ;  /* 0x000000b2a3a37221 */ /* 0x000fe20000010000 */
[----:B------:R-:W-:Y:S01]  /*22430*/  FSEL R167, R167, 22.25, !P0 ;  /* 0x41b20000a7a77808 */ /* 0x000fe20004000000 */
[----:B------:R-:W1:Y:S01]  /*22440*/  LDC R175, c[0x0][0x380] ;  /* 0x0000e000ffaf7b82 */ /* 0x000e620000000800 */
[----:B------:R-:W3:Y:S01]  /*22450*/  LDCU.128 UR32, c[0x3][0xaf0] ;  /* 0x00c15e00ff2077ac */ /* 0x000ee20008000c00 */
[----:B------:R-:W-:Y:S01]  /*22460*/  FADD.FTZ R163, R163, R128 ;  /* 0x00000080a3a37221 */ /* 0x000fe20000010000 */
[----:B0-----:R-:W-:-:S03]  /*22470*/  FFMA.FTZ R159, R166, R164, R159 ;  /* 0x000000a4a69f7223 */ /* 0x001fc6000001009f */
[----:B------:R-:W-:Y:S01]  /*22480*/  FADD.FTZ R163, R163, R126 ;  /* 0x0000007ea3a37221 */ /* 0x000fe20000010000 */
[----:B------:R0:W4:Y:S01]  /*22490*/  MUFU.RCP R166, R167 ;  /* 0x000000a700a67308 */ /* 0x0001220000001000 */
[----:B------:R-:W1:Y:S01]  /*224a0*/  LDC R177, c[0x0][0x380] ;  /* 0x0000e000ffb17b82 */ /* 0x000e620000000800 */
[----:B------:R-:W-:-:S04]  /*224b0*/  FADD.FTZ R164, R168, -R159 ;  /* 0x8000009fa8a47221 */ /* 0x000fc80000010000 */
[----:B------:R-:W-:Y:S01]  /*224c0*/  FFMA.FTZ R160, R165, R164, R160 ;  /* 0x000000a4a5a07223 */ /* 0x000fe200000100a0 */
[----:B------:R-:W-:Y:S01]  /*224d0*/  FADD.FTZ R165, -R159, R170 ;  /* 0x000000aa9fa57221 */ /* 0x000fe20000010100 */
[----:B0-----:R-:W-:Y:S01]  /*224e0*/  MOV R167, 0x42b60000 ;  /* 0x42b6000000a77802 */ /* 0x001fe20000000f00 */
[----:B------:R-:W-:-:S04]  /*224f0*/  DEPBAR.LE SB5, 0x4 ;  /* 0x0000d1000000791a */ /* 0x000fc80000000000 */
[----:B--2---:R-:W-:Y:S01]  /*22500*/  FMUL.FTZ R124, R124, UR40 ;  /* 0x000000287c7c7c20 */ /* 0x004fe20008410000 */
[----:B------:R-:W-:Y:S01]  /*22510*/  FMUL.FTZ R164, R165, 0.25 ;  /* 0x3e800000a5a47820 */ /* 0x000fe20000410000 */
[----:B------:R-:W0:Y:S01]  /*22520*/  LDC R168, c[0x0][0x380] ;  /* 0x0000e000ffa87b82 */ /* 0x000e220000000800 */
[----:B------:R-:W-:-:S04]  /*22530*/  DEPBAR.LE SB5, 0x3 ;  /* 0x0000d0c00000791a */ /* 0x000fc80000000000 */
[----:B------:R-:W-:Y:S01]  /*22540*/  FMUL.FTZ R122, R122, UR41 ;  /* 0x000000297a7a7c20 */ /* 0x000fe20008410000 */
[----:B------:R-:W-:Y:S01]  /*22550*/  FFMA.FTZ R124, R123, UR46, R124 ;  /* 0x0000002e7b7c7c23 */ /* 0x000fe2000801007c */
[----:B---3--:R-:W-:Y:S01]  /*22560*/  UIADD3 UR33, UPT, UPT, UR10, 0x16, UR33 ;  /* 0x000000160a217890 */ /* 0x008fe2000fffe021 */
[----:B------:R-:W-:Y:S01]  /*22570*/  FSEL R164, R164, R165, P0 ;  /* 0x000000a5a4a47208 */ /* 0x000fe20000000000 */
[----:B------:R-:W-:Y:S01]  /*22580*/  UIADD3 UR32, UPT, UPT, UR10, 0x16, UR32 ;  /* 0x000000160a207890 */ /* 0x000fe2000fffe020 */
[----:B------:R-:W-:Y:S01]  /*22590*/  FSETP.GT.FTZ.AND P0, PT, R146, 8.50705917302346158658e+37, PT ;  /* 0x7e8000009200780b */ /* 0x000fe20003f14000 */
[----:B------:R-:W-:-:S04]  /*225a0*/  DEPBAR.LE SB5, 0x2 ;  /* 0x0000d0800000791a */ /* 0x000fc80000000000 */
[----:B------:R-:W-:Y:S01]  /*225b0*/  FFMA.FTZ R122, R121, UR47, R122 ;  /* 0x0000002f797a7c23 */ /* 0x000fe2000801007a */
[----:B------:R-:W2:Y:S01]  /*225c0*/  LDCU.128 UR44, c[0x3][0x1b60] ;  /* 0x00c36c00ff2c77ac */ /* 0x000ea20008000c00 */
[----:B----4-:R-:W-:Y:S01]  /*225d0*/  FFMA.FTZ R159, R166, R164, R159 ;  /* 0x000000a4a69f7223 */ /* 0x010fe2000001009f */
[----:B------:R-:W-:Y:S01]  /*225e0*/  MOV R166, 0x42b40000 ;  /* 0x42b4000000a67802 */ /* 0x000fe20000000f00 */
[----:B------:R-:W3:Y:S01]  /*225f0*/  LDC R181, c[0x0][0x380] ;  /* 0x0000e000ffb57b82 */ /* 0x000ee20000000800 */
[----:B------:R-:W-:Y:S01]  /*22600*/  UIADD3 UR8, UPT, UPT, UR10, 0x16, UR34 ;  /* 0x000000160a087890 */ /* 0x000fe2000fffe022 */
[----:B------:R-:W-:Y:S01]  /*22610*/  FADD.FTZ R164, R170, -R159 ;  /* 0x8000009faaa47221 */ /* 0x000fe20000010000 */
[----:B------:R-:W-:Y:S01]  /*22620*/  FSEL R166, R166, 22.5, !P0 ;  /* 0x41b40000a6a67808 */ /* 0x000fe20004000000 */
[----:B------:R-:W-:Y:S01]  /*22630*/  UIADD3 UR9, UPT, UPT, UR10, 0x16, UR35 ;  /* 0x000000160a097890 */ /* 0x000fe2000fffe023 */
[----:B------:R-:W-:Y:S01]  /*22640*/  FADD.FTZ R163, R163, R124 ;  /* 0x0000007ca3a37221 */ /* 0x000fe20000010000 */
[----:B------:R-:W-:Y:S01]  /*22650*/  FFMA.FTZ R160, R165, R164, R160 ;  /* 0x000000a4a5a07223 */ /* 0x000fe200000100a0 */
[----:B------:R-:W-:Y:S01]  /*22660*/  FADD.FTZ R165, -R159, R172 ;  /* 0x000000ac9fa57221 */ /* 0x000fe20000010100 */
[----:B------:R-:W4:Y:S01]  /*22670*/  LDC R179, c[0x0][0x380] ;  /* 0x0000e000ffb37b82 */ /* 0x000f220000000800 */
[----:B------:R-:W2:Y:S01]  /*22680*/  MUFU.RCP R166, R166 ;  /* 0x000000a600a67308 */ /* 0x000ea20000001000 */
[----:B------:R-:W-:Y:S01]  /*22690*/  FADD.FTZ R163, R163, R122 ;  /* 0x0000007aa3a37221 */ /* 0x000fe20000010000 */
[----:B------:R-:W-:-:S05]  /*226a0*/  FMUL.FTZ R164, R165, 0.25 ;  /* 0x3e800000a5a47820 */ /* 0x000fca0000410000 */
[----:B------:R-:W-:Y:S02]  /*226b0*/  FSEL R164, R164, R165, P0 ;  /* 0x000000a5a4a47208 */ /* 0x000fe40000000000 */
[----:B------:R-:W-:-:S04]  /*226c0*/  FSETP.GT.FTZ.AND P0, PT, R76, 8.50705917302346158658e+37, PT ;  /* 0x7e8000004c00780b */ /* 0x000fc80003f14000 */
[----:B------:R-:W-:Y:S01]  /*226d0*/  FSEL R167, R167, 22.75, !P0 ;  /* 0x41b60000a7a77808 */ /* 0x000fe20004000000 */
[----:B--2---:R-:W-:-:S03]  /*226e0*/  FFMA.FTZ R159, R166, R164, R159 ;  /* 0x000000a4a69f7223 */ /* 0x004fc6000001009f */
[----:B------:R2:W1:Y:S01]  /*226f0*/  MUFU.RCP R166, R167 ;  /* 0x000000a700a67308 */ /* 0x0004620000001000 */
[----:B------:R-:W-:Y:S02]  /*22700*/  FADD.FTZ R164, R172, -R159 ;  /* 0x8000009faca47221 */ /* 0x000fe40000010000 */
[----:B------:R-:W0:Y:S02]  /*22710*/  LDC R172, c[0x0][0x380] ;  /* 0x0000e000ffac7b82 */ /* 0x000e240000000800 */
[----:B------:R-:W-:Y:S01]  /*22720*/  FFMA.FTZ R160, R165, R164, R160 ;  /* 0x000000a4a5a07223 */ /* 0x000fe200000100a0 */
[----:B------:R-:W-:Y:S01]  /*22730*/  FADD.FTZ R165, -R159, R174 ;  /* 0x000000ae9fa57221 */ /* 0x000fe20000010100 */
[----:B--2---:R-:W-:-:S03]  /*22740*/  MOV R167, 0x42ba0000 ;  /* 0x42ba000000a77802 */ /* 0x004fc60000000f00 */
[----:B------:R-:W-:-:S05]  /*22750*/  FMUL.FTZ R164, R165, 0.25 ;  /* 0x3e800000a5a47820 */ /* 0x000fca0000410000 */
[----:B------:R-:W-:Y:S02]  /*22760*/  FSEL R164, R164, R165, P0 ;  /* 0x000000a5a4a47208 */ /* 0x000fe40000000000 */
[----:B------:R-:W-:-:S03]  /*22770*/  FSETP.GT.FTZ.AND P0, PT, R77, 8.50705917302346158658e+37, PT ;  /* 0x7e8000004d00780b */ /* 0x000fc60003f14000 */
[----:B-1----:R-:W-:Y:S01]  /*22780*/  FFMA.FTZ R159, R166, R164, R159 ;  /* 0x000000a4a69f7223 */ /* 0x002fe2000001009f */
[----:B------:R-:W-:-:S03]  /*22790*/  MOV R166, 0x42b80000 ;  /* 0x42b8000000a67802 */ /* 0x000fc60000000f00 */
[----:B------:R-:W-:Y:S01]  /*227a0*/  FADD.FTZ R164, R174, -R159 ;  /* 0x8000009faea47221 */ /* 0x000fe20000010000 */
[----:B------:R-:W-:Y:S01]  /*227b0*/  FSEL R166, R166, 23, !P0 ;  /* 0x41b80000a6a67808 */ /* 0x000fe20004000000 */
[----:B------:R-:W1:Y:S02]  /*227c0*/  LDC R174, c[0x0][0x380] ;  /* 0x0000e000ffae7b82 */ /* 0x000e640000000800 */
[----:B------:R-:W-:Y:S01]  /*227d0*/  FFMA.FTZ R160, R165, R164, R160 ;  /* 0x000000a4a5a07223 */ /* 0x000fe200000100a0 */
[----:B------:R-:W-:Y:S02]  /*227e0*/  FADD.FTZ R165, -R159, R178 ;  /* 0x000000b29fa57221 */ /* 0x000fe40000010100 */
[----:B------:R-:W2:Y:S02]  /*227f0*/  MUFU.RCP R166, R166 ;  /* 0x000000a600a67308 */ /* 0x000ea40000001000 */
[----:B------:R-:W-:-:S05]  /*22800*/  FMUL.FTZ R164, R165, 0.25 ;  /* 0x3e800000a5a47820 */ /* 0x000fca0000410000 */
[----:B------:R-:W-:Y:S02]  /*22810*/  FSEL R164, R164, R165, P0 ;  /* 0x000000a5a4a47208 */ /* 0x000fe40000000000 */
[----:B------:R-:W-:-:S04]  /*22820*/  FSETP.GT.FTZ.AND P0, PT, R78, 8.50705917302346158658e+37, PT ;  /* 0x7e8000004e00780b */ /* 0x000fc80003f14000 */
[----:B------:R-:W-:Y:S01]  /*22830*/  FSEL R167, R167, 23.25, !P0 ;  /* 0x41ba0000a7a77808 */ /* 0x000fe20004000000 */
[----:B--2---:R-:W-:-:S03]  /*22840*/  FFMA.FTZ R159, R166, R164, R159 ;  /* 0x000000a4a69f7223 */ /* 0x004fc6000001009f */
[----:B------:R2:W3:Y:S01]  /*22850*/  MUFU.RCP R166, R167 ;  /* 0x000000a700a67308 */ /* 0x0004e20000001000 */
[----:B------:R-:W-:Y:S01]  /*22860*/  FADD.FTZ R164, R178, -R159 ;  /* 0x8000009fb2a47221 */ /* 0x000fe20000010000 */
[----:B------:R-:W-:-:S03]  /*22870*/  FADD.FTZ R127, -R159, R128 ;  /* 0x000000809f7f7221 */ /* 0x000fc60000010100 */
[----:B------:R-:W-:Y:S01]  /*22880*/  FFMA.FTZ R160, R165, R164, R160 ;  /* 0x000000a4a5a07223 */ /* 0x000fe200000100a0 */
[----:B------:R-:W-:Y:S01]  /*22890*/  FMUL.FTZ R164, R127, 0.25 ;  /* 0x3e8000007fa47820 */ /* 0x000fe20000410000 */
[----:B------:R-:W-:Y:S02]  /*228a0*/  MOV R165, 0x42bc0000 ;  /* 0x42bc000000a57802 */ /* 0x000fe40000000f00 */
[----:B--2---:R-:W-:Y:S02]  /*228b0*/  IADD3 R167, PT, PT, R4, UR54, RZ ;  /* 0x0000003604a77c10 */ /* 0x004fe4000fffe0ff */
[----:B------:R-:W-:Y:S02]  /*228c0*/  FSEL R164, R164, R127, P0 ;  /* 0x0000007fa4a47208 */ /* 0x000fe40000000000 */
[----:B------:R-:W-:Y:S01]  /*228d0*/  FSETP.GT.FTZ.AND P0, PT, R79, 8.50705917302346158658e+37, PT ;  /* 0x7e8000004f00780b */ /* 0x000fe20003f14000 */
[----:B0-----:R-:W-:Y:S02]  /*228e0*/  IMAD R167, R172, UR32, R167 ;  /* 0x00000020aca77c24 */ /* 0x001fe4000f8e02a7 */
[----:B---3--:R-:W-:Y:S01]  /*228f0*/  FFMA.FTZ R159, R166, R164, R159 ;  /* 0x000000a4a69f7223 */ /* 0x008fe2000001009f */
[----:B------:R-:W-:-:S03]  /*22900*/  FSEL R165, R165, 23.5, !P0 ;  /* 0x41bc0000a5a57808 */ /* 0x000fc60004000000 */
[----:B------:R-:W-:Y:S01]  /*22910*/  FADD.FTZ R164, R128, -R159 ;  /* 0x8000009f80a47221 */ /* 0x000fe20000010000 */
[----:B------:R-:W-:-:S03]  /*22920*/  FADD.FTZ R125, -R159, R126 ;  /* 0x0000007e9f7d7221 */ /* 0x000fc60000010100 */
[----:B------:R-:W-:Y:S01]  /*22930*/  FFMA.FTZ R160, R127, R164, R160 ;  /* 0x000000a47fa07223 */ /* 0x000fe200000100a0 */
[----:B------:R-:W-:Y:S01]  /*22940*/  FMUL.FTZ R128, R125, 0.25 ;  /* 0x3e8000007d807820 */ /* 0x000fe20000410000 */
[----:B------:R0:W2:Y:S04]  /*22950*/  MUFU.RCP R164, R165 ;  /* 0x000000a500a47308 */ /* 0x0000a80000001000 */
[----:B------:R-:W-:Y:S02]  /*22960*/  FSEL R128, R128, R125, P0 ;  /* 0x0000007d80807208 */ /* 0x000fe40000000000 */
[----:B------:R-:W-:Y:S02]  /*22970*/  FSETP.GT.FTZ.AND P0, PT, R80, 8.50705917302346158658e+37, PT ;  /* 0x7e8000005000780b */ /* 0x000fe40003f14000 */
[----:B0-----:R-:W-:Y:S01]  /*22980*/  MOV R165, 0x42c00000 ;  /* 0x42c0000000a57802 */ /* 0x001fe20000000f00 */
[----:B--2---:R-:W-:Y:S01]  /*22990*/  FFMA.FTZ R159, R164, R128, R159 ;  /* 0x00000080a49f7223 */ /* 0x004fe2000001009f */
[----:B------:R-:W-:-:S03]  /*229a0*/  IADD3 R164, PT, PT, R4, UR53, RZ ;  /* 0x0000003504a47c10 */ /* 0x000fc6000fffe0ff */
[----:B------:R-:W-:Y:S01]  /*229b0*/  FADD.FTZ R127, R126, -R159 ;  /* 0x8000009f7e7f7221 */ /* 0x000fe20000010000 */
[----:B------:R-:W-:-:S03]  /*229c0*/  MOV R126, 0x42be0000 ;  /* 0x42be0000007e7802 */ /* 0x000fc60000000f00 */
[----:B------:R-:W-:Y:S01]  /*229d0*/  FFMA.FTZ R127, R125, R127, R160 ;  /* 0x0000007f7d7f7223 */ /* 0x000fe200000100a0 */
[----:B------:R-:W-:Y:S01]  /*229e0*/  FSEL R128, R126, 23.75, !P0 ;  /* 0x41be00007e807808 */ /* 0x000fe20004000000 */
[----:B------:R-:W-:Y:S01]  /*229f0*/  FADD.FTZ R126, -R159, R124 ;  /* 0x0000007c9f7e7221 */ /* 0x000fe20000010100 */
[----:B------:R-:W-:Y:S01]  /*22a00*/  IADD3 R125, PT, PT, R4, UR51, RZ ;  /* 0x00000033047d7c10 */ /* 0x000fe2000fffe0ff */
[----:B------:R-:W0:Y:S01]  /*22a10*/  LDCU.128 UR48, c[0x3][0x180] ;  /* 0x00c03000ff3077ac */ /* 0x000e220008000c00 */
[----:B------:R2:W3:Y:S01]  /*22a20*/  MUFU.RCP R166, R128 ;  /* 0x0000008000a67308 */ /* 0x0004e20000001000 */
[----:B------:R-:W-:Y:S01]  /*22a30*/  FMUL.FTZ R123, R126, 0.25 ;  /* 0x3e8000007e7b7820 */ /* 0x000fe20000410000 */
[----:B------:R-:W-:Y:S01]  /*22a40*/  IADD3 R160, PT, PT, R4, UR52, RZ ;  /* 0x0000003404a07c10 */ /* 0x000fe2000fffe0ff */
[----:B------:R-:W-:-:S05]  /*22a50*/  IMAD R125, R168, UR37, R125 ;  /* 0x00000025a87d7c24 */ /* 0x000fca000f8e027d */
[----:B------:R-:W-:Y:S02]  /*22a60*/  IADD3 R125, PT, PT, R125, 0x16, RZ ;  /* 0x000000167d7d7810 */ /* 0x000fe40007ffe0ff */
[----:B--2---:R-:W-:Y:S02]  /*22a70*/  FSEL R128, R123, R126, P0 ;  /* 0x0000007e7b807208 */ /* 0x004fe40000000000 */
[----:B------:R-:W-:Y:S02]  /*22a80*/  FSETP.GT.FTZ.AND P0, PT, R81, 8.50705917302346158658e+37, PT ;  /* 0x7e8000005100780b */ /* 0x000fe40003f14000 */
[----:B------:R-:W-:Y:S01]  /*22a90*/  IADD3 R123, PT, PT, R4, UR55, RZ ;  /* 0x00000037047b7c10 */ /* 0x000fe2000fffe0ff */
[----:B------:R-:W2:Y:S01]  /*22aa0*/  LDCU.128 UR52, c[0x3][0x1b70] ;  /* 0x00c36e00ff3477ac */ /* 0x000ea20008000c00 */
[----:B------:R-:W-:Y:S01]  /*22ab0*/  FSEL R169, R165, 24, !P0 ;  /* 0x41c00000a5a97808 */ /* 0x000fe20004000000 */
[----:B---3--:R-:W-:Y:S01]  /*22ac0*/  FFMA.FTZ R159, R166, R128, R159 ;  /* 0x00000080a69f7223 */ /* 0x008fe2000001009f */
[----:B------:R-:W-:Y:S01]  /*22ad0*/  IMAD R165, R171, UR38, R160 ;  /* 0x00000026aba57c24 */ /* 0x000fe2000f8e02a0 */
[----:B------:R-:W-:Y:S01]  /*22ae0*/  IADD3 R171, PT, PT, R4, UR47, RZ ;  /* 0x0000002f04ab7c10 */ /* 0x000fe2000fffe0ff */
[----:B------:R-:W3:Y:S01]  /*22af0*/  MUFU.RCP R170, R169 ;  /* 0x000000a900aa7308 */ /* 0x000ee20000001000 */
[----:B------:R-:W-:Y:S01]  /*22b00*/  FADD.FTZ R128, -R159, R122 ;  /* 0x0000007a9f807221 */ /* 0x000fe20000010100 */
[----:B-1----:R-:W-:-:S02]  /*22b10*/  IMAD R168, R174, UR33, R123 ;  /* 0x00000021aea87c24 */ /* 0x002fc4000f8e027b */
[----:B------:R-:W-:Y:S02]  /*22b20*/  IMAD R166, R173, UR39, R164 ;  /* 0x00000027ada67c24 */ /* 0x000fe4000f8e02a4 */
[----:B------:R-:W-:Y:S01]  /*22b30*/  FMUL.FTZ R121, R128, 0.25 ;  /* 0x3e80000080797820 */ /* 0x000fe20000410000 */
[----:B------:R-:W-:-:S04]  /*22b40*/  DEPBAR.LE SB5, 0x1 ;  /* 0x0000d0400000791a */ /* 0x000fc80000000000 */
[----:B------:R-:W-:Y:S01]  /*22b50*/  FMUL.FTZ R123, R120, UR42 ;  /* 0x0000002a787b7c20 */ /* 0x000fe20008410000 */
[----:B------:R-:W-:Y:S01]  /*22b60*/  MOV R120, 0x42c20000 ;  /* 0x42c2000000787802 */ /* 0x000fe20000000f00 */
[----:B------:R-:W1:Y:S01]  /*22b70*/  LDCU.128 UR32, c[0x3][0xb00] ;  /* 0x00c16000ff2077ac */ /* 0x000e620008000c00 */
[----:B------:R-:W4:Y:S01]  /*22b80*/  LDC R173, c[0x0][0x380] ;  /* 0x0000e000ffad7b82 */ /* 0x000f220000000800 */
[----:B------:R-:W-:Y:S02]  /*22b90*/  FSEL R160, R121, R128, P0 ;  /* 0x0000008079a07208 */ /* 0x000fe40000000000 */
[----:B------:R-:W-:Y:S02]  /*22ba0*/  FSETP.GT.FTZ.AND P0, PT, R82, 8.50705917302346158658e+37, PT ;  /* 0x7e8000005200780b */ /* 0x000fe40003f14000 */
[----:B------:R-:W-:Y:S02]  /*22bb0*/  IADD3 R164, PT, PT, R4, UR46, RZ ;  /* 0x0000002e04a47c10 */ /* 0x000fe4000fffe0ff */
[----:B------:R-:W-:Y:S01]  /*22bc0*/  FSEL R172, R120, 24.25, !P0 ;  /* 0x41c2000078ac7808 */ /* 0x000fe20004000000 */
[----:B---3--:R-:W-:Y:S01]  /*22bd0*/  FFMA.FTZ R121, R170, R160, R159 ;  /* 0x000000a0aa797223 */ /* 0x008fe2000001009f */
[----:B0----5:R-:W-:Y:S01]  /*22be0*/  FFMA.FTZ R160, R2, UR48, R123 ;  /* 0x0000003002a07c23 */ /* 0x021fe2000801007b */
[----:B------:R-:W-:Y:S01]  /*22bf0*/  IADD3 R2, PT, PT, R4, UR44, RZ ;  /* 0x0000002c04027c10 */ /* 0x000fe2000fffe0ff */
[----:B------:R-:W-:Y:S01]  /*22c00*/  FADD.FTZ R159, R124, -R159 ;  /* 0x8000009f7c9f7221 */ /* 0x000fe20000010000 */
[----:B------:R-:W-:Y:S01]  /*22c10*/  IADD3 R120, PT, PT, R4, UR45, RZ ;  /* 0x0000002d04787c10 */ /* 0x000fe2000fffe0ff */
[----:B------:R-:W0:Y:S01]  /*22c20*/  MUFU.RCP R172, R172 ;  /* 0x000000ac00ac7308 */ /* 0x000e220000001000 */
[----:B------:R-:W3:Y:S01]  /*22c30*/  LDC R174, c[0x0][0x380] ;  /* 0x0000e000ffae7b82 */ /* 0x000ee20000000800 */
[----:B------:R-:W-:-:S02]  /*22c40*/  IMAD R169, R175, UR8, R2 ;  /* 0x00000008afa97c24 */ /* 0x000fc4000f8e0202 */
[----:B------:R-:W-:Y:S01]  /*22c50*/  FADD.FTZ R2, -R121, R160 ;  /* 0x000000a079027221 */ /* 0x000fe20000010100 */
[----:B------:R-:W-:Y:S01]  /*22c60*/  IMAD R170, R177, UR9, R120 ;  /* 0x00000009b1aa7c24 */ /* 0x000fe2000f8e0278 */
[----:B-1----:R-:W-:Y:S01]  /*22c70*/  UIADD3 UR32, UPT, UPT, UR10, 0x16, UR32 ;  /* 0x000000160a207890 */ /* 0x002fe2000fffe020 */
[----:B------:R-:W-:Y:S01]  /*22c80*/  FFMA.FTZ R127, R126, R159, R127 ;  /* 0x0000009f7e7f7223 */ /* 0x000fe2000001007f */
[----:B------:R-:W-:Y:S01]  /*22c90*/  FMUL.FTZ R123, R2, 0.25 ;  /* 0x3e800000027b7820 */ /* 0x000fe20000410000 */
[----:B------:R-:W-:Y:S01]  /*22ca0*/  UIADD3 UR35, UPT, UPT, UR10, 0x16, UR35 ;  /* 0x000000160a237890 */ /* 0x000fe2000fffe023 */
[C---:B--2---:R-:W-:Y:S01]  /*22cb0*/  IADD3 R126, PT, PT, R4.reuse, UR52, RZ ;  /* 0x00000034047e7c10 */ /* 0x044fe2000fffe0ff */
[----:B------:R-:W-:Y:S01]  /*22cc0*/  UIADD3 UR34, UPT, UPT, UR10, 0x16, UR34 ;  /* 0x000000160a227890 */ /* 0x000fe2000fffe022 */
[----:B------:R-:W-:Y:S01]  /*22cd0*/  IADD3 R176, PT, PT, R169, 0x16, RZ ;  /* 0x00000016a9b07810 */ /* 0x000fe20007ffe0ff */
[----:B------:R-:W-:Y:S01]  /*22ce0*/  UIADD3 UR33, UPT, UPT, UR10, 0x16, UR33 ;  /* 0x000000160a217890 */ /* 0x000fe2000fffe021 */
[----:B------:R-:W-:Y:S01]  /*22cf0*/  FSEL R120, R123, R2, P0 ;  /* 0x000000027b787208 */ /* 0x000fe20000000000 */
[----:B----4-:R-:W-:Y:S01]  /*22d00*/  IMAD R123, R173, UR32, R164 ;  /* 0x00000020ad7b7c24 */ /* 0x010fe2000f8e02a4 */
[----:B------:R-:W-:Y:S01]  /*22d10*/  IADD3 R164, PT, PT, R4, UR53, RZ ;  /* 0x0000003504a47c10 */ /* 0x000fe2000fffe0ff */
[----:B------:R-:W-:Y:S01]  /*22d20*/  IMAD R126, R179, UR34, R126 ;  /* 0x00000022b37e7c24 */ /* 0x000fe2000f8e027e */
[----:B------:R-:W-:Y:S01]  /*22d30*/  IADD3 R173, PT, PT, R168, 0x16, RZ ;  /* 0x00000016a8ad7810 */ /* 0x000fe20007ffe0ff */
[--C-:B0-----:R-:W-:Y:S01]  /*22d40*/  FFMA.FTZ R159, R172, R120, R121.reuse ;  /* 0x00000078ac9f7223 */ /* 0x101fe20000010079 */
[----:B------:R-:W-:Y:S01]  /*22d50*/  FADD.FTZ R121, R122, -R121 ;  /* 0x800000797a797221 */ /* 0x000fe20000010000 */
[----:B------:R-:W-:Y:S01]  /*22d60*/  IMAD R124, R181, UR35, R164 ;  /* 0x00000023b57c7c24 */ /* 0x000fe2000f8e02a4 */
[----:B------:R-:W-:Y:S01]  /*22d70*/  IADD3 R179, PT, PT, R170, 0x16, RZ ;  /* 0x00000016aab37810 */ /* 0x000fe20007ffe0ff */
[----:B------:R-:W-:Y:S01]  /*22d80*/  FADD.FTZ R120, R160, -R159 ;  /* 0x8000009fa0787221 */ /* 0x000fe20000010000 */
[----:B------:R-:W-:Y:S01]  /*22d90*/  FFMA.FTZ R121, R128, R121, R127 ;  /* 0x0000007980797223 */ /* 0x000fe2000001007f */
[----:B------:R-:W-:Y:S01]  /*22da0*/  IADD3 R180, PT, PT, R123, 0x16, RZ ;  /* 0x000000167bb47810 */ /* 0x000fe20007ffe0ff */
[----:B---3--:R-:W-:Y:S01]  /*22db0*/  IMAD R171, R174, UR33, R171 ;  /* 0x00000021aeab7c24 */ /* 0x008fe2000f8e02ab */
[----:B------:R-:W-:Y:S01]  /*22dc0*/  IADD3 R182, PT, PT, R126, 0x16, RZ ;  /* 0x000000167eb67810 */ /* 0x000fe20007ffe0ff */
[----:B------:R-:W-:Y:S01]  /*22dd0*/  FFMA.FTZ R164, R2, R120, R121 ;  /* 0x0000007802a47223 */ /* 0x000fe20000010079 */
[----:B------:R-:W-:-:S02]  /*22de0*/  IADD3 R2, PT, PT, R165, 0x16, RZ ;  /* 0x00000016a5027810 */ /* 0x000fc40007ffe0ff */
[----:B------:R-:W5:Y:S01]  /*22df0*/  TLD.LZ RZ, R165, R125, UR14, 1D, 0x1 ;  /* 0x00ff0eff7da57f66 */ /* 0x000f6200081e01ff */
[----:B------:R-:W-:Y:S02]  /*22e00*/  IADD3 R120, PT, PT, R166, 0x16, RZ ;  /* 0x00000016a6787810 */ /* 0x000fe40007ffe0ff */
[----:B------:R-:W5:Y:S01]  /*22e10*/  TLD.LZ RZ, R166, R125, UR16, 1D, 0x1 ;  /* 0x00ff10ff7da67f66 */ /* 0x000f6200081e01ff */
[----:B------:R-:W-:Y:S02]  /*22e20*/  IADD3 R121, PT, PT, R167, 0x16, RZ ;  /* 0x00000016a7797810 */ /* 0x000fe40007ffe0ff */
[----:B------:R-:W5:Y:S01]  /*22e30*/  TLD.LZ RZ, R167, R2, UR14, 1D, 0x1 ;  /* 0x00ff0eff02a77f66 */ /* 0x000f6200081e01ff */
[----:B------:R-:W5:Y:S01]  /*22e40*/  TLD.LZ RZ, R168, R2, UR16, 1D, 0x1 ;  /* 0x00ff10ff02a87f66 */ /* 0x000f6200081e01ff */
[----:B------:R-:W5:Y:S01]  /*22e50*/  TLD.LZ RZ, R169, R120, UR14, 1D, 0x1 ;  /* 0x00ff0eff78a97f66 */ /* 0x000f6200081e01ff */
[----:B------:R-:W-:Y:S01]  /*22e60*/  TLD.LZ RZ, R170, R120, UR16, 1D, 0x1 ;  /* 0x00ff10ff78aa7f66 */ /* 0x000fe200081e01ff */
[----:B------:R-:W-:-:S02]  /*22e70*/  IADD3 R181, PT, PT, R171, 0x16, RZ ;  /* 0x00000016abb57810 */ /* 0x000fc40007ffe0ff */
[----:B------:R-:W5:Y:S01]  /*22e80*/  TLD.LZ RZ, R171, R121, UR14, 1D, 0x1 ;  /* 0x00ff0eff79ab7f66 */ /* 0x000f6200081e01ff */
[----:B------:R-:W-:Y:S01]  /*22e90*/  TLD.LZ RZ, R172, R121, UR16, 1D, 0x1 ;  /* 0x00ff10ff79ac7f66 */ /* 0x000fe200081e01ff */
        /* <DEDUP_REMOVED lines=9> */
[----:B------:R-:W-:-:S02]  /*22f30*/  IADD3 R183, PT, PT, R124, 0x16, RZ ;  /* 0x000000167cb77810 */ /* 0x000fc40007ffe0ff */
[----:B------:R-:W5:Y:S01]  /*22f40*/  TLD.LZ RZ, R124, R181, UR16, 1D, 0x1 ;  /* 0x00ff10ffb57c7f66 */ /* 0x000f6200081e01ff */
[----:B------:R-:W5:Y:S01]  /*22f50*/  TLD.LZ RZ, R122, R182, UR14, 1D, 0x1 ;  /* 0x00ff0effb67a7f66 */ /* 0x000f6200081e01ff */
[----:B------:R-:W5:Y:S01]  /*22f60*/  TLD.LZ RZ, R121, R182, UR16, 1D, 0x1 ;  /* 0x00ff10ffb6797f66 */ /* 0x000f6200081e01ff */
[----:B------:R-:W5:Y:S01]  /*22f70*/  TLD.LZ RZ, R2, R183, UR14, 1D, 0x1 ;  /* 0x00ff0effb7027f66 */ /* 0x000f6200081e01ff */
[----:B------:R-:W5:Y:S01]  /*22f80*/  TLD.LZ RZ, R120, R183, UR16, 1D, 0x1 ;  /* 0x00ff10ffb7787f66 */ /* 0x000f6200081e01ff */
[----:B------:R-:W-:Y:S01]  /*22f90*/  FADD.FTZ R163, R163, R160 ;  /* 0x000000a0a3a37221 */ /* 0x000fe20000010000 */
[----:B------:R-:W-:Y:S01]  /*22fa0*/  FSETP.GT.FTZ.AND P0, PT, R83, 8.50705917302346158658e+37, PT ;  /* 0x7e8000005300780b */ /* 0x000fe20003f14000 */
[----:B------:R-:W2:Y:S01]  /*22fb0*/  LDCU.128 UR32, c[0x3][0x3e0] ;  /* 0x00c07c00ff2077ac */ /* 0x000ea20008000c00 */
[----:B------:R-:W-:Y:S02]  /*22fc0*/  MOV R160, 0x42c40000 ;  /* 0x42c4000000a07802 */ /* 0x000fe40000000f00 */
[----:B------:R-:W-:Y:S01]  /*22fd0*/  FSETP.GT.FTZ.AND P1, PT, R89, 8.50705917302346158658e+37, PT ;  /* 0x7e8000005900780b */ /* 0x000fe20003f34000 */
[----:B------:R-:W3:Y:S01]  /*22fe0*/  LDCU.128 UR36, c[0x3][0x190] ;  /* 0x00c03200ff2477ac */ /* 0x000ee20008000c00 */
[----:B0-----:R-:W-:Y:S01]  /*22ff0*/  FSEL R173, R160, 24.5, !P0 ;  /* 0x41c40000a0ad7808 */ /* 0x001fe20004000000 */
[----:B------:R-:W0:Y:S03]  /*23000*/  LDCU.128 UR44, c[0x3][0x400] ;  /* 0x00c08000ff2c77ac */ /* 0x000e260008000c00 */
[----:B-1----:R-:W1:Y:S01]  /*23010*/  MUFU.RCP R176, R173 ;  /* 0x000000ad00b07308 */ /* 0x002e620000001000 */
[----:B------:R-:W-:-:S04]  /*23020*/  DEPBAR.LE SB5, 0xf ;  /* 0x0000d3c00000791a */ /* 0x000fc80000000000 */
[----:B------:R-:W-:-:S04]  /*23030*/  FMUL.FTZ R165, R165, UR43 ;  /* 0x0000002ba5a57c20 */ /* 0x000fc80008410000 */
[----:B------:R-:W-:Y:S01]  /*23040*/  FFMA.FTZ R166, R166, UR49, R165 ;  /* 0x00000031a6a67c23 */ /* 0x000fe200080100a5 */
[----:B--2---:R-:W-:-:S03]  /*23050*/  FMUL.FTZ R167, R167, UR32 ;  /* 0x00000020a7a77c20 */ /* 0x004fc60008410000 */
[--C-:B------:R-:W-:Y:S01]  /*23060*/  FADD.FTZ R165, -R159, R166.reuse ;  /* 0x000000a69fa57221 */ /* 0x100fe20000010100 */
[----:B------:R-:W-:Y:S01]  /*23070*/  FADD.FTZ R163, R163, R166 ;  /* 0x000000a6a3a37221 */ /* 0x000fe20000010000 */
[----:B------:R-:W-:-:S04]  /*23080*/  DEPBAR.LE SB5, 0xe ;  /* 0x0000d3800000791a */ /* 0x000fc80000000000 */
[----:B------:R-:W-:Y:S01]  /*23090*/  FFMA.FTZ R168, R168, UR50, R167 ;  /* 0x00000032a8a87c23 */ /* 0x000fe200080100a7 */
[----:B------:R-:W-:Y:S01]  /*230a0*/  MOV R167, 0x42c80000 ;  /* 0x42c8000000a77802 */ /* 0x000fe20000000f00 */
[----:B------:R-:W-:Y:S01]  /*230b0*/  FMUL.FTZ R160, R165, 0.25 ;  /* 0x3e800000a5a07820 */ /* 0x000fe20000410000 */
[----:B------:R-:W-:-:S04]  /*230c0*/  DEPBAR.LE SB5, 0xb ;  /* 0x0000d2c00000791a */ /* 0x000fc80000000000 */
[----:B------:R-:W-:Y:S01]  /*230d0*/  FMUL.FTZ R169, R169, UR33 ;  /* 0x00000021a9a97c20 */ /* 0x000fe20008410000 */
[----:B------:R-:W-:Y:S01]  /*230e0*/  FMUL.FTZ R171, R171, UR34 ;  /* 0x00000022abab7c20 */ /* 0x000fe20008410000 */
[----:B------:R-:W-:Y:S01]  /*230f0*/  FMUL.FTZ R174, R174, UR35 ;  /* 0x00000023aeae7c20 */ /* 0x000fe20008410000 */
[----:B------:R-:W2:Y:S01]  /*23100*/  LDCU.128 UR32, c[0x3][0x3f0] ;  /* 0x00c07e00ff2077ac */ /* 0x000ea20008000c00 */
[----:B------:R-:W-:Y:S01]  /*23110*/  FSEL R160, R160, R165, P0 ;  /* 0x000000a5a0a07208 */ /* 0x000fe20000000000 */
[----:B------:R-:W-:Y:S01]  /*23120*/  FFMA.FTZ R170, R170, UR51, R169 ;  /* 0x00000033aaaa7c23 */ /* 0x000fe200080100a9 */
[----:B------:R-:W-:Y:S01]  /*23130*/  FSETP.GT.FTZ.AND P0, PT, R84, 8.50705917302346158658e+37, PT ;  /* 0x7e8000005400780b */ /* 0x000fe20003f14000 */
[----:B---3--:R-:W-:Y:S01]  /*23140*/  FFMA.FTZ R172, R172, UR36, R171 ;  /* 0x00000024acac7c23 */ /* 0x008fe200080100ab */
[----:B------:R-:W-:-:S04]  /*23150*/  DEPBAR.LE SB5, 0xa ;  /* 0x0000d2800000791a */ /* 0x000fc80000000000 */
[----:B------:R-:W-:Y:S01]  /*23160*/  FFMA.FTZ R174, R175, UR37, R174 ;  /* 0x00000025afae7c23 */ /* 0x000fe200080100ae */
[----:B-1----:R-:W-:Y:S01]  /*23170*/  FFMA.FTZ R159, R176, R160, R159 ;  /* 0x000000a0b09f7223 */ /* 0x002fe2000001009f */
[----:B------:R-:W-:-:S03]  /*23180*/  FADD.FTZ R163, R163, R168 ;  /* 0x000000a8a3a37221 */ /* 0x000fc60000010000 */
[----:B------:R-:W-:Y:S01]  /*23190*/  FADD.FTZ R160, R166, -R159 ;  /* 0x8000009fa6a07221 */ /* 0x000fe20000010000 */
[----:B------:R-:W-:-:S03]  /*231a0*/  FADD.FTZ R163, R163, R170 ;  /* 0x000000aaa3a37221 */ /* 0x000fc60000010000 */
[----:B------:R-:W-:Y:S01]  /*231b0*/  FFMA.FTZ R160, R165, R160, R164 ;  /* 0x000000a0a5a07223 */ /* 0x000fe200000100a4 */
[----:B------:R-:W-:Y:S01]  /*231c0*/  MOV R164, 0x42c60000 ;  /* 0x42c6000000a47802 */ /* 0x000fe20000000f00 */
[----:B------:R-:W-:Y:S01]  /*231d0*/  FADD.FTZ R165, -R159, R168 ;  /* 0x000000a89fa57221 */ /* 0x000fe20000010100 */
[----:B------:R-:W-:Y:S01]  /*231e0*/  FADD.FTZ R163, R163, R172 ;  /* 0x000000aca3a37221 */ /* 0x000fe20000010000 */
[----:B------:R-:W-:-:S04]  /*231f0*/  DEPBAR.LE SB5, 0x9 ;  /* 0x0000d2400000791a */ /* 0x000fc80000000000 */
[----:B--2---:R-:W-:Y:S01]  /*23200*/  FMUL.FTZ R177, R177, UR32 ;  /* 0x00000020b1b17c20 */ /* 0x004fe20008410000 */
[----:B------:R-:W-:Y:S01]  /*23210*/  FSEL R166, R164, 24.75, !P0 ;  /* 0x41c60000a4a67808 */ /* 0x000fe20004000000 */
[----:B------:R-:W-:Y:S01]  /*23220*/  FMUL.FTZ R164, R165, 0.25 ;  /* 0x3e800000a5a47820 */ /* 0x000fe20000410000 */
[----:B------:R-:W-:-:S04]  /*23230*/  DEPBAR.LE SB5, 0x7 ;  /* 0x0000d1c00000791a */ /* 0x000fc80000000000 */
[----:B------:R-:W-:Y:S01]  /*23240*/  FMUL.FTZ R127, R127, UR33 ;  /* 0x000000217f7f7c20 */ /* 0x000fe20008410000 */
[----:B------:R-:W-:Y:S01]  /*23250*/  FFMA.FTZ R178, R178, UR38, R177 ;  /* 0x00000026b2b27c23 */ /* 0x000fe200080100b1 */
[----:B------:R-:W-:Y:S01]  /*23260*/  FMUL.FTZ R125, R125, UR34 ;  /* 0x000000227d7d7c20 */ /* 0x000fe20008410000 */
[----:B------:R-:W-:Y:S01]  /*23270*/  FADD.FTZ R163, R163, R174 ;  /* 0x000000aea3a37221 */ /* 0x000fe20000010000 */
[----:B------:R-:W1:Y:S01]  /*23280*/  MUFU.RCP R166, R166 ;  /* 0x000000a600a67308 */ /* 0x000e620000001000 */
[----:B------:R-:W-:Y:S01]  /*23290*/  FSEL R164, R164, R165, P0 ;  /* 0x000000a5a4a47208 */ /* 0x000fe20000000000 */
[----:B------:R-:W-:Y:S01]  /*232a0*/  FFMA.FTZ R128, R128, UR39, R127 ;  /* 0x0000002780807c23 */ /* 0x000fe2000801007f */
[----:B------:R-:W-:Y:S01]  /*232b0*/  FSETP.GT.FTZ.AND P0, PT, R147, 8.50705917302346158658e+37, PT ;  /* 0x7e8000009300780b */ /* 0x000fe20003f14000 */
[----:B------:R-:W2:Y:S01]  /*232c0*/  LDCU.128 UR36, c[0x3][0x1a0] ;  /* 0x00c03400ff2477ac */ /* 0x000ea20008000c00 */
[----:B------:R-:W-:Y:S02]  /*232d0*/  FADD.FTZ R163, R163, R178 ;  /* 0x000000b2a3a37221 */ /* 0x000fe40000010000 */
[----:B------:R-:W-:-:S02]  /*232e0*/  FSEL R167, R167, 25, !P0 ;  /* 0x41c80000a7a77808 */ /* 0x000fc40004000000 */
[----:B------:R-:W-:Y:S01]  /*232f0*/  FADD.FTZ R163, R163, R128 ;  /* 0x00000080a3a37221 */ /* 0x000fe20000010000 */
[----:B-1----:R-:W-:Y:S02]  /*23300*/  FFMA.FTZ R159, R166, R164, R159 ;  /* 0x000000a4a69f7223 */ /* 0x002fe4000001009f */
[----:B------:R1:W3:Y:S02]  /*23310*/  MUFU.RCP R166, R167 ;  /* 0x000000a700a67308 */ /* 0x0002e40000001000 */
[----:B------:R-:W-:-:S04]  /*23320*/  FADD.FTZ R164, R168, -R159 ;  /* 0x8000009fa8a47221 */ /* 0x000fc80000010000 */
[----:B------:R-:W-:Y:S01]  /*23330*/  FFMA.FTZ R160, R165, R164, R160 ;  /* 0x000000a4a5a07223 */ /* 0x000fe200000100a0 */
[----:B------:R-:W-:Y:S01]  /*23340*/  FADD.FTZ R165, -R159, R170 ;  /* 0x000000aa9fa57221 */ /* 0x000fe20000010100 */
[----:B-1----:R-:W-:-:S03]  /*23350*/  MOV R167, 0x42cc0000 ;  /* 0x42cc000000a77802 */ /* 0x002fc60000000f00 */
[----:B------:R-:W-:-:S05]  /*23360*/  FMUL.FTZ R164, R165, 0.25 ;  /* 0x3e800000a5a47820 */ /* 0x000fca0000410000 */
[----:B------:R-:W-:Y:S02]  /*23370*/  FSEL R164, R164, R165, P0 ;  /* 0x000000a5a4a47208 */ /* 0x000fe40000000000 */
[----:B------:R-:W-:-:S03]  /*23380*/  FSETP.GT.FTZ.AND P0, PT, R148, 8.50705917302346158658e+37, PT ;  /* 0x7e8000009400780b */ /* 0x000fc60003f14000 */
[----:B---3--:R-:W-:Y:S01]  /*23390*/  FFMA.FTZ R159, R166, R164, R159 ;  /* 0x000000a4a69f7223 */ /* 0x008fe2000001009f */
[----:B------:R-:W-:-:S03]  /*233a0*/  MOV R166, 0x42ca0000 ;  /* 0x42ca000000a67802 */ /* 0x000fc60000000f00 */
[----:B------:R-:W-:Y:S01]  /*233b0*/  FADD.FTZ R164, R170, -R159 ;  /* 0x8000009faaa47221 */ /* 0x000fe20000010000 */
[----:B------:R-:W-:-:S03]  /*233c0*/  FSEL R166, R166, 25.25, !P0 ;  /* 0x41ca0000a6a67808 */ /* 0x000fc60004000000 */
[----:B------:R-:W-:Y:S01]  /*233d0*/  FFMA.FTZ R160, R165, R164, R160 ;  /* 0x000000a4a5a07223 */ /* 0x000fe200000100a0 */
[----:B------:R-:W-:Y:S02]  /*233e0*/  FADD.FTZ R165, -R159, R172 ;  /* 0x000000ac9fa57221 */ /* 0x000fe40000010100 */
        /* <DEDUP_REMOVED lines=17> */
[----:B------:R-:W-:-:S03]  /*23500*/  FSEL R166, R166, 25.75, !P0 ;  /* 0x41ce0000a6a67808 */ /* 0x000fc60004000000 */
        /* <DEDUP_REMOVED lines=8> */
[----:B------:R-:W1:Y:S01]  /*23590*/  MUFU.RCP R166, R167 ;  /* 0x000000a700a67308 */ /* 0x000e620000001000 */
[----:B------:R-:W-:Y:S01]  /*235a0*/  FADD.FTZ R164, R178, -R159 ;  /* 0x8000009fb2a47221 */ /* 0x000fe20000010000 */
[----:B------:R-:W-:-:S03]  /*235b0*/  FADD.FTZ R127, -R159, R128 ;  /* 0x000000809f7f7221 */ /* 0x000fc60000010100 */
[----:B------:R-:W-:Y:S01]  /*235c0*/  FFMA.FTZ R160, R165, R164, R160 ;  /* 0x000000a4a5a07223 */ /* 0x000fe200000100a0 */
[----:B------:R-:W-:Y:S01]  /*235d0*/  FMUL.FTZ R164, R127, 0.25 ;  /* 0x3e8000007fa47820 */ /* 0x000fe20000410000 */
[----:B------:R-:W-:-:S04]  /*235e0*/  MOV R165, 0x42d20000 ;  /* 0x42d2000000a57802 */ /* 0x000fc80000000f00 */
[----:B------:R-:W-:Y:S02]  /*235f0*/  FSEL R164, R164, R127, P0 ;  /* 0x0000007fa4a47208 */ /* 0x000fe40000000000 */
[----:B------:R-:W-:-:S03]  /*23600*/  FSETP.GT.FTZ.AND P0, PT, R87, 8.50705917302346158658e+37, PT ;  /* 0x7e8000005700780b */ /* 0x000fc60003f14000 */
[----:B-1----:R-:W-:Y:S01]  /*23610*/  FFMA.FTZ R159, R166, R164, R159 ;  /* 0x000000a4a69f7223 */ /* 0x002fe2000001009f */
[----:B------:R-:W-:-:S03]  /*23620*/  FSEL R165, R165, 26.25, !P0 ;  /* 0x41d20000a5a57808 */ /* 0x000fc60004000000 */
[----:B------:R-:W-:Y:S01]  /*23630*/  FADD.FTZ R164, R128, -R159 ;  /* 0x8000009f80a47221 */ /* 0x000fe20000010000 */
[----:B------:R-:W-:-:S04]  /*23640*/  DEPBAR.LE SB5, 0x6 ;  /* 0x0000d1800000791a */ /* 0x000fc80000000000 */
[----:B--2---:R-:W-:Y:S01]  /*23650*/  FFMA.FTZ R126, R126, UR36, R125 ;  /* 0x000000247e7e7c23 */ /* 0x004fe2000801007d */
[----:B------:R-:W-:-:S03]  /*23660*/  FFMA.FTZ R160, R127, R164, R160 ;  /* 0x000000a47fa07223 */ /* 0x000fc600000100a0 */
[----:B------:R-:W-:Y:S01]  /*23670*/  FADD.FTZ R125, -R159, R126 ;  /* 0x0000007e9f7d7221 */ /* 0x000fe20000010100 */
[----:B------:R-:W1:Y:S01]  /*23680*/  MUFU.RCP R164, R165 ;  /* 0x000000a500a47308 */ /* 0x000e620000001000 */
[----:B------:R-:W-:-:S04]  /*23690*/  DEPBAR.LE SB5, 0x5 ;  /* 0x0000d1400000791a */ /* 0x000fc80000000000 */
[----:B------:R-:W-:Y:S01]  /*236a0*/  FMUL.FTZ R123, R123, UR35 ;  /* 0x000000237b7b7c20 */ /* 0x000fe20008410000 */
[----:B------:R-:W-:Y:S01]  /*236b0*/  FADD.FTZ R163, R163, R126 ;  /* 0x0000007ea3a37221 */ /* 0x000fe20000010000 */
[----:B------:R-:W-:-:S05]  /*236c0*/  FMUL.FTZ R128, R125, 0.25 ;  /* 0x3e8000007d807820 */ /* 0x000fca0000410000 */
[----:B------:R-:W-:Y:S02]  /*236d0*/  FSEL R128, R128, R125, P0 ;  /* 0x0000007d80807208 */ /* 0x000fe40000000000 */
[----:B------:R-:W-:-:S03]  /*236e0*/  FSETP.GT.FTZ.AND P0, PT, R88, 8.50705917302346158658e+37, PT ;  /* 0x7e8000005800780b */ /* 0x000fc60003f14000 */
[----:B-1----:R-:W-:Y:S01]  /*236f0*/  FFMA.FTZ R159, R164, R128, R159 ;  /* 0x00000080a49f7223 */ /* 0x002fe2000001009f */
[----:B------:R-:W-:Y:S01]  /*23700*/  MOV R128, 0x42d40000 ;  /* 0x42d4000000807802 */ /* 0x000fe20000000f00 */
[----:B------:R-:W-:-:S04]  /*23710*/  DEPBAR.LE SB5, 0x3 ;  /* 0x0000d0c00000791a */ /* 0x000fc80000000000 */
[----:B------:R-:W-:Y:S01]  /*23720*/  FFMA.FTZ R124, R124, UR37, R123 ;  /* 0x000000257c7c7c23 */ /* 0x000fe2000801007b */
[----:B0-----:R-:W-:Y:S01]  /*23730*/  FMUL.FTZ R122, R122, UR44 ;  /* 0x0000002c7a7a7c20 */ /* 0x001fe20008410000 */
[----:B------:R-:W-:Y:S01]  /*23740*/  FADD.FTZ R127, R126, -R159 ;  /* 0x8000009f7e7f7221 */ /* 0x000fe20000010000 */
[----:B------:R-:W-:Y:S01]  /*23750*/  MOV R164, 0x42d60000 ;  /* 0x42d6000000a47802 */ /* 0x000fe20000000f00 */
[----:B------:R-:W-:Y:S02]  /*23760*/  FADD.FTZ R126, -R159, R124 ;  /* 0x0000007c9f7e7221 */ /* 0x000fe40000010100 */
[----:B------:R-:W-:Y:S01]  /*23770*/  FFMA.FTZ R127, R125, R127, R160 ;  /* 0x0000007f7d7f7223 */ /* 0x000fe200000100a0 */
[----:B------:R-:W-:Y:S01]  /*23780*/  FSEL R125, R128, 26.5, !P0 ;  /* 0x41d40000807d7808 */ /* 0x000fe20004000000 */
[----:B------:R-:W-:Y:S01]  /*23790*/  FMUL.FTZ R123, R126, 0.25 ;  /* 0x3e8000007e7b7820 */ /* 0x000fe20000410000 */
[----:B------:R-:W-:-:S04]  /*237a0*/  DEPBAR.LE SB5, 0x2 ;  /* 0x0000d0800000791a */ /* 0x000fc80000000000 */
[----:B------:R-:W-:Y:S01]  /*237b0*/  FFMA.FTZ R122, R121, UR38, R122 ;  /* 0x00000026797a7c23 */ /* 0x000fe2000801007a */
[----:B------:R-:W-:Y:S01]  /*237c0*/  FSEL R164, R164, 26.75, !P1 ;  /* 0x41d60000a4a47808 */ /* 0x000fe20004800000 */
[----:B------:R0:W1:Y:S01]  /*237d0*/  MUFU.RCP R160, R125 ;  /* 0x0000007d00a07308 */ /* 0x0000620000001000 */
[----:B------:R-:W-:Y:S02]  /*237e0*/  FSEL R128, R123, R126, P0 ;  /* 0x0000007e7b807208 */ /* 0x000fe40000000000 */
[----:B------:R-:W-:Y:S01]  /*237f0*/  FSETP.GT.FTZ.AND P0, PT, R90, 8.50705917302346158658e+37, PT ;  /* 0x7e8000005a00780b */ /* 0x000fe20003f14000 */
[----:B------:R-:W-:-:S04]  /*23800*/  DEPBAR.LE SB5, 0x1 ;  /* 0x0000d0400000791a */ /* 0x000fc80000000000 */
[----:B------:R-:W-:Y:S01]  /*23810*/  FMUL.FTZ R123, R2, UR45 ;  /* 0x0000002d027b7c20 */ /* 0x000fe20008410000 */
[----:B------:R-:W2:Y:S01]  /*23820*/  MUFU.RCP R164, R164 ;  /* 0x000000a400a47308 */ /* 0x000ea20000001000 */
[----:B0-----:R-:W-:-:S04]  /*23830*/  MOV R125, 0x42d80000 ;  /* 0x42d80000007d7802 */ /* 0x001fc80000000f00 */
[----:B------:R-:W-:Y:S01]  /*23840*/  FSEL R2, R125, 27, !P0 ;  /* 0x41d800007d027808 */ /* 0x000fe20004000000 */
[----:B-1----:R-:W-:Y:S01]  /*23850*/  FFMA.FTZ R159, R160, R128, R159 ;  /* 0x00000080a09f7223 */ /* 0x002fe2000001009f */
[----:B------:R-:W-:Y:S01]  /*23860*/  ISETP.NE.AND P0, PT, R161, RZ, PT ;  /* 0x000000ffa100720c */ /* 0x000fe20003f05270 */
[----:B-----5:R-:W-:Y:S01]  /*23870*/  FFMA.FTZ R120, R120, UR39, R123 ;  /* 0x0000002778787c23 */ /* 0x020fe2000801007b */
[----:B------:R-:W-:Y:S01]  /*23880*/  IADD3 R125, PT, PT, R4, UR54, RZ ;  /* 0x00000036047d7c10 */ /* 0x000fe2000fffe0ff */
[----:B------:R-:W-:-:S04]  /*23890*/  FADD.FTZ R128, -R159, R122 ;  /* 0x0000007a9f807221 */ /* 0x000fc80000010100 */
[----:B------:R-:W-:-:S05]  /*238a0*/  FMUL.FTZ R121, R128, 0.25 ;  /* 0x3e80000080797820 */ /* 0x000fca0000410000 */
[----:B------:R-:W-:Y:S02]  /*238b0*/  FSEL R160, R121, R128, P1 ;  /* 0x0000008079a07208 */ /* 0x000fe40000800000 */
[----:B------:R-:W-:Y:S02]  /*238c0*/  ISETP.NE.AND P1, PT, R162, RZ, PT ;  /* 0x000000ffa200720c */ /* 0x000fe40003f25270 */
[----:B------:R0:W1:Y:S01]  /*238d0*/  MUFU.RCP R162, R2 ;  /* 0x0000000200a27308 */ /* 0x0000620000001000 */
[--C-:B--2---:R-:W-:Y:S01]  /*238e0*/  FFMA.FTZ R121, R164, R160, R159.reuse ;  /* 0x000000a0a4797223 */ /* 0x104fe2000001009f */
[----:B------:R-:W2:Y:S01]  /*238f0*/  LDCU.128 UR32, c[0x3][0xb10] ;  /* 0x00c16200ff2077ac */ /* 0x000ea20008000c00 */
[----:B------:R-:W3:Y:S02]  /*23900*/  LDC R164, c[0x0][0x380] ;  /* 0x0000e000ffa47b82 */ /* 0x000ee40000000800 */
[----:B------:R-:W-:Y:S01]  /*23910*/  FADD.FTZ R123, -R121, R120 ;  /* 0x00000078797b7221 */ /* 0x000fe20000010100 */
[----:B------:R-:W-:Y:S01]  /*23920*/  FADD.FTZ R159, R124, -R159 ;  /* 0x8000009f7c9f7221 */ /* 0x000fe20000010000 */
[----:B------:R-:W-:Y:S01]  /*23930*/  P2R R175, PR, RZ, 0x20 ;  /* 0x00000020ffaf7803 */ /* 0x000fe20000000000 */
[----:B------:R-:W4:Y:S01]  /*23940*/  LDCU.128 UR48, c[0x3][0x1b80] ;  /* 0x00c37000ff3077ac */ /* 0x000f220008000c00 */
[----:B------:R-:W-:Y:S01]  /*23950*/  FMUL.FTZ R160, R123, 0.25 ;  /* 0x3e8000007ba07820 */ /* 0x000fe20000410000 */
[----:B------:R-:W-:Y:S01]  /*23960*/  FSETP.GT.FTZ.AND P5, PT, R90, 8.50705917302346158658e+37, PT ;  /* 0x7e8000005a00780b */ /* 0x000fe20003fb4000 */
[----:B------:R-:W-:Y:S01]  /*23970*/  FFMA.FTZ R127, R126, R159, R127 ;  /* 0x0000009f7e7f7223 */ /* 0x000fe2000001007f */
[----:B------:R-:W3:Y:S01]  /*23980*/  LDC R161, c[0x0][0x380] ;  /* 0x0000e000ffa17b82 */ /* 0x000ee20000000800 */
[----:B0-----:R-:W-:Y:S01]  /*23990*/  FADD.FTZ R2, R122, -R121 ;  /* 0x800000797a027221 */ /* 0x001fe20000010000 */
[----:B------:R-:W-:Y:S01]  /*239a0*/  FADD.FTZ R163, R163, R124 ;  /* 0x0000007ca3a37221 */ /* 0x000fe20000010000 */
[----:B------:R-:W-:Y:S01]  /*239b0*/  FSEL R160, R160, R123, P5 ;  /* 0x0000007ba0a07208 */ /* 0x000fe20002800000 */
[----:B------:R-:W0:Y:S01]  /*239c0*/  LDCU.128 UR40, c[0x3][0xb30] ;  /* 0x00c16600ff2877ac */ /* 0x000e220008000c00 */
[----:B------:R-:W-:Y:S01]  /*239d0*/  FFMA.FTZ R2, R128, R2, R127 ;  /* 0x0000000280027223 */ /* 0x000fe2000001007f */
[----:B------:R-:W-:Y:S01]  /*239e0*/  FADD.FTZ R163, R163, R122 ;  /* 0x0000007aa3a37221 */ /* 0x000fe20000010000 */
[----:B------:R-:W-:Y:S01]  /*239f0*/  HFMA2 R183, -RZ, RZ, 3.42578125, 0 ;  /* 0x42da0000ffb77431 */ /* 0x000fe200000001ff */
[----:B------:R-:W0:Y:S01]  /*23a00*/  LDCU.128 UR56, c[0x3][0x1ba0] ;  /* 0x00c37400ff3877ac */ /* 0x000e220008000c00 */
[----:B------:R-:W0:Y:S01]  /*23a10*/  LDC R127, c[0x0][0x380] ;  /* 0x0000e000ff7f7b82 */ /* 0x000e220000000800 */
[----:B-1----:R-:W-:Y:S01]  /*23a20*/  FFMA.FTZ R159, R162, R160, R121 ;  /* 0x000000a0a29f7223 */ /* 0x002fe20000010079 */
[----:B------:R-:W-:Y:S01]  /*23a30*/  FADD.FTZ R163, R163, R120 ;  /* 0x00000078a3a37221 */ /* 0x000fe20000010000 */
[----:B--2---:R-:W-:Y:S01]  /*23a40*/  UIADD3 UR32, UPT, UPT, UR10, 0x16, UR32 ;  /* 0x000000160a207890 */ /* 0x004fe2000fffe020 */
[----:B------:R-:W-:Y:S01]  /*23a50*/  IADD3 R121, PT, PT, R4, UR55, RZ ;  /* 0x0000003704797c10 */ /* 0x000fe2000fffe0ff */
[----:B------:R-:W-:Y:S01]  /*23a60*/  FADD.FTZ R120, R120, -R159 ;  /* 0x8000009f78787221 */ /* 0x000fe20000010000 */
[----:B------:R-:W1:Y:S01]  /*23a70*/  LDCU.128 UR52, c[0x3][0x1b90] ;  /* 0x00c37200ff3477ac */ /* 0x000e620008000c00 */
[----:B----4-:R-:W-:Y:S01]  /*23a80*/  IADD3 R122, PT, PT, R4, UR50, RZ ;  /* 0x00000032047a7c10 */ /* 0x010fe2000fffe0ff */
[----:B------:R-:W2:Y:S01]  /*23a90*/  LDC R162, c[0x0][0x380] ;  /* 0x0000e000ffa27b82 */ /* 0x000ea20000000800 */
[----:B---3--:R-:W-:-:S02]  /*23aa0*/  IMAD R125, R164, UR32, R125 ;  /* 0x00000020a47d7c24 */ /* 0x008fc4000f8e027d */
[----:B------:R-:W-:Y:S01]  /*23ab0*/  FFMA.FTZ R160, R123, R120, R2 ;  /* 0x000000787ba07223 */ /* 0x000fe20000010002 */
[----:B------:R-:W-:Y:S01]  /*23ac0*/  UIADD3 UR35, UPT, UPT, UR10, 0x16, UR35 ;  /* 0x000000160a237890 */ /* 0x000fe2000fffe023 */
[C---:B------:R-:W-:Y:S01]  /*23ad0*/  IADD3 R120, PT, PT, R4.reuse, UR49, RZ ;  /* 0x0000003104787c10 */ /* 0x040fe2000fffe0ff */
[----:B0-----:R-:W-:Y:S01]  /*23ae0*/  UIADD3 UR42, UPT, UPT, UR10, 0x16, UR42 ;  /* 0x000000160a2a7890 */ /* 0x001fe2000fffe02a */
[C---:B------:R-:W-:Y:S01]  /*23af0*/  IADD3 R2, PT, PT, R4.reuse, UR48, RZ ;  /* 0x0000003004027c10 */ /* 0x040fe2000fffe0ff */
[----:B------:R-:W-:Y:S01]  /*23b00*/  UIADD3 UR34, UPT, UPT, UR10, 0x16, UR34 ;  /* 0x000000160a227890 */ /* 0x000fe2000fffe022 */
[----:B------:R-:W0:Y:S01]  /*23b10*/  LDC R164, c[0x0][0x380] ;  /* 0x0000e000ffa47b82 */ /* 0x000e220000000800 */
[----:B------:R-:W-:Y:S01]  /*23b20*/  IMAD R120, R161, UR35, R120 ;  /* 0x00000023a1787c24 */ /* 0x000fe2000f8e0278 */
[C---:B------:R-:W-:Y:S01]  /*23b30*/  IADD3 R161, PT, PT, R4.reuse, UR56, RZ ;  /* 0x0000003804a17c10 */ /* 0x040fe2000fffe0ff */
[----:B------:R-:W-:Y:S01]  /*23b40*/  UIADD3 UR40, UPT, UPT, UR10, 0x16, UR40 ;  /* 0x000000160a287890 */ /* 0x000fe2000fffe028 */
[----:B------:R-:W-:Y:S01]  /*23b50*/  IADD3 R125, PT, PT, R125, 0x16, RZ ;  /* 0x000000167d7d7810 */ /* 0x000fe20007ffe0ff */
[----:B------:R-:W3:Y:S01]  /*23b60*/  LDCU.128 UR36, c[0x3][0xb20] ;  /* 0x00c16400ff2477ac */ /* 0x000ee20008000c00 */
[----:B------:R-:W-:-:S02]  /*23b70*/  IADD3 R123, PT, PT, R4, UR51, RZ ;  /* 0x00000033047b7c10 */ /* 0x000fc4000fffe0ff */
[----:B------:R-:W4:Y:S01]  /*23b80*/  LDC R166, c[0x0][0x380] ;  /* 0x0000e000ffa67b82 */ /* 0x000f220000000800 */
[----:B------:R-:W-:Y:S01]  /*23b90*/  IMAD R2, R127, UR34, R2 ;  /* 0x000000227f027c24 */ /* 0x000fe2000f8e0202 */
[C---:B-1----:R-:W-:Y:S01]  /*23ba0*/  IADD3 R127, PT, PT, R4.reuse, UR54, RZ ;  /* 0x00000036047f7c10 */ /* 0x042fe2000fffe0ff */
[----:B------:R-:W-:Y:S01]  /*23bb0*/  UIADD3 UR33, UPT, UPT, UR10, 0x16, UR33 ;  /* 0x000000160a217890 */ /* 0x000fe2000fffe021 */
[----:B------:R-:W-:Y:S01]  /*23bc0*/  IADD3 R126, PT, PT, R4, UR53, RZ ;  /* 0x00000035047e7c10 */ /* 0x000fe2000fffe0ff */
[----:B------:R-:W-:Y:S01]  /*23bd0*/  UIADD3 UR41, UPT, UPT, UR10, 0x16, UR41 ;  /* 0x000000160a297890 */ /* 0x000fe2000fffe029 */
[----:B------:R-:W-:Y:S02]  /*23be0*/  IADD3 R2, PT, PT, R2, 0x16, RZ ;  /* 0x0000001602027810 */ /* 0x000fe40007ffe0ff */
[----:B------:R-:W1:Y:S01]  /*23bf0*/  LDC R165, c[0x0][0x380] ;  /* 0x0000e000ffa57b82 */ /* 0x000e620000000800 */
[----:B--2---:R-:W-:Y:S01]  /*23c00*/  IMAD R127, R162, UR40, R127 ;  /* 0x00000028a27f7c24 */ /* 0x004fe2000f8e027f */
[----:B------:R-:W-:-:S02]  /*23c10*/  IADD3 R128, PT, PT, R4, UR55, RZ ;  /* 0x0000003704807c10 */ /* 0x000fc4000fffe0ff */
[----:B------:R-:W-:Y:S02]  /*23c20*/  IADD3 R120, PT, PT, R120, 0x16, RZ ;  /* 0x0000001678787810 */ /* 0x000fe40007ffe0ff */
[----:B------:R-:W-:Y:S01]  /*23c30*/  IADD3 R180, PT, PT, R127, 0x16, RZ ;  /* 0x000000167fb47810 */ /* 0x000fe20007ffe0ff */
[----:B---3--:R-:W-:Y:S01]  /*23c40*/  UIADD3 UR36, UPT, UPT, UR10, 0x16, UR36 ;  /* 0x000000160a247890 */ /* 0x008fe2000fffe024 */
[----:B0-----:R-:W-:Y:S01]  /*23c50*/  IMAD R161, R164, UR42, R161 ;  /* 0x0000002aa4a17c24 */ /* 0x001fe2000f8e02a1 */
[----:B------:R-:W0:Y:S01]  /*23c60*/  LDC R124, c[0x0][0x380] ;  /* 0x0000e000ff7c7b82 */ /* 0x000e220000000800 */
[----:B------:R-:W-:Y:S01]  /*23c70*/  UIADD3 UR37, UPT, UPT, UR10, 0x16, UR37 ;  /* 0x000000160a257890 */ /* 0x000fe2000fffe025 */
[----:B------:R-:W-:Y:S01]  /*23c80*/  FSETP.GT.FTZ.AND P5, PT, R91, 8.50705917302346158658e+37, PT ;  /* 0x7e8000005b00780b */ /* 0x000fe20003fb4000 */
[----:B------:R-:W-:Y:S01]  /*23c90*/  UIADD3 UR38, UPT, UPT, UR10, 0x16, UR38 ;  /* 0x000000160a267890 */ /* 0x000fe2000fffe026 */
[----:B------:R-:W-:Y:S01]  /*23ca0*/  IADD3 R182, PT, PT, R161, 0x16, RZ ;  /* 0x00000016a1b67810 */ /* 0x000fe20007ffe0ff */
[----:B------:R-:W-:Y:S01]  /*23cb0*/  UIADD3 UR39, UPT, UPT, UR10, 0x16, UR39 ;  /* 0x000000160a277890 */ /* 0x000fe2000fffe027 */
[----:B------:R-:W5:Y:S01]  /*23cc0*/  TLD.LZ RZ, R161, R125, UR14, 1D, 0x1 ;  /* 0x00ff0eff7da17f66 */ /* 0x000f6200081e01ff */
[----:B------:R-:W5:Y:S01]  /*23cd0*/  TLD.LZ RZ, R162, R125, UR16, 1D, 0x1 ;  /* 0x00ff10ff7da27f66 */ /* 0x000f6200081e01ff */
[----:B----4-:R-:W-:Y:S01]  /*23ce0*/  IMAD R121, R166, UR33, R121 ;  /* 0x00000021a6797c24 */ /* 0x010fe2000f8e0279 */
[----:B------:R-:W2:Y:S01]  /*23cf0*/  LDC R167, c[0x0][0x380] ;  /* 0x0000e000ffa77b82 */ /* 0x000ea20000000800 */
[----:B------:R-:W3:Y:S01]  /*23d00*/  LDCU.128 UR32, c[0x3][0x1b0] ;  /* 0x00c03600ff2077ac */ /* 0x000ee20008000c00 */
[----:B------:R-:W-:-:S02]  /*23d10*/  P2R R170, PR, RZ, 0x40 ;  /* 0x00000040ffaa7803 */ /* 0x000fc40000000000 */
[----:B------:R-:W-:Y:S01]  /*23d20*/  IADD3 R121, PT, PT, R121, 0x16, RZ ;  /* 0x0000001679797810 */ /* 0x000fe20007ffe0ff */
[----:B-1----:R-:W-:-:S03]  /*23d30*/  IMAD R122, R165, UR36, R122 ;  /* 0x00000024a57a7c24 */ /* 0x002fc6000f8e027a */
[----:B------:R-:W5:Y:S01]  /*23d40*/  TLD.LZ RZ, R165, R121, UR14, 1D, 0x1 ;  /* 0x00ff0eff79a57f66 */ /* 0x000f6200081e01ff */
[----:B------:R-:W5:Y:S01]  /*23d50*/  TLD.LZ RZ, R166, R121, UR16, 1D, 0x1 ;  /* 0x00ff10ff79a67f66 */ /* 0x000f6200081e01ff */
[----:B------:R-:W1:Y:S01]  /*23d60*/  LDC R169, c[0x0][0x380] ;  /* 0x0000e000ffa97b82 */ /* 0x000e620000000800 */
[----:B------:R-:W-:Y:S01]  /*23d70*/  IADD3 R164, PT, PT, R122, 0x16, RZ ;  /* 0x000000167aa47810 */ /* 0x000fe20007ffe0ff */
[----:B0-----:R-:W-:Y:S01]  /*23d80*/  IMAD R123, R124, UR37, R123 ;  /* 0x000000257c7b7c24 */ /* 0x001fe2000f8e027b */
[----:B------:R-:W-:-:S05]  /*23d90*/  IADD3 R124, PT, PT, R4, UR52, RZ ;  /* 0x00000034047c7c10 */ /* 0x000fca000fffe0ff */
[----:B------:R-:W0:Y:S01]  /*23da0*/  LDC R171, c[0x0][0x380] ;  /* 0x0000e000ffab7b82 */ /* 0x000e220000000800 */
[----:B------:R-:W-:Y:S01]  /*23db0*/  IADD3 R168, PT, PT, R123, 0x16, RZ ;  /* 0x000000167ba87810 */ /* 0x000fe20007ffe0ff */
[----:B--2---:R-:W-:Y:S02]  /*23dc0*/  IMAD R124, R167, UR38, R124 ;  /* 0x00000026a77c7c24 */ /* 0x004fe4000f8e027c */
[----:B------:R-:W-:Y:S03]  /*23dd0*/  TLD.LZ RZ, R167, R2, UR14, 1D, 0x1 ;  /* 0x00ff0eff02a77f66 */ /* 0x000fe600081e01ff */
[----:B------:R-:W-:Y:S01]  /*23de0*/  IADD3 R178, PT, PT, R124, 0x16, RZ ;  /* 0x000000167cb27810 */ /* 0x000fe20007ffe0ff */
[----:B-1----:R-:W-:Y:S02]  /*23df0*/  IMAD R126, R169, UR39, R126 ;  /* 0x00000027a97e7c24 */ /* 0x002fe4000f8e027e */
[----:B------:R-:W-:Y:S03]  /*23e00*/  TLD.LZ RZ, R169, R2, UR16, 1D, 0x1 ;  /* 0x00ff10ff02a97f66 */ /* 0x000fe600081e01ff */
[----:B------:R-:W-:Y:S01]  /*23e10*/  IADD3 R179, PT, PT, R126, 0x16, RZ ;  /* 0x000000167eb37810 */ /* 0x000fe20007ffe0ff */
[----:B0-----:R-:W-:-:S02]  /*23e20*/  IMAD R128, R171, UR41, R128 ;  /* 0x00000029ab807c24 */ /* 0x001fc4000f8e0280 */
[----:B------:R-:W5:Y:S01]  /*23e30*/  TLD.LZ RZ, R171, R120, UR14, 1D, 0x1 ;  /* 0x00ff0eff78ab7f66 */ /* 0x000f6200081e01ff */
[----:B------:R-:W-:Y:S01]  /*23e40*/  TLD.LZ RZ, R172, R120, UR16, 1D, 0x1 ;  /* 0x00ff10ff78ac7f66 */ /* 0x000fe200081e01ff */
[----:B------:R-:W5:Y:S01]  /*23e50*/  TLD.LZ RZ, R173, R164, UR14, 1D, 0x1 ;  /* 0x00ff0effa4ad7f66 */ /* 0x000f6200081e01ff */
[----:B------:R-:W-:Y:S01]  /*23e60*/  TLD.LZ RZ, R174, R164, UR16, 1D, 0x1 ;  /* 0x00ff10ffa4ae7f66 */ /* 0x000fe200081e01ff */
[----:B------:R-:W5:Y:S01]  /*23e70*/  TLD.LZ RZ, R176, R168, UR14, 1D, 0x1 ;  /* 0x00ff0effa8b07f66 */ /* 0x000f6200081e01ff */
[----:B------:R0:W-:Y:S01]  /*23e80*/  TLD.LZ RZ, R177, R168, UR16, 1D, 0x1 ;  /* 0x00ff10ffa8b17f66 */ /* 0x0001e200081e01ff */
[----:B------:R-:W5:Y:S01]  /*23e90*/  TLD.LZ RZ, R127, R178, UR14, 1D, 0x1 ;  /* 0x00ff0effb27f7f66 */ /* 0x000f6200081e01ff */
[----:B------:R-:W-:Y:S02]  /*23ea0*/  IADD3 R181, PT, PT, R128, 0x16, RZ ;  /* 0x0000001680b57810 */ /* 0x000fe40007ffe0ff */
[----:B------:R1:W-:Y:S01]  /*23eb0*/  TLD.LZ RZ, R128, R178, UR16, 1D, 0x1 ;  /* 0x00ff10ffb2807f66 */ /* 0x0003e200081e01ff */
[----:B------:R-:W5:Y:S01]  /*23ec0*/  TLD.LZ RZ, R125, R179, UR14, 1D, 0x1 ;  /* 0x00ff0effb37d7f66 */ /* 0x000f6200081e01ff */
[----:B------:R-:W-:Y:S01]  /*23ed0*/  TLD.LZ RZ, R126, R179, UR16, 1D, 0x1 ;  /* 0x00ff10ffb37e7f66 */ /* 0x000fe200081e01ff */
[----:B------:R-:W5:Y:S01]  /*23ee0*/  TLD.LZ RZ, R124, R180, UR14, 1D, 0x1 ;  /* 0x00ff0effb47c7f66 */ /* 0x000f6200081e01ff */
[----:B------:R-:W5:Y:S01]  /*23ef0*/  TLD.LZ RZ, R123, R180, UR16, 1D, 0x1 ;  /* 0x00ff10ffb47b7f66 */ /* 0x000f6200081e01ff */
[----:B------:R-:W-:Y:S01]  /*23f00*/  TLD.LZ RZ, R122, R181, UR14, 1D, 0x1 ;  /* 0x00ff0effb57a7f66 */ /* 0x000fe200081e01ff */
[----:B------:R2:W-:Y:S01]  /*23f10*/  TLD.LZ RZ, R120, R181, UR16, 1D, 0x1 ;  /* 0x00ff10ffb5787f66 */ /* 0x0005e200081e01ff */
[----:B------:R-:W5:Y:S01]  /*23f20*/  TLD.LZ RZ, R2, R182, UR14, 1D, 0x1 ;  /* 0x00ff0effb6027f66 */ /* 0x000f6200081e01ff */
[----:B------:R-:W5:Y:S01]  /*23f30*/  TLD.LZ RZ, R121, R182, UR16, 1D, 0x1 ;  /* 0x00ff10ffb6797f66 */ /* 0x000f6200081e01ff */
[----:B------:R-:W-:Y:S01]  /*23f40*/  FSEL R183, R183, 27.25, !P5 ;  /* 0x41da0000b7b77808 */ /* 0x000fe20006800000 */
[----:B------:R-:W4:Y:S01]  /*23f50*/  LDCU.128 UR36, c[0x3][0x410] ;  /* 0x00c08200ff2477ac */ /* 0x000f220008000c00 */
[----:B------:R-:W-:-:S02]  /*23f60*/  FSETP.GT.FTZ.AND P6, PT, R98, 8.50705917302346158658e+37, PT ;  /* 0x7e8000006200780b */ /* 0x000fc40003fd4000 */
[----:B0-----:R-:W0:Y:S01]  /*23f70*/  MUFU.RCP R168, R183 ;  /* 0x000000b700a87308 */ /* 0x001e220000001000 */
[----:B------:R-:W2:Y:S01]  /*23f80*/  LDCU.128 UR48, c[0x3][0x1d0] ;  /* 0x00c03a00ff3077ac */ /* 0x000ea20008000c00 */
[----:B------:R-:W2:Y:S01]  /*23f90*/  LDCU.128 UR52, c[0x3][0x1bb0] ;  /* 0x00c37600ff3477ac */ /* 0x000ea20008000c00 */
[----:B------:R-:W-:Y:S01]  /*23fa0*/  UIADD3 UR43, UPT, UPT, UR10, 0x16, UR43 ;  /* 0x000000160a2b7890 */ /* 0x000fe2000fffe02b */
[----:B------:R-:W-:-:S04]  /*23fb0*/  DEPBAR.LE SB5, 0xb ;  /* 0x0000d2c00000791a */ /* 0x000fc80000000000 */
[----:B------:R-:W-:-:S04]  /*23fc0*/  FMUL.FTZ R161, R161, UR46 ;  /* 0x0000002ea1a17c20 */ /* 0x000fc80008410000 */
[----:B---3--:R-:W-:-:S04]  /*23fd0*/  FFMA.FTZ R162, R162, UR32, R161 ;  /* 0x00000020a2a27c23 */ /* 0x008fc800080100a1 */
[--C-:B------:R-:W-:Y:S01]  /*23fe0*/  FADD.FTZ R161, -R159, R162.reuse ;  /* 0x000000a29fa17221 */ /* 0x100fe20000010100 */
[----:B------:R-:W-:Y:S01]  /*23ff0*/  FADD.FTZ R163, R163, R162 ;  /* 0x000000a2a3a37221 */ /* 0x000fe20000010000 */
[----:B------:R-:W-:-:S04]  /*24000*/  DEPBAR.LE SB5, 0xa ;  /* 0x0000d2800000791a */ /* 0x000fc80000000000 */
[----:B------:R-:W-:Y:S01]  /*24010*/  FMUL.FTZ R165, R165, UR47 ;  /* 0x0000002fa5a57c20 */ /* 0x000fe20008410000 */
[----:B------:R-:W-:Y:S01]  /*24020*/  FMUL.FTZ R164, R161, 0.25 ;  /* 0x3e800000a1a47820 */ /* 0x000fe20000410000 */
[----:B------:R-:W3:Y:S01]  /*24030*/  LDCU.128 UR44, c[0x3][0x420] ;  /* 0x00c08400ff2c77ac */ /* 0x000ee20008000c00 */
[----:B------:R-:W-:-:S04]  /*24040*/  DEPBAR.LE SB5, 0x9 ;  /* 0x0000d2400000791a */ /* 0x000fc80000000000 */
[----:B------:R-:W-:Y:S01]  /*24050*/  FFMA.FTZ R166, R166, UR33, R165 ;  /* 0x00000021a6a67c23 */ /* 0x000fe200080100a5 */
[----:B------:R-:W-:Y:S02]  /*24060*/  FSEL R164, R164, R161, P5 ;  /* 0x000000a1a4a47208 */ /* 0x000fe40002800000 */
[----:B------:R-:W-:Y:S01]  /*24070*/  FSETP.GT.FTZ.AND P5, PT, R92, 8.50705917302346158658e+37, PT ;  /* 0x7e8000005c00780b */ /* 0x000fe20003fb4000 */
[----:B------:R-:W-:Y:S02]  /*24080*/  FADD.FTZ R163, R163, R166 ;  /* 0x000000a6a3a37221 */ /* 0x000fe40000010000 */
[----:B0-----:R-:W-:Y:S01]  /*24090*/  FFMA.FTZ R159, R168, R164, R159 ;  /* 0x000000a4a89f7223 */ /* 0x001fe2000001009f */
[----:B------:R-:W-:-:S04]  /*240a0*/  MOV R164, 0x42dc0000 ;  /* 0x42dc000000a47802 */ /* 0x000fc80000000f00 */
[----:B-1----:R-:W-:Y:S01]  /*240b0*/  FSEL R178, R164, 27.5, !P5 ;  /* 0x41dc0000a4b27808 */ /* 0x002fe20006800000 */
[----:B------:R-:W-:-:S04]  /*240c0*/  FADD.FTZ R164, -R159, R166 ;  /* 0x000000a69fa47221 */ /* 0x000fc80000010100 */
[----:B------:R-:W-:Y:S01]  /*240d0*/  FMUL.FTZ R165, R164, 0.25 ;  /* 0x3e800000a4a57820 */ /* 0x000fe20000410000 */
[----:B------:R-:W0:Y:S04]  /*240e0*/  MUFU.RCP R178, R178 ;  /* 0x000000b200b27308 */ /* 0x000e280000001000 */
[----:B------:R-:W-:Y:S02]  /*240f0*/  FSEL R168, R165, R164, P5 ;  /* 0x000000a4a5a87208 */ /* 0x000fe40002800000 */
[----:B------:R-:W-:Y:S01]  /*24100*/  FSETP.GT.FTZ.AND P5, PT, R93, 8.50705917302346158658e+37, PT ;  /* 0x7e8000005d00780b */ /* 0x000fe20003fb4000 */
[----:B------:R-:W-:-:S04]  /*24110*/  DEPBAR.LE SB5, 0x7 ;  /* 0x0000d1c00000791a */ /* 0x000fc80000000000 */
[----:B----4-:R-:W-:Y:S01]  /*24120*/  FMUL.FTZ R171, R171, UR37 ;  /* 0x00000025abab7c20 */ /* 0x010fe20008410000 */
[----:B------:R-:W-:Y:S01]  /*24130*/  FMUL.FTZ R173, R173, UR38 ;  /* 0x00000026adad7c20 */ /* 0x000fe20008410000 */
[--C-:B0-----:R-:W-:Y:S01]  /*24140*/  FFMA.FTZ R165, R178, R168, R159.reuse ;  /* 0x000000a8b2a57223 */ /* 0x101fe2000001009f */
[----:B------:R-:W-:Y:S01]  /*24150*/  FADD.FTZ R159, R162, -R159 ;  /* 0x8000009fa29f7221 */ /* 0x000fe20000010000 */
[----:B------:R-:W-:Y:S01]  /*24160*/  FFMA.FTZ R172, R172, UR35, R171 ;  /* 0x00000023acac7c23 */ /* 0x000fe200080100ab */
[----:B------:R-:W-:-:S04]  /*24170*/  DEPBAR.LE SB5, 0x5 ;  /* 0x0000d1400000791a */ /* 0x000fc80000000000 */
[----:B------:R-:W-:Y:S01]  /*24180*/  FMUL.FTZ R176, R176, UR39 ;  /* 0x00000027b0b07c20 */ /* 0x000fe20008410000 */
[----:B---3--:R-:W-:Y:S01]  /*24190*/  FMUL.FTZ R127, R127, UR44 ;  /* 0x0000002c7f7f7c20 */ /* 0x008fe20008410000 */
[----:B------:R-:W-:Y:S01]  /*241a0*/  FFMA.FTZ R159, R161, R159, R160 ;  /* 0x0000009fa19f7223 */ /* 0x000fe200000100a0 */
[----:B------:R-:W-:Y:S02]  /*241b0*/  HFMA2 R161, -RZ, RZ, 3.43359375, 0 ;  /* 0x42de0000ffa17431 */ /* 0x000fe400000001ff */
[----:B------:R-:W-:Y:S01]  /*241c0*/  FADD.FTZ R160, R166, -R165 ;  /* 0x800000a5a6a07221 */ /* 0x000fe20000010000 */
[----:B------:R-:W-:-:S04]  /*241d0*/  DEPBAR.LE SB5, 0x3 ;  /* 0x0000d0c00000791a */ /* 0x000fc80000000000 */
[----:B------:R-:W-:Y:S01]  /*241e0*/  FMUL.FTZ R125, R125, UR45 ;  /* 0x0000002d7d7d7c20 */ /* 0x000fe20008410000 */
[----:B------:R-:W-:Y:S01]  /*241f0*/  FMUL.FTZ R124, R124, UR46 ;  /* 0x0000002e7c7c7c20 */ /* 0x000fe20008410000 */
[----:B------:R-:W0:Y:S01]  /*24200*/  LDC R171, c[0x0][0x380] ;  /* 0x0000e000ffab7b82 */ /* 0x000e220000000800 */
[----:B------:R-:W-:Y:S01]  /*24210*/  FFMA.FTZ R159, R164, R160, R159 ;  /* 0x000000a0a49f7223 */ /* 0x000fe2000001009f */
[----:B------:R-:W-:Y:S01]  /*24220*/  FMUL.FTZ R160, R167, UR36 ;  /* 0x00000024a7a07c20 */ /* 0x000fe20008410000 */
[----:B--2---:R-:W-:Y:S02]  /*24230*/  IADD3 R168, PT, PT, R4, UR54, RZ ;  /* 0x0000003604a87c10 */ /* 0x004fe4000fffe0ff */
[----:B------:R-:W-:Y:S01]  /*24240*/  FSEL R166, R161, 27.75, !P5 ;  /* 0x41de0000a1a67808 */ /* 0x000fe20006800000 */
[----:B------:R-:W-:Y:S01]  /*24250*/  FFMA.FTZ R160, R169, UR34, R160 ;  /* 0x00000022a9a07c23 */ /* 0x000fe200080100a0 */
[----:B------:R-:W1:Y:S01]  /*24260*/  LDCU.128 UR32, c[0x3][0x1c0] ;  /* 0x00c03800ff2077ac */ /* 0x000e620008000c00 */
[----:B------:R-:W-:-:S04]  /*24270*/  DEPBAR.LE SB5, 0x2 ;  /* 0x0000d0800000791a */ /* 0x000fc80000000000 */
[----:B------:R-:W-:Y:S01]  /*24280*/  FFMA.FTZ R124, R123, UR48, R124 ;  /* 0x000000307b7c7c23 */ /* 0x000fe2000801007c */
[----:B------:R-:W2:Y:S01]  /*24290*/  LDC R179, c[0x0][0x380] ;  /* 0x0000e000ffb37b82 */ /* 0x000ea20000000800 */
[--C-:B------:R-:W-:Y:S01]  /*242a0*/  FADD.FTZ R162, -R165, R160.reuse ;  /* 0x000000a0a5a27221 */ /* 0x100fe20000010100 */
[----:B------:R-:W3:Y:S01]  /*242b0*/  MUFU.RCP R166, R166 ;  /* 0x000000a600a67308 */ /* 0x000ee20000001000 */
[----:B------:R-:W-:Y:S01]  /*242c0*/  FADD.FTZ R163, R163, R160 ;  /* 0x000000a0a3a37221 */ /* 0x000fe20000010000 */
[----:B------:R-:W4:Y:S01]  /*242d0*/  LDCU.128 UR36, c[0x3][0xb50] ;  /* 0x00c16a00ff2477ac */ /* 0x000f220008000c00 */
[----:B------:R-:W-:Y:S01]  /*242e0*/  FMUL.FTZ R161, R162, 0.25 ;  /* 0x3e800000a2a17820 */ /* 0x000fe20000410000 */
[C---:B------:R-:W-:Y:S01]  /*242f0*/  IADD3 R169, PT, PT, R4.reuse, UR55, RZ ;  /* 0x0000003704a97c10 */ /* 0x040fe2000fffe0ff */
[----:B------:R-:W-:Y:S01]  /*24300*/  FADD.FTZ R163, R163, R172 ;  /* 0x000000aca3a37221 */ /* 0x000fe20000010000 */
[----:B------:R-:W2:Y:S01]  /*24310*/  LDC R181, c[0x0][0x380] ;  /* 0x0000e000ffb57b82 */ /* 0x000ea20000000800 */
[----:B------:R-:W-:-:S02]  /*24320*/  IADD3 R167, PT, PT, R4, UR53, RZ ;  /* 0x0000003504a77c10 */ /* 0x000fc4000fffe0ff */
[----:B------:R-:W-:Y:S02]  /*24330*/  FSEL R164, R161, R162, P5 ;  /* 0x000000a2a1a47208 */ /* 0x000fe40002800000 */
[----:B------:R-:W-:Y:S01]  /*24340*/  FSETP.GT.FTZ.AND P5, PT, R150, 8.50705917302346158658e+37, PT ;  /* 0x7e8000009600780b */ /* 0x000fe20003fb4000 */
[----:B-1----:R-:W-:Y:S01]  /*24350*/  FFMA.FTZ R174, R174, UR32, R173 ;  /* 0x00000020aeae7c23 */ /* 0x002fe200080100ad */
[----:B------:R-:W-:Y:S01]  /*24360*/  FFMA.FTZ R176, R177, UR33, R176 ;  /* 0x00000021b1b07c23 */ /* 0x000fe200080100b0 */
[----:B------:R-:W-:Y:S01]  /*24370*/  FFMA.FTZ R128, R128, UR34, R127 ;  /* 0x0000002280807c23 */ /* 0x000fe2000801007f */
[----:B---3--:R-:W-:Y:S01]  /*24380*/  FFMA.FTZ R165, R166, R164, R165 ;  /* 0x000000a4a6a57223 */ /* 0x008fe200000100a5 */
[----:B------:R-:W-:Y:S01]  /*24390*/  MOV R164, 0x42e00000 ;  /* 0x42e0000000a47802 */ /* 0x000fe20000000f00 */
[----:B------:R-:W-:Y:S01]  /*243a0*/  FADD.FTZ R163, R163, R174 ;  /* 0x000000aea3a37221 */ /* 0x000fe20000010000 */
[----:B------:R-:W-:Y:S01]  /*243b0*/  FFMA.FTZ R126, R126, UR35, R125 ;  /* 0x000000237e7e7c23 */ /* 0x000fe2000801007d */
[----:B------:R-:W-:Y:S01]  /*243c0*/  FADD.FTZ R161, R160, -R165 ;  /* 0x800000a5a0a17221 */ /* 0x000fe20000010000 */
[----:B------:R-:W-:Y:S01]  /*243d0*/  FSEL R164, R164, 28, !P5 ;  /* 0x41e00000a4a47808 */ /* 0x000fe20006800000 */
[----:B------:R-:W-:Y:S01]  /*243e0*/  FADD.FTZ R160, -R165, R172 ;  /* 0x000000aca5a07221 */ /* 0x000fe20000010100 */
[----:B------:R-:W-:Y:S01]  /*243f0*/  FADD.FTZ R163, R163, R176 ;  /* 0x000000b0a3a37221 */ /* 0x000fe20000010000 */
[----:B------:R-:W-:Y:S01]  /*24400*/  FFMA.FTZ R159, R162, R161, R159 ;  /* 0x000000a1a29f7223 */ /* 0x000fe2000001009f */
[----:B------:R-:W1:Y:S01]  /*24410*/  LDCU.128 UR32, c[0x3][0xb40] ;  /* 0x00c16800ff2077ac */ /* 0x000e620008000c00 */
[----:B------:R-:W-:Y:S01]  /*24420*/  FMUL.FTZ R161, R160, 0.25 ;  /* 0x3e800000a0a17820 */ /* 0x000fe20000410000 */
[----:B------:R-:W3:Y:S01]  /*24430*/  MUFU.RCP R164, R164 ;  /* 0x000000a400a47308 */ /* 0x000ee20000001000 */
[----:B------:R-:W-:Y:S01]  /*24440*/  FADD.FTZ R163, R163, R128 ;  /* 0x00000080a3a37221 */ /* 0x000fe20000010000 */
[----:B------:R-:W0:Y:S01]  /*24450*/  LDC R173, c[0x0][0x380] ;  /* 0x0000e000ffad7b82 */ /* 0x000e220000000800 */
[----:B----4-:R-:W-:Y:S01]  /*24460*/  UIADD3 UR9, UPT, UPT, UR10, 0x16, UR36 ;  /* 0x000000160a097890 */ /* 0x010fe2000fffe024 */
[----:B------:R-:W-:Y:S01]  /*24470*/  FSEL R162, R161, R160, P5 ;  /* 0x000000a0a1a27208 */ /* 0x000fe20002800000 */
[----:B------:R-:W-:Y:S01]  /*24480*/  FADD.FTZ R163, R163, R126 ;  /* 0x0000007ea3a37221 */ /* 0x000fe20000010000 */
[----:B------:R-:W-:Y:S01]  /*24490*/  FSETP.GT.FTZ.AND P5, PT, R151, 8.50705917302346158658e+37, PT ;  /* 0x7e8000009700780b */ /* 0x000fe20003fb4000 */
[----:B------:R-:W-:-:S02]  /*244a0*/  UIADD3 UR12, UPT, UPT, UR10, 0x16, UR37 ;  /* 0x000000160a0c7890 */ /* 0x000fc4000fffe025 */
[----:B------:R-:W-:Y:S01]  /*244b0*/  UIADD3 UR13, UPT, UPT, UR10, 0x16, UR38 ;  /* 0x000000160a0d7890 */ /* 0x000fe2000fffe026 */
[----:B------:R-:W-:Y:S01]  /*244c0*/  FADD.FTZ R163, R163, R124 ;  /* 0x0000007ca3a37221 */ /* 0x000fe20000010000 */
[----:B------:R-:W-:Y:S01]  /*244d0*/  UIADD3 UR18, UPT, UPT, UR10, 0x16, UR39 ;  /* 0x000000160a127890 */ /* 0x000fe2000fffe027 */
[----:B------:R-:W4:Y:S01]  /*244e0*/  LDC R178, c[0x0][0x380] ;  /* 0x0000e000ffb27b82 */ /* 0x000f220000000800 */
[----:B------:R-:W2:Y:S01]  /*244f0*/  LDCU.128 UR36, c[0x3][0x430] ;  /* 0x00c08600ff2477ac */ /* 0x000ea20008000c00 */
[----:B---3--:R-:W-:Y:S01]  /*24500*/  FFMA.FTZ R165, R164, R162, R165 ;  /* 0x000000a2a4a57223 */ /* 0x008fe200000100a5 */
[----:B------:R-:W-:Y:S01]  /*24510*/  HFMA2 R162, -RZ, RZ, 3.44140625, 0 ;  /* 0x42e20000ffa27431 */ /* 0x000fe200000001ff */
[----:B-1----:R-:W-:-:S04]  /*24520*/  UIADD3 UR34, UPT, UPT, UR10, 0x16, UR34 ;  /* 0x000000160a227890 */ /* 0x002fc8000fffe022 */
[----:B------:R-:W1:Y:S01]  /*24530*/  LDC R177, c[0x0][0x380] ;  /* 0x0000e000ffb17b82 */ /* 0x000e620000000800 */
[----:B------:R-:W-:Y:S01]  /*24540*/  FADD.FTZ R161, R172, -R165 ;  /* 0x800000a5aca17221 */ /* 0x000fe20000010000 */
[----:B------:R-:W-:Y:S02]  /*24550*/  UIADD3 UR33, UPT, UPT, UR10, 0x16, UR33 ;  /* 0x000000160a217890 */ /* 0x000fe4000fffe021 */
[----:B------:R-:W-:Y:S01]  /*24560*/  UIADD3 UR32, UPT, UPT, UR10, 0x16, UR32 ;  /* 0x000000160a207890 */ /* 0x000fe2000fffe020 */
[----:B------:R-:W-:Y:S01]  /*24570*/  FFMA.FTZ R159, R160, R161, R159 ;  /* 0x000000a1a09f7223 */ /* 0x000fe2000001009f */
[----:B------:R-:W-:Y:S01]  /*24580*/  FADD.FTZ R160, -R165, R174 ;  /* 0x000000aea5a07221 */ /* 0x000fe20000010100 */
[----:B------:R-:W-:Y:S01]  /*24590*/  UIADD3 UR8, UPT, UPT, UR10, 0x16, UR35 ;  /* 0x000000160a087890 */ /* 0x000fe2000fffe023 */
[----:B------:R-:W-:Y:S02]  /*245a0*/  FSEL R164, R162, 28.25, !P5 ;  /* 0x41e20000a2a47808 */ /* 0x000fe40006800000 */
[----:B------:R-:W-:-:S04]  /*245b0*/  FMUL.FTZ R161, R160, 0.25 ;  /* 0x3e800000a0a17820 */ /* 0x000fc80000410000 */
[----:B------:R-:W3:Y:S01]  /*245c0*/  MUFU.RCP R164, R164 ;  /* 0x000000a400a47308 */ /* 0x000ee20000001000 */
[----:B------:R-:W-:Y:S02]  /*245d0*/  FSEL R162, R161, R160, P5 ;  /* 0x000000a0a1a27208 */ /* 0x000fe40002800000 */
[----:B------:R-:W-:Y:S01]  /*245e0*/  FSETP.GT.FTZ.AND P5, PT, R152, 8.50705917302346158658e+37, PT ;  /* 0x7e8000009800780b */ /* 0x000fe20003fb4000 */
[----:B------:R-:W-:-:S04]  /*245f0*/  DEPBAR.LE SB5, 0x1 ;  /* 0x0000d0400000791a */ /* 0x000fc80000000000 */
[----:B--2---:R-:W-:Y:S01]  /*24600*/  FMUL.FTZ R2, R2, UR36 ;  /* 0x0000002402027c20 */ /* 0x004fe20008410000 */
[----:B-1----:R-:W-:Y:S02]  /*24610*/  IMAD R168, R177, UR9, R168 ;  /* 0x00000009b1a87c24 */ /* 0x002fe4000f8e02a8 */
[----:B---3--:R-:W-:Y:S01]  /*24620*/  FFMA.FTZ R165, R164, R162, R165 ;  /* 0x000000a2a4a57223 */ /* 0x008fe200000100a5 */
[----:B------:R-:W-:-:S03]  /*24630*/  MOV R162, 0x42e40000 ;  /* 0x42e4000000a27802 */ /* 0x000fc60000000f00 */
[----:B------:R-:W-:Y:S01]  /*24640*/  FADD.FTZ R161, R174, -R165 ;  /* 0x800000a5aea17221 */ /* 0x000fe20000010000 */
[----:B------:R-:W-:Y:S01]  /*24650*/  FSEL R166, R162, 28.5, !P5 ;  /* 0x41e40000a2a67808 */ /* 0x000fe20006800000 */
[----:B------:R-:W1:Y:S02]  /*24660*/  LDC R174, c[0x0][0x380] ;  /* 0x0000e000ffae7b82 */ /* 0x000e640000000800 */
[----:B------:R-:W-:Y:S01]  /*24670*/  FFMA.FTZ R159, R160, R161, R159 ;  /* 0x000000a1a09f7223 */ /* 0x000fe2000001009f */
[----:B------:R-:W-:Y:S02]  /*24680*/  FADD.FTZ R160, -R165, R176 ;  /* 0x000000b0a5a07221 */ /* 0x000fe40000010100 */
[----:B------:R-:W2:Y:S02]  /*24690*/  MUFU.RCP R166, R166 ;  /* 0x000000a600a67308 */ /* 0x000ea40000001000 */
[----:B------:R-:W-:-:S05]  /*246a0*/  FMUL.FTZ R161, R160, 0.25 ;  /* 0x3e800000a0a17820 */ /* 0x000fca0000410000 */
[----:B------:R-:W-:Y:S02]  /*246b0*/  FSEL R162, R161, R160, P5 ;  /* 0x000000a0a1a27208 */ /* 0x000fe40002800000 */
[----:B------:R-:W-:-:S03]  /*246c0*/  FSETP.GT.FTZ.AND P5, PT, R94, 8.50705917302346158658e+37, PT ;  /* 0x7e8000005e00780b */ /* 0x000fc60003fb4000 */
[----:B--2---:R-:W-:Y:S01]  /*246d0*/  FFMA.FTZ R165, R166, R162, R165 ;  /* 0x000000a2a6a57223 */ /* 0x004fe200000100a5 */
[----:B------:R-:W-:Y:S01]  /*246e0*/  HFMA2 R162, -RZ, RZ, 3.44921875, 0 ;  /* 0x42e60000ffa27431 */ /* 0x000fe200000001ff */
[----:B------:R-:W2:Y:S02]  /*246f0*/  LDC R166, c[0x0][0x380] ;  /* 0x0000e000ffa67b82 */ /* 0x000ea40000000800 */
[----:B------:R-:W-:-:S04]  /*24700*/  FADD.FTZ R161, R176, -R165 ;  /* 0x800000a5b0a17221 */ /* 0x000fc80000010000 */
[----:B------:R-:W-:Y:S01]  /*24710*/  FFMA.FTZ R159, R160, R161, R159 ;  /* 0x000000a1a09f7223 */ /* 0x000fe2000001009f */
[----:B------:R-:W-:Y:S01]  /*24720*/  FADD.FTZ R160, -R165, R128 ;  /* 0x00000080a5a07221 */ /* 0x000fe20000010100 */
[----:B------:R-:W3:Y:S01]  /*24730*/  LDC R176, c[0x0][0x380] ;  /* 0x0000e000ffb07b82 */ /* 0x000ee20000000800 */
[----:B------:R-:W-:Y:S02]  /*24740*/  FSEL R161, R162, 28.75, !P5 ;  /* 0x41e60000a2a17808 */ /* 0x000fe40006800000 */
[----:B------:R-:W-:Y:S02]  /*24750*/  FMUL.FTZ R127, R160, 0.25 ;  /* 0x3e800000a07f7820 */ /* 0x000fe40000410000 */
[----:B------:R-:W0:Y:S03]  /*24760*/  MUFU.RCP R164, R161 ;  /* 0x000000a100a47308 */ /* 0x000e260000001000 */
[----:B------:R-:W-:-:S02]  /*24770*/  FSEL R162, R127, R160, P5 ;  /* 0x000000a07fa27208 */ /* 0x000fc40002800000 */
[----:B------:R-:W-:-:S03]  /*24780*/  FSETP.GT.FTZ.AND P5, PT, R95, 8.50705917302346158658e+37, PT ;  /* 0x7e8000005f00780b */ /* 0x000fc60003fb4000 */
[----:B0-----:R-:W-:Y:S01]  /*24790*/  FFMA.FTZ R165, R164, R162, R165 ;  /* 0x000000a2a4a57223 */ /* 0x001fe200000100a5 */
[----:B------:R-:W-:Y:S01]  /*247a0*/  MOV R162, 0x42e80000 ;  /* 0x42e8000000a27802 */ /* 0x000fe20000000f00 */
[----:B---3--:R-:W-:Y:S01]  /*247b0*/  IMAD R167, R176, UR8, R167 ;  /* 0x00000008b0a77c24 */ /* 0x008fe2000f8e02a7 */
[----:B------:R-:W-:Y:S01]  /*247c0*/  IADD3 R164, PT, PT, R4, UR59, RZ ;  /* 0x0000003b04a47c10 */ /* 0x000fe2000fffe0ff */
[----:B------:R-:W-:Y:S01]  /*247d0*/  FADD.FTZ R127, R128, -R165 ;  /* 0x800000a5807f7221 */ /* 0x000fe20000010000 */
[----:B------:R-:W-:Y:S01]  /*247e0*/  FSEL R162, R162, 29, !P5 ;  /* 0x41e80000a2a27808 */ /* 0x000fe20006800000 */
[----:B------:R-:W-:Y:S01]  /*247f0*/  FADD.FTZ R128, -R165, R126 ;  /* 0x0000007ea5807221 */ /* 0x000fe20000010100 */
[----:B------:R-:W-:Y:S01]  /*24800*/  IADD3 R176, PT, PT, R168, 0x16, RZ ;  /* 0x00000016a8b07810 */ /* 0x000fe20007ffe0ff */
[----:B------:R-:W-:Y:S01]  /*24810*/  FFMA.FTZ R127, R160, R127, R159 ;  /* 0x0000007fa07f7223 */ /* 0x000fe2000001009f */
[----:B------:R-:W-:Y:S01]  /*24820*/  IADD3 R159, PT, PT, R4, UR57, RZ ;  /* 0x00000039049f7c10 */ /* 0x000fe2000fffe0ff */
[----:B------:R-:W-:Y:S01]  /*24830*/  FMUL.FTZ R125, R128, 0.25 ;  /* 0x3e800000807d7820 */ /* 0x000fe20000410000 */
[----:B------:R-:W0:Y:S01]  /*24840*/  MUFU.RCP R162, R162 ;  /* 0x000000a200a27308 */ /* 0x000e220000001000 */
[----:B------:R-:W-:-:S02]  /*24850*/  IMAD R164, R173, UR33, R164 ;  /* 0x00000021ada47c24 */ /* 0x000fc4000f8e02a4 */
[----:B--2---:R-:W-:Y:S01]  /*24860*/  IMAD R161, R166, UR43, R159 ;  /* 0x0000002ba6a17c24 */ /* 0x004fe2000f8e029f */
[----:B------:R-:W-:Y:S02]  /*24870*/  FSEL R160, R125, R128, P5 ;  /* 0x000000807da07208 */ /* 0x000fe40002800000 */
[----:B------:R-:W-:Y:S02]  /*24880*/  FSETP.GT.FTZ.AND P5, PT, R96, 8.50705917302346158658e+37, PT ;  /* 0x7e8000006000780b */ /* 0x000fe40003fb4000 */
[----:B------:R-:W-:Y:S01]  /*24890*/  IADD3 R161, PT, PT, R161, 0x16, RZ ;  /* 0x00000016a1a17810 */ /* 0x000fe20007ffe0ff */
[----:B0-----:R-:W-:Y:S01]  /*248a0*/  FFMA.FTZ R165, R162, R160, R165 ;  /* 0x000000a0a2a57223 */ /* 0x001fe200000100a5 */
[----:B------:R-:W-:-:S03]  /*248b0*/  IADD3 R160, PT, PT, R4, UR58, RZ ;  /* 0x0000003a04a07c10 */ /* 0x000fc6000fffe0ff */
[----:B------:R-:W-:Y:S01]  /*248c0*/  FADD.FTZ R125, R126, -R165 ;  /* 0x800000a57e7d7221 */ /* 0x000fe20000010000 */
[----:B------:R-:W-:-:S03]  /*248d0*/  HFMA2 R126, -RZ, RZ, 3.45703125, 0 ;  /* 0x42ea0000ff7e7431 */ /* 0x000fc600000001ff */
[----:B------:R-:W-:Y:S01]  /*248e0*/  FFMA.FTZ R125, R128, R125, R127 ;  /* 0x0000007d807d7223 */ /* 0x000fe2000001007f */
[----:B------:R-:W-:-:S05]  /*248f0*/  IADD3 R127, PT, PT, R4, UR52, RZ ;  /* 0x00000034047f7c10 */ /* 0x000fca000fffe0ff */
[----:B-1----:R-:W-:Y:S01]  /*24900*/  IMAD R166, R174, UR34, R127 ;  /* 0x00000022aea67c24 */ /* 0x002fe2000f8e027f */
[----:B------:R-:W-:Y:S01]  /*24910*/  FSEL R128, R126, 29.25, !P5 ;  /* 0x41ea00007e807808 */ /* 0x000fe20006800000 */
[----:B------:R-:W-:Y:S01]  /*24920*/  FADD.FTZ R126, -R165, R124 ;  /* 0x0000007ca57e7221 */ /* 0x000fe20000010100 */
[----:B------:R-:W-:Y:S01]  /*24930*/  HFMA2 R127, -RZ, RZ, 3.46484375, 0 ;  /* 0x42ee0000ff7f7431 */ /* 0x000fe200000001ff */
[----:B------:R-:W0:Y:S01]  /*24940*/  LDC R174, c[0x0][0x380] ;  /* 0x0000e000ffae7b82 */ /* 0x000e220000000800 */
[----:B------:R1:W2:Y:S01]  /*24950*/  MUFU.RCP R162, R128 ;  /* 0x0000008000a27308 */ /* 0x0002a20000001000 */
[----:B------:R-:W-:Y:S02]  /*24960*/  FMUL.FTZ R123, R126, 0.25 ;  /* 0x3e8000007e7b7820 */ /* 0x000fe40000410000 */
[----:B------:R-:W-:-:S03]  /*24970*/  FSEL R173, R127, 29.75, !P6 ;  /* 0x41ee00007fad7808 */ /* 0x000fc60007000000 */
[----:B-1----:R-:W-:Y:S01]  /*24980*/  FSEL R128, R123, R126, P5 ;  /* 0x0000007e7b807208 */ /* 0x002fe20002800000 */
[----:B------:R-:W-:Y:S01]  /*24990*/  FMUL.FTZ R123, R122, UR47 ;  /* 0x0000002f7a7b7c20 */ /* 0x000fe20008410000 */
[----:B------:R-:W-:Y:S01]  /*249a0*/  FSETP.GT.FTZ.AND P5, PT, R97, 8.50705917302346158658e+37, PT ;  /* 0x7e8000006100780b */ /* 0x000fe20003fb4000 */
[----:B------:R-:W1:Y:S02]  /*249b0*/  LDCU.128 UR44, c[0x3][0x1bc0] ;  /* 0x00c37800ff2c77ac */ /* 0x000e640008000c00 */
[----:B------:R-:W-:Y:S01]  /*249c0*/  FFMA.FTZ R120, R120, UR49, R123 ;  /* 0x0000003178787c23 */ /* 0x000fe2000801007b */
[----:B--2---:R-:W-:Y:S01]  /*249d0*/  FFMA.FTZ R165, R162, R128, R165 ;  /* 0x00000080a2a57223 */ /* 0x004fe200000100a5 */
[----:B------:R-:W-:Y:S01]  /*249e0*/  MOV R128, 0x42ec0000 ;  /* 0x42ec000000807802 */ /* 0x000fe20000000f00 */
[----:B------:R-:W-:Y:S02]  /*249f0*/  IMAD R162, R171, UR32, R160 ;  /* 0x00000020aba27c24 */ /* 0x000fe4000f8e02a0 */
[--C-:B------:R-:W-:Y:S01]  /*24a00*/  FADD.FTZ R163, R163, R120.reuse ;  /* 0x00000078a3a37221 */ /* 0x100fe20000010000 */
[----:B------:R-:W-:Y:S01]  /*24a10*/  FADD.FTZ R123, -R165, R120 ;  /* 0x00000078a57b7221 */ /* 0x000fe20000010100 */
[----:B------:R-:W-:Y:S01]  /*24a20*/  FSEL R128, R128, 29.5, !P5 ;  /* 0x41ec000080807808 */ /* 0x000fe20006800000 */
[----:B------:R-:W-:Y:S01]  /*24a30*/  FADD.FTZ R124, R124, -R165 ;  /* 0x800000a57c7c7221 */ /* 0x000fe20000010000 */
[----:B------:R-:W2:Y:S01]  /*24a40*/  LDCU.128 UR32, c[0x3][0xb60] ;  /* 0x00c16c00ff2077ac */ /* 0x000ea20008000c00 */
[----:B------:R-:W-:Y:S01]  /*24a50*/  FMUL.FTZ R122, R123, 0.25 ;  /* 0x3e8000007b7a7820 */ /* 0x000fe20000410000 */
[----:B------:R1:W3:Y:S01]  /*24a60*/  MUFU.RCP R172, R128 ;  /* 0x0000008000ac7308 */ /* 0x0002e20000001000 */
[----:B-----5:R-:W-:Y:S01]  /*24a70*/  FFMA.FTZ R160, R121, UR50, R2 ;  /* 0x0000003279a07c23 */ /* 0x020fe20008010002 */
[----:B------:R-:W-:Y:S01]  /*24a80*/  FFMA.FTZ R124, R126, R124, R125 ;  /* 0x0000007c7e7c7223 */ /* 0x000fe2000001007d */
[----:B----4-:R-:W-:Y:S01]  /*24a90*/  IMAD R121, R178, UR12, R169 ;  /* 0x0000000cb2797c24 */ /* 0x010fe2000f8e02a9 */
[----:B------:R-:W-:-:S02]  /*24aa0*/  FSEL R122, R122, R123, P5 ;  /* 0x0000007b7a7a7208 */ /* 0x000fc40002800000 */
[----:B------:R-:W-:Y:S02]  /*24ab0*/  IADD3 R169, PT, PT, R166, 0x16, RZ ;  /* 0x00000016a6a97810 */ /* 0x000fe40007ffe0ff */
[----:B------:R-:W-:Y:S02]  /*24ac0*/  ISETP.NE.AND P5, PT, R175, RZ, PT ;  /* 0x000000ffaf00720c */ /* 0x000fe40003fa5270 */
[----:B-1----:R-:W-:-:S05]  /*24ad0*/  IADD3 R128, PT, PT, R4, UR44, RZ ;  /* 0x0000002c04807c10 */ /* 0x002fca000fffe0ff */
[----:B------:R-:W-:Y:S01]  /*24ae0*/  IMAD R171, R179, UR13, R128 ;  /* 0x0000000db3ab7c24 */ /* 0x000fe2000f8e0280 */
[----:B------:R-:W-:Y:S01]  /*24af0*/  IADD3 R128, PT, PT, R4, UR45, RZ ;  /* 0x0000002d04807c10 */ /* 0x000fe2000fffe0ff */
[----:B---3--:R-:W-:Y:S01]  /*24b00*/  FFMA.FTZ R127, R172, R122, R165 ;  /* 0x0000007aac7f7223 */ /* 0x008fe200000100a5 */
[----:B--2---:R-:W-:Y:S01]  /*24b10*/  UIADD3 UR32, UPT, UPT, UR10, 0x16, UR32 ;  /* 0x000000160a207890 */ /* 0x004fe2000fffe020 */
[----:B------:R-:W-:Y:S01]  /*24b20*/  IADD3 R165, PT, PT, R4, UR46, RZ ;  /* 0x0000002e04a57c10 */ /* 0x000fe2000fffe0ff */
[----:B------:R1:W2:Y:S01]  /*24b30*/  MUFU.RCP R172, R173 ;  /* 0x000000ad00ac7308 */ /* 0x0002a20000001000 */
[----:B------:R-:W-:Y:S01]  /*24b40*/  FADD.FTZ R2, R120, -R127 ;  /* 0x8000007f78027221 */ /* 0x000fe20000010000 */
[----:B------:R-:W-:Y:S01]  /*24b50*/  IMAD R125, R181, UR18, R128 ;  /* 0x00000012b57d7c24 */ /* 0x000fe2000f8e0280 */
[----:B------:R-:W-:Y:S01]  /*24b60*/  IADD3 R120, PT, PT, R164, 0x16, RZ ;  /* 0x00000016a4787810 */ /* 0x000fe20007ffe0ff */
[----:B0-----:R-:W-:Y:S02]  /*24b70*/  IMAD R165, R174, UR32, R165 ;  /* 0x00000020aea57c24 */ /* 0x001fe4000f8e02a5 */
[----:B------:R-:W-:Y:S01]  /*24b80*/  FFMA.FTZ R128, R123, R2, R124 ;  /* 0x000000027b807223 */ /* 0x000fe2000001007c */
[----:B------:R-:W-:Y:S01]  /*24b90*/  IADD3 R2, PT, PT, R162, 0x16, RZ ;  /* 0x00000016a2027810 */ /* 0x000fe20007ffe0ff */
[----:B------:R-:W-:Y:S01]  /*24ba0*/  FADD.FTZ R159, -R127, R160 ;  /* 0x000000a07f9f7221 */ /* 0x000fe20000010100 */
[----:B------:R-:W5:Y:S01]  /*24bb0*/  TLD.LZ RZ, R162, R161, UR14, 1D, 0x1 ;  /* 0x00ff0effa1a27f66 */ /* 0x000f6200081e01ff */
[----:B------:R0:W5:Y:S01]  /*24bc0*/  TLD.LZ RZ, R164, R161, UR16, 1D, 0x1 ;  /* 0x00ff10ffa1a47f66 */ /* 0x00016200081e01ff */
[----:B------:R-:W-:Y:S01]  /*24bd0*/  IADD3 R182, PT, PT, R165, 0x16, RZ ;  /* 0x00000016a5b67810 */ /* 0x000fe20007ffe0ff */
[----:B------:R-:W-:Y:S01]  /*24be0*/  FMUL.FTZ R122, R159, 0.25 ;  /* 0x3e8000009f7a7820 */ /* 0x000fe20000410000 */
[----:B------:R-:W5:Y:S01]  /*24bf0*/  TLD.LZ RZ, R165, R2, UR14, 1D, 0x1 ;  /* 0x00ff0eff02a57f66 */ /* 0x000f6200081e01ff */
[----:B------:R-:W5:Y:S01]  /*24c00*/  TLD.LZ RZ, R166, R2, UR16, 1D, 0x1 ;  /* 0x00ff10ff02a67f66 */ /* 0x000f6200081e01ff */
[----:B-1----:R-:W-:-:S02]  /*24c10*/  IADD3 R173, PT, PT, R167, 0x16, RZ ;  /* 0x00000016a7ad7810 */ /* 0x002fc40007ffe0ff */
[----:B------:R-:W5:Y:S01]  /*24c20*/  TLD.LZ RZ, R167, R120, UR14, 1D, 0x1 ;  /* 0x00ff0eff78a77f66 */ /* 0x000f6200081e01ff */
[----:B------:R-:W5:Y:S01]  /*24c30*/  TLD.LZ RZ, R168, R120, UR16, 1D, 0x1 ;  /* 0x00ff10ff78a87f66 */ /* 0x000f6200081e01ff */
[----:B------:R-:W-:Y:S02]  /*24c40*/  FSEL R122, R122, R159, P6 ;  /* 0x0000009f7a7a7208 */ /* 0x000fe40003000000 */
[----:B------:R-:W-:Y:S02]  /*24c50*/  IADD3 R180, PT, PT, R171, 0x16, RZ ;  /* 0x00000016abb47810 */ /* 0x000fe40007ffe0ff */
[----:B------:R-:W-:Y:S01]  /*24c60*/  TLD.LZ RZ, R171, R169, UR14, 1D, 0x1 ;  /* 0x00ff0effa9ab7f66 */ /* 0x000fe200081e01ff */
[----:B--2---:R-:W-:Y:S01]  /*24c70*/  FFMA.FTZ R127, R172, R122, R127 ;  /* 0x0000007aac7f7223 */ /* 0x004fe2000001007f */
[----:B------:R-:W-:Y:S01]  /*24c80*/  IADD3 R179, PT, PT, R121, 0x16, RZ ;  /* 0x0000001679b37810 */ /* 0x000fe20007ffe0ff */
[----:B------:R-:W-:Y:S01]  /*24c90*/  TLD.LZ RZ, R172, R169, UR16, 1D, 0x1 ;  /* 0x00ff10ffa9ac7f66 */ /* 0x000fe200081e01ff */
[----:B------:R-:W-:Y:S01]  /*24ca0*/  TLD.LZ RZ, R174, R173, UR14, 1D, 0x1 ;  /* 0x00ff0effadae7f66 */ /* 0x000fe200081e01ff */
[----:B------:R-:W-:Y:S01]  /*24cb0*/  TLD.LZ RZ, R175, R173, UR16, 1D, 0x1 ;  /* 0x00ff10ffadaf7f66 */ /* 0x000fe200081e01ff */
[----:B------:R-:W-:Y:S01]  /*24cc0*/  TLD.LZ RZ, R177, R176, UR14, 1D, 0x1 ;  /* 0x00ff0effb0b17f66 */ /* 0x000fe200081e01ff */
[----:B------:R1:W-:Y:S01]  /*24cd0*/  TLD.LZ RZ, R178, R176, UR16, 1D, 0x1 ;  /* 0x00ff10ffb0b27f66 */ /* 0x0003e200081e01ff */
[----:B------:R-:W-:-:S02]  /*24ce0*/  IADD3 R181, PT, PT, R125, 0x16, RZ ;  /* 0x000000167db57810 */ /* 0x000fc40007ffe0ff */
[----:B------:R-:W-:Y:S01]  /*24cf0*/  TLD.LZ RZ, R125, R179, UR14, 1D, 0x1 ;  /* 0x00ff0effb37d7f66 */ /* 0x000fe200081e01ff */
[----:B------:R-:W-:Y:S01]  /*24d00*/  TLD.LZ RZ, R126, R179, UR16, 1D, 0x1 ;  /* 0x00ff10ffb37e7f66 */ /* 0x000fe200081e01ff */
[----:B------:R-:W5:Y:S01]  /*24d10*/  TLD.LZ RZ, R124, R180, UR14, 1D, 0x1 ;  /* 0x00ff0effb47c7f66 */ /* 0x000f6200081e01ff */
[----:B------:R2:W5:Y:S01]  /*24d20*/  TLD.LZ RZ, R123, R180, UR16, 1D, 0x1 ;  /* 0x00ff10ffb47b7f66 */ /* 0x00056200081e01ff */
        /* <DEDUP_REMOVED lines=11> */
[----:B------:R-:W-:Y:S01]  /*24de0*/  FSEL R161, R161, 30, !P6 ;  /* 0x41f00000a1a17808 */ /* 0x000fe20007000000 */
[----:B------:R-:W-:-:S02]  /*24df0*/  UIADD3 UR33, UPT, UPT, UR10, 0x16, UR33 ;  /* 0x000000160a217890 */ /* 0x000fc4000fffe021 */
[----:B------:R-:W-:Y:S02]  /*24e00*/  UIADD3 UR34, UPT, UPT, UR10, 0x16, UR34 ;  /* 0x000000160a227890 */ /* 0x000fe4000fffe022 */
[----:B------:R-:W-:Y:S01]  /*24e10*/  UIADD3 UR35, UPT, UPT, UR10, 0x16, UR35 ;  /* 0x000000160a237890 */ /* 0x000fe2000fffe023 */
[----:B-1----:R-:W1:Y:S08]  /*24e20*/  LDC R176, c[0x0][0x380] ;  /* 0x0000e000ffb07b82 */ /* 0x002e700000000800 */
[----:B--2---:R-:W2:Y:S08]  /*24e30*/  LDC R180, c[0x0][0x380] ;  /* 0x0000e000ffb47b82 */ /* 0x004eb00000000800 */
[----:B------:R-:W4:Y:S01]  /*24e40*/  LDC R173, c[0x0][0x380] ;  /* 0x0000e000ffad7b82 */ /* 0x000f220000000800 */
[----:B------:R-:W-:-:S04]  /*24e50*/  DEPBAR.LE SB5, 0xa ;  /* 0x0000d2800000791a */ /* 0x000fc80000000000 */
[----:B------:R-:W-:Y:S02]  /*24e60*/  FMUL.FTZ R159, R162, UR37 ;  /* 0x00000025a29f7c20 */ /* 0x000fe40008410000 */
[----:B------:R3:W1:Y:S02]  /*24e70*/  MUFU.RCP R162, R161 ;  /* 0x000000a100a27308 */ /* 0x0006640000001000 */
[----:B------:R-:W-:Y:S01]  /*24e80*/  FFMA.FTZ R164, R164, UR51, R159 ;  /* 0x00000033a4a47c23 */ /* 0x000fe2000801009f */
[----:B------:R-:W-:-:S04]  /*24e90*/  DEPBAR.LE SB5, 0x9 ;  /* 0x0000d2400000791a */ /* 0x000fc80000000000 */
[----:B------:R-:W-:Y:S01]  /*24ea0*/  FMUL.FTZ R165, R165, UR38 ;  /* 0x00000026a5a57c20 */ /* 0x000fe20008410000 */
[----:B------:R-:W2:Y:S01]  /*24eb0*/  LDCU.128 UR48, c[0x3][0x450] ;  /* 0x00c08a00ff3077ac */ /* 0x000ea20008000c00 */
[----:B------:R-:W-:Y:S01]  /*24ec0*/  FADD.FTZ R159, -R127, R164 ;  /* 0x000000a47f9f7221 */ /* 0x000fe20000010100 */
[----:B------:R-:W-:-:S04]  /*24ed0*/  DEPBAR.LE SB5, 0x7 ;  /* 0x0000d1c00000791a */ /* 0x000fc80000000000 */
[----:B0-----:R-:W-:Y:S01]  /*24ee0*/  FFMA.FTZ R166, R166, UR40, R165 ;  /* 0x00000028a6a67c23 */ /* 0x001fe200080100a5 */
[----:B------:R-:W-:Y:S01]  /*24ef0*/  FMUL.FTZ R167, R167, UR39 ;  /* 0x00000027a7a77c20 */ /* 0x000fe20008410000 */
[----:B---3--:R-:W-:Y:S01]  /*24f00*/  MOV R161, 0x42f40000 ;  /* 0x42f4000000a17802 */ /* 0x008fe20000000f00 */
[----:B------:R-:W-:Y:S01]  /*24f10*/  FMUL.FTZ R160, R159, 0.25 ;  /* 0x3e8000009fa07820 */ /* 0x000fe20000410000 */
[----:B------:R-:W0:Y:S01]  /*24f20*/  LDCU.128 UR36, c[0x3][0x440] ;  /* 0x00c08800ff2477ac */ /* 0x000e220008000c00 */
[----:B------:R-:W-:-:S04]  /*24f30*/  DEPBAR.LE SB5, 0x6 ;  /* 0x0000d1800000791a */ /* 0x000fc80000000000 */
[----:B------:R-:W-:Y:S01]  /*24f40*/  FFMA.FTZ R168, R168, UR41, R167 ;  /* 0x00000029a8a87c23 */ /* 0x000fe200080100a7 */
[----:B------:R-:W-:Y:S01]  /*24f50*/  FADD.FTZ R163, R163, R164 ;  /* 0x000000a4a3a37221 */ /* 0x000fe20000010000 */
[----:B------:R-:W3:Y:S01]  /*24f60*/  LDC R167, c[0x0][0x380] ;  /* 0x0000e000ffa77b82 */ /* 0x000ee20000000800 */
[----:B------:R-:W-:Y:S02]  /*24f70*/  FSEL R160, R160, R159, P6 ;  /* 0x0000009fa0a07208 */ /* 0x000fe40003000000 */
[----:B------:R-:W-:Y:S01]  /*24f80*/  FSETP.GT.FTZ.AND P6, PT, R100, 8.50705917302346158658e+37, PT ;  /* 0x7e8000006400780b */ /* 0x000fe20003fd4000 */
[----:B------:R-:W-:Y:S01]  /*24f90*/  FADD.FTZ R163, R163, R166 ;  /* 0x000000a6a3a37221 */ /* 0x000fe20000010000 */
[----:B------:R-:W-:Y:S01]  /*24fa0*/  IADD3 R165, PT, PT, R4, UR55, RZ ;  /* 0x0000003704a57c10 */ /* 0x000fe2000fffe0ff */
[----:B-1----:R-:W-:Y:S01]  /*24fb0*/  FFMA.FTZ R127, R162, R160, R127 ;  /* 0x000000a0a27f7223 */ /* 0x002fe2000001007f */
[----:B------:R-:W-:Y:S02]  /*24fc0*/  HFMA2 R162, -RZ, RZ, 3.47265625, 0 ;  /* 0x42f20000ffa27431 */ /* 0x000fe400000001ff */
[----:B------:R-:W-:Y:S01]  /*24fd0*/  FADD.FTZ R163, R163, R168 ;  /* 0x000000a8a3a37221 */ /* 0x000fe20000010000 */
[----:B------:R-:W-:Y:S01]  /*24fe0*/  FADD.FTZ R160, R164, -R127 ;  /* 0x8000007fa4a07221 */ /* 0x000fe20000010000 */
[----:B------:R-:W-:-:S04]  /*24ff0*/  DEPBAR.LE SB5, 0x5 ;  /* 0x0000d1400000791a */ /* 0x000fc80000000000 */
[----:B--2---:R-:W-:Y:S01]  /*25000*/  FMUL.FTZ R124, R124, UR48 ;  /* 0x000000307c7c7c20 */ /* 0x004fe20008410000 */
[----:B------:R-:W-:Y:S01]  /*25010*/  IADD3 R164, PT, PT, R4, UR54, RZ ;  /* 0x0000003604a47c10 */ /* 0x000fe2000fffe0ff */
[----:B------:R-:W-:Y:S01]  /*25020*/  FFMA.FTZ R128, R159, R160, R128 ;  /* 0x000000a09f807223 */ /* 0x000fe20000010080 */
[----:B------:R-:W-:Y:S01]  /*25030*/  FADD.FTZ R159, -R127, R166 ;  /* 0x000000a67f9f7221 */ /* 0x000fe20000010100 */
[----:B0-----:R-:W-:Y:S01]  /*25040*/  FMUL.FTZ R171, R171, UR36 ;  /* 0x00000024abab7c20 */ /* 0x001fe20008410000 */
[----:B------:R-:W-:Y:S01]  /*25050*/  FSEL R162, R162, 30.25, !P6 ;  /* 0x41f20000a2a27808 */ /* 0x000fe20007000000 */
[----:B------:R-:W-:Y:S01]  /*25060*/  FMUL.FTZ R174, R174, UR37 ;  /* 0x00000025aeae7c20 */ /* 0x000fe20008410000 */
[----:B------:R-:W-:Y:S01]  /*25070*/  FMUL.FTZ R160, R159, 0.25 ;  /* 0x3e8000009fa07820 */ /* 0x000fe20000410000 */
[----:B------:R-:W-:Y:S01]  /*25080*/  FFMA.FTZ R172, R172, UR42, R171 ;  /* 0x0000002aacac7c23 */ /* 0x000fe200080100ab */
[----:B------:R-:W-:Y:S01]  /*25090*/  FMUL.FTZ R177, R177, UR38 ;  /* 0x00000026b1b17c20 */ /* 0x000fe20008410000 */
[----:B------:R-:W-:Y:S01]  /*250a0*/  FFMA.FTZ R174, R175, UR43, R174 ;  /* 0x0000002bafae7c23 */ /* 0x000fe200080100ae */
[----:B------:R-:W0:Y:S01]  /*250b0*/  MUFU.RCP R162, R162 ;  /* 0x000000a200a27308 */ /* 0x000e220000001000 */
[----:B------:R-:W-:Y:S01]  /*250c0*/  FSEL R160, R160, R159, P6 ;  /* 0x0000009fa0a07208 */ /* 0x000fe20003000000 */
[----:B------:R-:W1:Y:S01]  /*250d0*/  LDCU.128 UR40, c[0x3][0x1f0] ;  /* 0x00c03e00ff2877ac */ /* 0x000e620008000c00 */
[----:B------:R-:W-:Y:S01]  /*250e0*/  FSETP.GT.FTZ.AND P6, PT, R101, 8.50705917302346158658e+37, PT ;  /* 0x7e8000006500780b */ /* 0x000fe20003fd4000 */
[----:B------:R-:W-:Y:S01]  /*250f0*/  FMUL.FTZ R125, R125, UR39 ;  /* 0x000000277d7d7c20 */ /* 0x000fe20008410000 */
[----:B------:R-:W-:Y:S01]  /*25100*/  FADD.FTZ R163, R163, R172 ;  /* 0x000000aca3a37221 */ /* 0x000fe20000010000 */
[----:B------:R-:W2:Y:S01]  /*25110*/  LDCU.128 UR36, c[0x3][0xb70] ;  /* 0x00c16e00ff2477ac */ /* 0x000ea20008000c00 */
[----:B------:R-:W-:Y:S01]  /*25120*/  FSEL R161, R161, 30.5, !P6 ;  /* 0x41f40000a1a17808 */ /* 0x000fe20007000000 */
[----:B------:R-:W4:Y:S01]  /*25130*/  LDC R171, c[0x0][0x380] ;  /* 0x0000e000ffab7b82 */ /* 0x000f220000000800 */
[----:B------:R-:W-:Y:S01]  /*25140*/  FADD.FTZ R163, R163, R174 ;  /* 0x000000aea3a37221 */ /* 0x000fe20000010000 */
[----:B0-----:R-:W-:-:S02]  /*25150*/  FFMA.FTZ R127, R162, R160, R127 ;  /* 0x000000a0a27f7223 */ /* 0x001fc4000001007f */
[----:B------:R0:W3:Y:S01]  /*25160*/  MUFU.RCP R162, R161 ;  /* 0x000000a100a27308 */ /* 0x0000e20000001000 */
[----:B-1----:R-:W-:Y:S01]  /*25170*/  FFMA.FTZ R178, R178, UR40, R177 ;  /* 0x00000028b2b27c23 */ /* 0x002fe200080100b1 */
[----:B------:R-:W-:Y:S01]  /*25180*/  FADD.FTZ R160, R166, -R127 ;  /* 0x8000007fa6a07221 */ /* 0x000fe20000010000 */
[----:B------:R-:W-:Y:S01]  /*25190*/  FFMA.FTZ R126, R126, UR41, R125 ;  /* 0x000000297e7e7c23 */ /* 0x000fe2000801007d */
[----:B------:R-:W-:-:S04]  /*251a0*/  DEPBAR.LE SB5, 0x4 ;  /* 0x0000d1000000791a */ /* 0x000fc80000000000 */
[----:B------:R-:W-:Y:S01]  /*251b0*/  FFMA.FTZ R124, R123, UR42, R124 ;  /* 0x0000002a7b7c7c23 */ /* 0x000fe2000801007c */
[----:B------:R-:W-:Y:S01]  /*251c0*/  FADD.FTZ R163, R163, R178 ;  /* 0x000000b2a3a37221 */ /* 0x000fe20000010000 */
[----:B------:R-:W-:Y:S01]  /*251d0*/  FFMA.FTZ R128, R159, R160, R128 ;  /* 0x000000a09f807223 */ /* 0x000fe20000010080 */
[----:B------:R-:W-:Y:S01]  /*251e0*/  FADD.FTZ R159, -R127, R168 ;  /* 0x000000a87f9f7221 */ /* 0x000fe20000010100 */
[----:B------:R-:W-:-:S04]  /*251f0*/  DEPBAR.LE SB5, 0x3 ;  /* 0x0000d0c00000791a */ /* 0x000fc80000000000 */
[----:B------:R-:W-:Y:S01]  /*25200*/  FMUL.FTZ R122, R122, UR49 ;  /* 0x000000317a7a7c20 */ /* 0x000fe20008410000 */
[----:B0-----:R-:W-:Y:S01]  /*25210*/  MOV R161, 0x42f80000 ;  /* 0x42f8000000a17802 */ /* 0x001fe20000000f00 */
[----:B------:R-:W-:Y:S01]  /*25220*/  FADD.FTZ R163, R163, R126 ;  /* 0x0000007ea3a37221 */ /* 0x000fe20000010000 */
[----:B------:R-:W-:Y:S01]  /*25230*/  FMUL.FTZ R160, R159, 0.25 ;  /* 0x3e8000009fa07820 */ /* 0x000fe20000410000 */
[----:B------:R-:W-:-:S04]  /*25240*/  DEPBAR.LE SB5, 0x2 ;  /* 0x0000d0800000791a */ /* 0x000fc80000000000 */
[----:B------:R-:W-:Y:S01]  /*25250*/  FFMA.FTZ R122, R121, UR43, R122 ;  /* 0x0000002b797a7c23 */ /* 0x000fe2000801007a */
[----:B------:R-:W0:Y:S01]  /*25260*/  LDCU.128 UR40, c[0x3][0x200] ;  /* 0x00c04000ff2877ac */ /* 0x000e220008000c00 */
[----:B------:R-:W-:Y:S01]  /*25270*/  FADD.FTZ R163, R163, R124 ;  /* 0x0000007ca3a37221 */ /* 0x000fe20000010000 */
[----:B------:R-:W-:Y:S01]  /*25280*/  FSEL R160, R160, R159, P6 ;  /* 0x0000009fa0a07208 */ /* 0x000fe20003000000 */
[----:B--2---:R-:W-:Y:S01]  /*25290*/  UIADD3 UR38, UPT, UPT, UR10, 0x16, UR38 ;  /* 0x000000160a267890 */ /* 0x004fe2000fffe026 */
[----:B------:R-:W-:Y:S01]  /*252a0*/  FSETP.GT.FTZ.AND P6, PT, R102, 8.50705917302346158658e+37, PT ;  /* 0x7e8000006600780b */ /* 0x000fe20003fd4000 */
[----:B------:R-:W-:Y:S01]  /*252b0*/  UIADD3 UR39, UPT, UPT, UR10, 0x16, UR39 ;  /* 0x000000160a277890 */ /* 0x000fe2000fffe027 */
[----:B------:R-:W-:Y:S01]  /*252c0*/  FADD.FTZ R163, R163, R122 ;  /* 0x0000007aa3a37221 */ /* 0x000fe20000010000 */
[----:B---3--:R-:W-:Y:S01]  /*252d0*/  FFMA.FTZ R127, R162, R160, R127 ;  /* 0x000000a0a27f7223 */ /* 0x008fe2000001007f */
[----:B------:R-:W-:Y:S01]  /*252e0*/  HFMA2 R162, -RZ, RZ, 3.48046875, 0 ;  /* 0x42f60000ffa27431 */ /* 0x000fe200000001ff */
[----:B------:R-:W-:-:S02]  /*252f0*/  UIADD3 UR36, UPT, UPT, UR10, 0x16, UR36 ;  /* 0x000000160a247890 */ /* 0x000fc4000fffe024 */
[----:B------:R-:W-:Y:S01]  /*25300*/  FADD.FTZ R160, R168, -R127 ;  /* 0x8000007fa8a07221 */ /* 0x000fe20000010000 */
[----:B------:R-:W-:Y:S01]  /*25310*/  UIADD3 UR37, UPT, UPT, UR10, 0x16, UR37 ;  /* 0x000000160a257890 */ /* 0x000fe2000fffe025 */
[----:B------:R-:W1:Y:S02]  /*25320*/  LDC R168, c[0x0][0x380] ;  /* 0x0000e000ffa87b82 */ /* 0x000e640000000800 */
[----:B------:R-:W-:Y:S01]  /*25330*/  FFMA.FTZ R128, R159, R160, R128 ;  /* 0x000000a09f807223 */ /* 0x000fe20000010080 */
[----:B------:R-:W-:Y:S01]  /*25340*/  FADD.FTZ R159, -R127, R172 ;  /* 0x000000ac7f9f7221 */ /* 0x000fe20000010100 */
[----:B----4-:R-:W-:Y:S01]  /*25350*/  IMAD R164, R171, UR36, R164 ;  /* 0x00000024aba47c24 */ /* 0x010fe2000f8e02a4 */
[----:B------:R-:W-:Y:S02]  /*25360*/  FSEL R162, R162, 30.75, !P6 ;  /* 0x41f60000a2a27808 */ /* 0x000fe40007000000 */
[----:B------:R-:W-:-:S04]  /*25370*/  FMUL.FTZ R160, R159, 0.25 ;  /* 0x3e8000009fa07820 */ /* 0x000fc80000410000 */
[----:B------:R-:W2:Y:S01]  /*25380*/  MUFU.RCP R162, R162 ;  /* 0x000000a200a27308 */ /* 0x000ea20000001000 */
[----:B------:R-:W-:Y:S02]  /*25390*/  FSEL R160, R160, R159, P6 ;  /* 0x0000009fa0a07208 */ /* 0x000fe40003000000 */
[----:B------:R-:W-:-:S04]  /*253a0*/  FSETP.GT.FTZ.AND P6, PT, R153, 8.50705917302346158658e+37, PT ;  /* 0x7e8000009900780b */ /* 0x000fc80003fd4000 */
[----:B------:R-:W-:Y:S01]  /*253b0*/  FSEL R161, R161, 31, !P6 ;  /* 0x41f80000a1a17808 */ /* 0x000fe20007000000 */
[----:B--2---:R-:W-:-:S03]  /*253c0*/  FFMA.FTZ R127, R162, R160, R127 ;  /* 0x000000a0a27f7223 */ /* 0x004fc6000001007f */
[----:B------:R2:W3:Y:S01]  /*253d0*/  MUFU.RCP R162, R161 ;  /* 0x000000a100a27308 */ /* 0x0004e20000001000 */
[----:B------:R-:W-:-:S04]  /*253e0*/  FADD.FTZ R160, R172, -R127 ;  /* 0x8000007faca07221 */ /* 0x000fc80000010000 */
[----:B------:R-:W-:Y:S01]  /*253f0*/  FFMA.FTZ R128, R159, R160, R128 ;  /* 0x000000a09f807223 */ /* 0x000fe20000010080 */
[----:B------:R-:W-:Y:S01]  /*25400*/  FADD.FTZ R159, -R127, R174 ;  /* 0x000000ae7f9f7221 */ /* 0x000fe20000010100 */
[----:B--2---:R-:W-:-:S03]  /*25410*/  MOV R161, 0x42fc0000 ;  /* 0x42fc000000a17802 */ /* 0x004fc60000000f00 */
[----:B------:R-:W-:-:S05]  /*25420*/  FMUL.FTZ R160, R159, 0.25 ;  /* 0x3e8000009fa07820 */ /* 0x000fca0000410000 */
[----:B------:R-:W-:Y:S02]  /*25430*/  FSEL R160, R160, R159, P6 ;  /* 0x0000009fa0a07208 */ /* 0x000fe40003000000 */
[----:B------:R-:W-:-:S03]  /*25440*/  FSETP.GT.FTZ.AND P6, PT, R154, 8.50705917302346158658e+37, PT ;  /* 0x7e8000009a00780b */ /* 0x000fc60003fd4000 */
[----:B---3--:R-:W-:Y:S01]  /*25450*/  FFMA.FTZ R127, R162, R160, R127 ;  /* 0x000000a0a27f7223 */ /* 0x008fe2000001007f */
[----:B------:R-:W-:-:S03]  /*25460*/  HFMA2 R162, -RZ, RZ, 3.48828125, 0 ;  /* 0x42fa0000ffa27431 */ /* 0x000fc600000001ff */
[----:B------:R-:W-:Y:S02]  /*25470*/  FADD.FTZ R160, R174, -R127 ;  /* 0x8000007faea07221 */ /* 0x000fe40000010000 */
[----:B------:R-:W2:Y:S02]  /*25480*/  LDC R174, c[0x0][0x380] ;  /* 0x0000e000ffae7b82 */ /* 0x000ea40000000800 */
[----:B------:R-:W-:Y:S01]  /*25490*/  FFMA.FTZ R128, R159, R160, R128 ;  /* 0x000000a09f807223 */ /* 0x000fe20000010080 */
[----:B------:R-:W-:Y:S01]  /*254a0*/  FADD.FTZ R159, -R127, R178 ;  /* 0x000000b27f9f7221 */ /* 0x000fe20000010100 */
[----:B------:R-:W-:-:S03]  /*254b0*/  FSEL R162, R162, 31.25, !P6 ;  /* 0x41fa0000a2a27808 */ /* 0x000fc60007000000 */
[----:B------:R-:W-:-:S03]  /*254c0*/  FMUL.FTZ R160, R159, 0.25 ;  /* 0x3e8000009fa07820 */ /* 0x000fc60000410000 */
[----:B------:R-:W3:Y:S02]  /*254d0*/  MUFU.RCP R162, R162 ;  /* 0x000000a200a27308 */ /* 0x000ee40000001000 */
[----:B------:R-:W-:Y:S02]  /*254e0*/  FSEL R160, R160, R159, P6 ;  /* 0x0000009fa0a07208 */ /* 0x000fe40003000000 */
[----:B------:R-:W-:-:S04]  /*254f0*/  FSETP.GT.FTZ.AND P6, PT, R155, 8.50705917302346158658e+37, PT ;  /* 0x7e8000009b00780b */ /* 0x000fc80003fd4000 */
[----:B------:R-:W-:Y:S01]  /*25500*/  FSEL R161, R161, 31.5, !P6 ;  /* 0x41fc0000a1a17808 */ /* 0x000fe20007000000 */
[----:B--2---:R-:W-:Y:S02]  /*25510*/  IMAD R165, R174, UR37, R165 ;  /* 0x00000025aea57c24 */ /* 0x004fe4000f8e02a5 */
[----:B---3--:R-:W-:Y:S02]  /*25520*/  FFMA.FTZ R127, R162, R160, R127 ;  /* 0x000000a0a27f7223 */ /* 0x008fe4000001007f */
[----:B------:R2:W3:Y:S02]  /*25530*/  MUFU.RCP R162, R161 ;  /* 0x000000a100a27308 */ /* 0x0004e40000001000 */
[----:B------:R-:W-:Y:S01]  /*25540*/  FADD.FTZ R160, R178, -R127 ;  /* 0x8000007fb2a07221 */ /* 0x000fe20000010000 */
[----:B------:R-:W-:Y:S01]  /*25550*/  FADD.FTZ R125, -R127, R126 ;  /* 0x0000007e7f7d7221 */ /* 0x000fe20000010100 */
[----:B------:R-:W4:Y:S02]  /*25560*/  LDC R178, c[0x0][0x380] ;  /* 0x0000e000ffb27b82 */ /* 0x000f240000000800 */
[----:B------:R-:W-:Y:S01]  /*25570*/  FFMA.FTZ R128, R159, R160, R128 ;  /* 0x000000a09f807223 */ /* 0x000fe20000010080 */
[----:B------:R-:W-:-:S05]  /*25580*/  FMUL.FTZ R160, R125, 0.25 ;  /* 0x3e8000007da07820 */ /* 0x000fca0000410000 */
[----:B------:R-:W-:Y:S01]  /*25590*/  FSEL R160, R160, R125, P6 ;  /* 0x0000007da0a07208 */ /* 0x000fe20003000000 */
[----:B--2---:R-:W2:Y:S01]  /*255a0*/  LDC R161, c[0x0][0x380] ;  /* 0x0000e000ffa17b82 */ /* 0x004ea20000000800 */
[----:B------:R-:W-:-:S03]  /*255b0*/  FSETP.GT.FTZ.AND P6, PT, R103, 8.50705917302346158658e+37, PT ;  /* 0x7e8000006700780b */ /* 0x000fc60003fd4000 */
[----:B---3--:R-:W-:Y:S01]  /*255c0*/  FFMA.FTZ R127, R162, R160, R127 ;  /* 0x000000a0a27f7223 */ /* 0x008fe2000001007f */
[C---:B------:R-:W-:Y:S02]  /*255d0*/  IADD3 R162, PT, PT, R4.reuse, UR53, RZ ;  /* 0x0000003504a27c10 */ /* 0x040fe4000fffe0ff */
[----:B------:R-:W-:Y:S01]  /*255e0*/  IADD3 R160, PT, PT, R4, UR52, RZ ;  /* 0x0000003404a07c10 */ /* 0x000fe2000fffe0ff */
[----:B------:R-:W-:Y:S01]  /*255f0*/  FADD.FTZ R159, R126, -R127 ;  /* 0x8000007f7e9f7221 */ /* 0x000fe20000010000 */
[----:B------:R-:W-:Y:S02]  /*25600*/  HFMA2 R126, -RZ, RZ, 3.49609375, 0 ;  /* 0x42fe0000ff7e7431 */ /* 0x000fe400000001ff */
[----:B------:R-:W-:Y:S01]  /*25610*/  FADD.FTZ R123, -R127, R124 ;  /* 0x0000007c7f7b7221 */ /* 0x000fe20000010100 */
[----:B------:R-:W-:Y:S02]  /*25620*/  IMAD R162, R167, UR35, R162 ;  /* 0x00000023a7a27c24 */ /* 0x000fe4000f8e02a2 */
[----:B------:R-:W-:Y:S01]  /*25630*/  FFMA.FTZ R128, R125, R159, R128 ;  /* 0x0000009f7d807223 */ /* 0x000fe20000010080 */
[----:B------:R-:W-:Y:S01]  /*25640*/  IADD3 R125, PT, PT, R4, UR47, RZ ;  /* 0x0000002f047d7c10 */ /* 0x000fe2000fffe0ff */
[----:B------:R-:W3:Y:S01]  /*25650*/  LDCU.128 UR44, c[0x3][0x1be0] ;  /* 0x00c37c00ff2c77ac */ /* 0x000ee20008000c00 */
[----:B------:R-:W0:Y:S01]  /*25660*/  LDC R167, c[0x0][0x380] ;  /* 0x0000e000ffa77b82 */ /* 0x000e220000000800 */
[----:B------:R-:W-:Y:S01]  /*25670*/  IADD3 R162, PT, PT, R162, 0x16, RZ ;  /* 0x00000016a2a27810 */ /* 0x000fe20007ffe0ff */
[----:B------:R-:W4:Y:S01]  /*25680*/  LDCU.128 UR52, c[0x3][0x1bf0] ;  /* 0x00c37e00ff3477ac */ /* 0x000f220008000c00 */
[----:B------:R-:W-:Y:S01]  /*25690*/  FSEL R159, R126, 31.75, !P6 ;  /* 0x41fe00007e9f7808 */ /* 0x000fe20007000000 */
[----:B------:R-:W-:-:S03]  /*256a0*/  FMUL.FTZ R126, R123, 0.25 ;  /* 0x3e8000007b7e7820 */ /* 0x000fc60000410000 */
[----:B------:R1:W4:Y:S01]  /*256b0*/  MUFU.RCP R166, R159 ;  /* 0x0000009f00a67308 */ /* 0x0003220000001000 */
[----:B--2---:R-:W-:Y:S01]  /*256c0*/  IMAD R161, R161, UR34, R160 ;  /* 0x00000022a1a17c24 */ /* 0x004fe2000f8e02a0 */
[----:B------:R-:W-:Y:S02]  /*256d0*/  FSEL R126, R126, R123, P6 ;  /* 0x0000007b7e7e7208 */ /* 0x000fe40003000000 */
[----:B------:R-:W-:Y:S02]  /*256e0*/  FSETP.GT.FTZ.AND P6, PT, R104, 8.50705917302346158658e+37, PT ;  /* 0x7e8000006800780b */ /* 0x000fe40003fd4000 */
[----:B------:R-:W-:Y:S01]  /*256f0*/  IADD3 R161, PT, PT, R161, 0x16, RZ ;  /* 0x00000016a1a17810 */ /* 0x000fe20007ffe0ff */
[----:B-1----:R-:W-:Y:S01]  /*25700*/  IMAD R159, R168, UR33, R125 ;  /* 0x00000021a89f7c24 */ /* 0x002fe2000f8e027d */
[----:B------:R-:W1:Y:S01]  /*25710*/  LDCU.128 UR32, c[0x3][0xb80] ;  /* 0x00c17000ff2077ac */ /* 0x000e620008000c00 */
[----:B------:R-:W-:Y:S02]  /*25720*/  MOV R125, 0x43000000 ;  /* 0x43000000007d7802 */ /* 0x000fe40000000f00 */
[----:B---3--:R-:W-:-:S02]  /*25730*/  IADD3 R160, PT, PT, R4, UR45, RZ ;  /* 0x0000002d04a07c10 */ /* 0x008fc4000fffe0ff */
[----:B------:R-:W-:Y:S01]  /*25740*/  IADD3 R159, PT, PT, R159, 0x16, RZ ;  /* 0x000000169f9f7810 */ /* 0x000fe20007ffe0ff */
[----:B----4-:R-:W-:Y:S01]  /*25750*/  FFMA.FTZ R127, R166, R126, R127 ;  /* 0x0000007ea67f7223 */ /* 0x010fe2000001007f */
[----:B------:R-:W-:Y:S01]  /*25760*/  FSEL R166, R125, 32, !P6 ;  /* 0x420000007da67808 */ /* 0x000fe20007000000 */
[----:B0-----:R-:W-:Y:S01]  /*25770*/  IMAD R167, R167, UR39, R160 ;  /* 0x00000027a7a77c24 */ /* 0x001fe2000f8e02a0 */
[C---:B------:R-:W-:Y:S01]  /*25780*/  IADD3 R125, PT, PT, R4.reuse, UR44, RZ ;  /* 0x0000002c047d7c10 */ /* 0x040fe2000fffe0ff */
[----:B------:R-:W-:Y:S01]  /*25790*/  FADD.FTZ R126, -R127, R122 ;  /* 0x0000007a7f7e7221 */ /* 0x000fe20000010100 */
[----:B------:R0:W2:Y:S01]  /*257a0*/  MUFU.RCP R172, R166 ;  /* 0x000000a600ac7308 */ /* 0x0000a20000001000 */
[----:B------:R-:W-:Y:S02]  /*257b0*/  IADD3 R168, PT, PT, R4, UR46, RZ ;  /* 0x0000002e04a87c10 */ /* 0x000fe4000fffe0ff */
[----:B------:R-:W-:Y:S01]  /*257c0*/  FMUL.FTZ R121, R126, 0.25 ;  /* 0x3e8000007e797820 */ /* 0x000fe20000410000 */
[----:B------:R-:W-:Y:S01]  /*257d0*/  IADD3 R179, PT, PT, R167, 0x16, RZ ;  /* 0x00000016a7b37810 */ /* 0x000fe20007ffe0ff */
[----:B-1----:R-:W-:Y:S01]  /*257e0*/  UIADD3 UR34, UPT, UPT, UR10, 0x16, UR34 ;  /* 0x000000160a227890 */ /* 0x002fe2000fffe022 */
[----:B------:R-:W-:Y:S01]  /*257f0*/  IADD3 R169, PT, PT, R4, UR47, RZ ;  /* 0x0000002f04a97c10 */ /* 0x000fe2000fffe0ff */
[----:B------:R-:W-:Y:S01]  /*25800*/  UIADD3 UR32, UPT, UPT, UR10, 0x16, UR32 ;  /* 0x000000160a207890 */ /* 0x000fe2000fffe020 */
[----:B0-----:R-:W-:Y:S01]  /*25810*/  IMAD R166, R176, UR38, R125 ;  /* 0x00000026b0a67c24 */ /* 0x001fe2000f8e027d */
[----:B------:R-:W-:Y:S01]  /*25820*/  IADD3 R125, PT, PT, R4, UR52, RZ ;  /* 0x00000034047d7c10 */ /* 0x000fe2000fffe0ff */
[----:B------:R-:W-:Y:S01]  /*25830*/  UIADD3 UR33, UPT, UPT, UR10, 0x16, UR33 ;  /* 0x000000160a217890 */ /* 0x000fe2000fffe021 */
[----:B------:R-:W-:Y:S01]  /*25840*/  FSEL R160, R121, R126, P6 ;  /* 0x0000007e79a07208 */ /* 0x000fe20003000000 */
[----:B------:R-:W-:Y:S01]  /*25850*/  FADD.FTZ R121, R124, -R127 ;  /* 0x8000007f7c797221 */ /* 0x000fe20000010000 */
[----:B------:R-:W-:Y:S01]  /*25860*/  IMAD R168, R173, UR32, R168 ;  /* 0x00000020ada87c24 */ /* 0x000fe2000f8e02a8 */
[----:B------:R-:W-:Y:S01]  /*25870*/  IADD3 R173, PT, PT, R165, 0x16, RZ ;  /* 0x00000016a5ad7810 */ /* 0x000fe20007ffe0ff */
[----:B------:R-:W-:Y:S01]  /*25880*/  IMAD R171, R180, UR34, R125 ;  /* 0x00000022b4ab7c24 */ /* 0x000fe2000f8e027d */
[----:B------:R-:W-:-:S04]  /*25890*/  DEPBAR.LE SB5, 0x1 ;  /* 0x0000d0400000791a */ /* 0x000fc80000000000 */
[----:B------:R-:W-:Y:S01]  /*258a0*/  FMUL.FTZ R125, R120, UR50 ;  /* 0x00000032787d7c20 */ /* 0x000fe20008410000 */
[----:B--2---:R-:W-:Y:S01]  /*258b0*/  FFMA.FTZ R127, R172, R160, R127 ;  /* 0x000000a0ac7f7223 */ /* 0x004fe2000001007f */
[----:B------:R-:W-:Y:S01]  /*258c0*/  IADD3 R176, PT, PT, R166, 0x16, RZ ;  /* 0x00000016a6b07810 */ /* 0x000fe20007ffe0ff */
[----:B------:R-:W-:Y:S02]  /*258d0*/  IMAD R169, R178, UR33, R169 ;  /* 0x00000021b2a97c24 */ /* 0x000fe4000f8e02a9 */
[----:B-----5:R-:W-:Y:S01]  /*258e0*/  FFMA.FTZ R160, R2, UR40, R125 ;  /* 0x0000002802a07c23 */ /* 0x020fe2000801007d */
[----:B------:R-:W-:Y:S01]  /*258f0*/  IADD3 R2, PT, PT, R164, 0x16, RZ ;  /* 0x00000016a4027810 */ /* 0x000fe20007ffe0ff */
[----:B------:R-:W-:Y:S01]  /*25900*/  FFMA.FTZ R121, R123, R121, R128 ;  /* 0x000000797b797223 */ /* 0x000fe20000010080 */
[----:B------:R-:W5:Y:S01]  /*25910*/  TLD.LZ RZ, R164, R159, UR14, 1D, 0x1 ;  /* 0x00ff0eff9fa47f66 */ /* 0x000f6200081e01ff */
[----:B------:R0:W-:Y:S01]  /*25920*/  TLD.LZ RZ, R165, R159, UR16, 1D, 0x1 ;  /* 0x00ff10ff9fa57f66 */ /* 0x0001e200081e01ff */
[----:B------:R-:W5:Y:S01]  /*25930*/  TLD.LZ RZ, R166, R161, UR14, 1D, 0x1 ;  /* 0x00ff0effa1a67f66 */ /* 0x000f6200081e01ff */
[----:B------:R-:W5:Y:S01]  /*25940*/  TLD.LZ RZ, R167, R161, UR16, 1D, 0x1 ;  /* 0x00ff10ffa1a77f66 */ /* 0x000f6200081e01ff */
[----:B------:R-:W-:Y:S01]  /*25950*/  IADD3 R180, PT, PT, R168, 0x16, RZ ;  /* 0x00000016a8b47810 */ /* 0x000fe20007ffe0ff */
[----:B------:R-:W-:Y:S01]  /*25960*/  FADD.FTZ R123, R122, -R127 ;  /* 0x8000007f7a7b7221 */ /* 0x000fe20000010000 */
[----:B------:R-:W5:Y:S01]  /*25970*/  TLD.LZ RZ, R168, R162, UR14, 1D, 0x1 ;  /* 0x00ff0effa2a87f66 */ /* 0x000f6200081e01ff */
[----:B------:R-:W-:Y:S01]  /*25980*/  IADD3 R181, PT, PT, R169, 0x16, RZ ;  /* 0x00000016a9b57810 */ /* 0x000fe20007ffe0ff */
[----:B------:R-:W-:Y:S01]  /*25990*/  HFMA2 R120, -RZ, RZ, 3.501953125, 0 ;  /* 0x43010000ff787431 */ /* 0x000fe200000001ff */
[----:B------:R1:W5:Y:S01]  /*259a0*/  TLD.LZ RZ, R169, R162, UR16, 1D, 0x1 ;  /* 0x00ff10ffa2a97f66 */ /* 0x00036200081e01ff */
[----:B------:R-:W-:Y:S01]  /*259b0*/  IADD3 R182, PT, PT, R171, 0x16, RZ ;  /* 0x00000016abb67810 */ /* 0x000fe20007ffe0ff */
[----:B------:R-:W-:Y:S01]  /*259c0*/  FFMA.FTZ R128, R126, R123, R121 ;  /* 0x0000007b7e807223 */ /* 0x000fe20000010079 */
[----:B------:R-:W5:Y:S01]  /*259d0*/  TLD.LZ RZ, R171, R2, UR14, 1D, 0x1 ;  /* 0x00ff0eff02ab7f66 */ /* 0x000f6200081e01ff */
[----:B------:R-:W-:Y:S01]  /*259e0*/  TLD.LZ RZ, R172, R2, UR16, 1D, 0x1 ;  /* 0x00ff10ff02ac7f66 */ /* 0x000fe200081e01ff */
        /* <DEDUP_REMOVED lines=11> */
[----:B------:R-:W-:-:S04]  /*25aa0*/  FSETP.GT.FTZ.AND P6, PT, R105, 8.50705917302346158658e+37, PT ;  /* 0x7e8000006900780b */ /* 0x000fc80003fd4000 */
[----:B------:R-:W-:Y:S02]  /*25ab0*/  FSEL R183, R120, 32.25, !P6 ;  /* 0x4201000078b77808 */ /* 0x000fe40007000000 */
[----:B------:R-:W5:Y:S01]  /*25ac0*/  TLD.LZ RZ, R120, R182, UR16, 1D, 0x1 ;  /* 0x00ff10ffb6787f66 */ /* 0x000f6200081e01ff */
[--C-:B0-----:R-:W-:Y:S01]  /*25ad0*/  FADD.FTZ R159, -R127, R160.reuse ;  /* 0x000000a07f9f7221 */ /* 0x101fe20000010100 */
[----:B------:R-:W0:Y:S01]  /*25ae0*/  MUFU.RCP R184, R183 ;  /* 0x000000b700b87308 */ /* 0x000e220000001000 */
[----:B------:R-:W-:Y:S01]  /*25af0*/  FADD.FTZ R163, R163, R160 ;  /* 0x000000a0a3a37221 */ /* 0x000fe20000010000 */
[----:B------:R-:W3:Y:S01]  /*25b00*/  LDCU.128 UR36, c[0x3][0x460] ;  /* 0x00c08c00ff2477ac */ /* 0x000ee20008000c00 */
[----:B-1----:R-:W-:Y:S01]  /*25b10*/  FMUL.FTZ R162, R159, 0.25 ;  /* 0x3e8000009fa27820 */ /* 0x002fe20000410000 */
[----:B------:R-:W1:Y:S04]  /*25b20*/  LDCU.128 UR44, c[0x3][0xb90] ;  /* 0x00c17200ff2c77ac */ /* 0x000e680008000c00 */
[----:B------:R-:W-:-:S02]  /*25b30*/  FSEL R162, R162, R159, P6 ;  /* 0x0000009fa2a27208 */ /* 0x000fc40003000000 */
[----:B------:R-:W-:Y:S01]  /*25b40*/  FSETP.GT.FTZ.AND P6, PT, R106, 8.50705917302346158658e+37, PT ;  /* 0x7e8000006a00780b */ /* 0x000fe20003fd4000 */
[----:B------:R-:W-:Y:S02]  /*25b50*/  UIADD3 UR35, UPT, UPT, UR10, 0x16, UR35 ;  /* 0x000000160a237890 */ /* 0x000fe4000fffe023 */
[----:B0-----:R-:W-:-:S04]  /*25b60*/  FFMA.FTZ R127, R184, R162, R127 ;  /* 0x000000a2b87f7223 */ /* 0x001fc8000001007f */
[----:B------:R-:W-:Y:S01]  /*25b70*/  FADD.FTZ R161, R160, -R127 ;  /* 0x8000007fa0a17221 */ /* 0x000fe20000010000 */
[----:B-1----:R-:W-:-:S03]  /*25b80*/  UIADD3 UR8, UPT, UPT, UR10, 0x16, UR44 ;  /* 0x000000160a087890 */ /* 0x002fc6000fffe02c */
[----:B------:R-:W-:Y:S01]  /*25b90*/  FFMA.FTZ R128, R159, R161, R128 ;  /* 0x000000a19f807223 */ /* 0x000fe20000010080 */
[----:B------:R-:W-:Y:S01]  /*25ba0*/  MOV R159, 0x43020000 ;  /* 0x43020000009f7802 */ /* 0x000fe20000000f00 */
[----:B------:R-:W-:Y:S02]  /*25bb0*/  UIADD3 UR9, UPT, UPT, UR10, 0x16, UR45 ;  /* 0x000000160a097890 */ /* 0x000fe4000fffe02d */
[----:B------:R-:W-:Y:S01]  /*25bc0*/  UIADD3 UR12, UPT, UPT, UR10, 0x16, UR46 ;  /* 0x000000160a0c7890 */ /* 0x000fe2000fffe02e */
[----:B------:R-:W-:Y:S01]  /*25bd0*/  FSEL R161, R159, 32.5, !P6 ;  /* 0x420200009fa17808 */ /* 0x000fe20007000000 */
[----:B------:R-:W-:Y:S01]  /*25be0*/  UIADD3 UR13, UPT, UPT, UR10, 0x16, UR47 ;  /* 0x000000160a0d7890 */ /* 0x000fe2000fffe02f */
[----:B------:R-:W0:Y:S02]  /*25bf0*/  LDCU.128 UR44, c[0x3][0x1c00] ;  /* 0x00c38000ff2c77ac */ /* 0x000e240008000c00 */
[----:B------:R1:W4:Y:S02]  /*25c00*/  MUFU.RCP R162, R161 ;  /* 0x000000a100a27308 */ /* 0x0003240000001000 */
[----:B-1----:R-:W-:Y:S01]  /*25c10*/  MOV R161, 0x43040000 ;  /* 0x4304000000a17802 */ /* 0x002fe20000000f00 */
[----:B------:R-:W-:-:S04]  /*25c20*/  DEPBAR.LE SB5, 0xe ;  /* 0x0000d3800000791a */ /* 0x000fc80000000000 */
[----:B------:R-:W-:Y:S01]  /*25c30*/  FMUL.FTZ R164, R164, UR51 ;  /* 0x00000033a4a47c20 */ /* 0x000fe20008410000 */
[----:B------:R-:W1:Y:S01]  /*25c40*/  LDCU.128 UR48, c[0x3][0x480] ;  /* 0x00c09000ff3077ac */ /* 0x000e620008000c00 */
[----:B---3--:R-:W-:Y:S02]  /*25c50*/  FMUL.FTZ R166, R166, UR36 ;  /* 0x00000024a6a67c20 */ /* 0x008fe40008410000 */
[----:B------:R-:W-:Y:S01]  /*25c60*/  FFMA.FTZ R164, R165, UR41, R164 ;  /* 0x00000029a5a47c23 */ /* 0x000fe200080100a4 */
[----:B------:R-:W-:-:S04]  /*25c70*/  DEPBAR.LE SB5, 0xc ;  /* 0x0000d3000000791a */ /* 0x000fc80000000000 */
[----:B------:R-:W-:Y:S01]  /*25c80*/  FFMA.FTZ R166, R167, UR42, R166 ;  /* 0x0000002aa7a67c23 */ /* 0x000fe200080100a6 */
[----:B------:R-:W-:Y:S01]  /*25c90*/  FMUL.FTZ R168, R168, UR37 ;  /* 0x00000025a8a87c20 */ /* 0x000fe20008410000 */
[--C-:B------:R-:W-:Y:S01]  /*25ca0*/  FADD.FTZ R159, -R127, R164.reuse ;  /* 0x000000a47f9f7221 */ /* 0x100fe20000010100 */
[----:B------:R-:W-:Y:S01]  /*25cb0*/  FADD.FTZ R163, R163, R164 ;  /* 0x000000a4a3a37221 */ /* 0x000fe20000010000 */
[----:B------:R-:W3:Y:S01]  /*25cc0*/  LDC R165, c[0x0][0x380] ;  /* 0x0000e000ffa57b82 */ /* 0x000ee20000000800 */
[----:B------:R-:W-:-:S04]  /*25cd0*/  DEPBAR.LE SB5, 0xb ;  /* 0x0000d2c00000791a */ /* 0x000fc80000000000 */
[----:B------:R-:W-:Y:S01]  /*25ce0*/  FFMA.FTZ R168, R169, UR43, R168 ;  /* 0x0000002ba9a87c23 */ /* 0x000fe200080100a8 */
[----:B------:R-:W-:Y:S01]  /*25cf0*/  FMUL.FTZ R160, R159, 0.25 ;  /* 0x3e8000009fa07820 */ /* 0x000fe20000410000 */
[----:B------:R-:W1:Y:S01]  /*25d00*/  LDCU.128 UR40, c[0x3][0x210] ;  /* 0x00c04200ff2877ac */ /* 0x000e620008000c00 */
[----:B------:R-:W-:-:S04]  /*25d10*/  DEPBAR.LE SB5, 0x9 ;  /* 0x0000d2400000791a */ /* 0x000fc80000000000 */
[----:B------:R-:W-:Y:S01]  /*25d20*/  FMUL.FTZ R171, R171, UR38 ;  /* 0x00000026abab7c20 */ /* 0x000fe20008410000 */
[----:B------:R-:W-:Y:S01]  /*25d30*/  FMUL.FTZ R174, R174, UR39 ;  /* 0x00000027aeae7c20 */ /* 0x000fe20008410000 */
[----:B------:R-:W-:Y:S01]  /*25d40*/  FADD.FTZ R163, R163, R166 ;  /* 0x000000a6a3a37221 */ /* 0x000fe20000010000 */
[----:B------:R-:W-:Y:S01]  /*25d50*/  FSEL R160, R160, R159, P6 ;  /* 0x0000009fa0a07208 */ /* 0x000fe20003000000 */
[----:B------:R-:W1:Y:S01]  /*25d60*/  LDCU.128 UR36, c[0x3][0x470] ;  /* 0x00c08e00ff2477ac */ /* 0x000e620008000c00 */
[----:B------:R-:W-:Y:S01]  /*25d70*/  FSETP.GT.FTZ.AND P6, PT, R107, 8.50705917302346158658e+37, PT ;  /* 0x7e8000006b00780b */ /* 0x000fe20003fd4000 */
[----:B------:R-:W-:Y:S01]  /*25d80*/  FADD.FTZ R163, R163, R168 ;  /* 0x000000a8a3a37221 */ /* 0x000fe20000010000 */
[----:B--2---:R-:W2:Y:S01]  /*25d90*/  LDC R173, c[0x0][0x380] ;  /* 0x0000e000ffad7b82 */ /* 0x004ea20000000800 */
[----:B----4-:R-:W-:Y:S01]  /*25da0*/  FFMA.FTZ R127, R162, R160, R127 ;  /* 0x000000a0a27f7223 */ /* 0x010fe2000001007f */
[----:B------:R-:W-:Y:S01]  /*25db0*/  HFMA2 R162, -RZ, RZ, 3.505859375, 0 ;  /* 0x43030000ffa27431 */ /* 0x000fe200000001ff */
[----:B0-----:R-:W-:-:S02]  /*25dc0*/  IADD3 R169, PT, PT, R4, UR47, RZ ;  /* 0x0000002f04a97c10 */ /* 0x001fc4000fffe0ff */
[----:B------:R-:W-:-:S04]  /*25dd0*/  FADD.FTZ R160, R164, -R127 ;  /* 0x8000007fa4a07221 */ /* 0x000fc80000010000 */
[----:B------:R-:W-:Y:S01]  /*25de0*/  FFMA.FTZ R128, R159, R160, R128 ;  /* 0x000000a09f807223 */ /* 0x000fe20000010080 */
[----:B------:R-:W-:Y:S01]  /*25df0*/  FADD.FTZ R159, -R127, R166 ;  /* 0x000000a67f9f7221 */ /* 0x000fe20000010100 */
[----:B-1----:R-:W-:Y:S01]  /*25e00*/  FFMA.FTZ R172, R172, UR40, R171 ;  /* 0x00000028acac7c23 */ /* 0x002fe200080100ab */
[----:B------:R-:W-:Y:S01]  /*25e10*/  FSEL R162, R162, 32.75, !P6 ;  /* 0x42030000a2a27808 */ /* 0x000fe20007000000 */
[----:B------:R-:W-:-:S04]  /*25e20*/  DEPBAR.LE SB5, 0x7 ;  /* 0x0000d1c00000791a */ /* 0x000fc80000000000 */
[----:B------:R-:W-:Y:S01]  /*25e30*/  FFMA.FTZ R174, R175, UR41, R174 ;  /* 0x00000029afae7c23 */ /* 0x000fe200080100ae */
[----:B------:R-:W-:Y:S01]  /*25e40*/  FMUL.FTZ R160, R159, 0.25 ;  /* 0x3e8000009fa07820 */ /* 0x000fe20000410000 */
[----:B------:R-:W-:Y:S01]  /*25e50*/  FMUL.FTZ R177, R177, UR36 ;  /* 0x00000024b1b17c20 */ /* 0x000fe20008410000 */
[----:B------:R-:W-:-:S04]  /*25e60*/  DEPBAR.LE SB5, 0x6 ;  /* 0x0000d1800000791a */ /* 0x000fc80000000000 */
        /* <DEDUP_REMOVED lines=9> */
[----:B------:R-:W1:Y:S01]  /*25f00*/  LDCU.128 UR40, c[0x3][0x220] ;  /* 0x00c04400ff2877ac */ /* 0x000e620008000c00 */
[----:B------:R-:W-:Y:S01]  /*25f10*/  FSEL R161, R161, 33, !P6 ;  /* 0x42040000a1a17808 */ /* 0x000fe20007000000 */
[----:B------:R-:W-:-:S04]  /*25f20*/  DEPBAR.LE SB5, 0x3 ;  /* 0x0000d0c00000791a */ /* 0x000fc80000000000 */
[----:B------:R-:W-:Y:S01]  /*25f30*/  FMUL.FTZ R123, R123, UR38 ;  /* 0x000000267b7b7c20 */ /* 0x000fe20008410000 */
[----:B------:R-:W-:Y:S01]  /*25f40*/  FADD.FTZ R163, R163, R178 ;  /* 0x000000b2a3a37221 */ /* 0x000fe20000010000 */
[----:B------:R-:W-:Y:S01]  /*25f50*/  FMUL.FTZ R122, R122, UR39 ;  /* 0x000000277a7a7c20 */ /* 0x000fe20008410000 */
[----:B------:R-:W4:Y:S01]  /*25f60*/  LDC R171, c[0x0][0x380] ;  /* 0x0000e000ffab7b82 */ /* 0x000f220000000800 */
[----:B------:R-:W2:Y:S01]  /*25f70*/  LDCU.128 UR36, c[0x3][0x1c10] ;  /* 0x00c38200ff2477ac */ /* 0x000ea20008000c00 */
[----:B------:R-:W-:Y:S01]  /*25f80*/  FADD.FTZ R163, R163, R126 ;  /* 0x0000007ea3a37221 */ /* 0x000fe20000010000 */
[----:B0-----:R-:W-:Y:S02]  /*25f90*/  FFMA.FTZ R127, R162, R160, R127 ;  /* 0x000000a0a27f7223 */ /* 0x001fe4000001007f */
[----:B------:R0:W3:Y:S03]  /*25fa0*/  MUFU.RCP R162, R161 ;  /* 0x000000a100a27308 */ /* 0x0000e60000001000 */
[----:B------:R-:W2:Y:S01]  /*25fb0*/  LDC R176, c[0x0][0x380] ;  /* 0x0000e000ffb07b82 */ /* 0x000ea20000000800 */
[----:B------:R-:W-:Y:S01]  /*25fc0*/  FADD.FTZ R160, R166, -R127 ;  /* 0x8000007fa6a07221 */ /* 0x000fe20000010000 */
[----:B-1----:R-:W-:-:S03]  /*25fd0*/  FFMA.FTZ R124, R124, UR40, R123 ;  /* 0x000000287c7c7c23 */ /* 0x002fc6000801007b */
[----:B------:R-:W-:Y:S01]  /*25fe0*/  FFMA.FTZ R128, R159, R160, R128 ;  /* 0x000000a09f807223 */ /* 0x000fe20000010080 */
[----:B------:R-:W-:Y:S01]  /*25ff0*/  FADD.FTZ R159, -R127, R168 ;  /* 0x000000a87f9f7221 */ /* 0x000fe20000010100 */
[----:B0-----:R-:W-:Y:S01]  /*26000*/  MOV R161, 0x43060000 ;  /* 0x4306000000a17802 */ /* 0x001fe20000000f00 */
[----:B------:R-:W0:Y:S02]  /*26010*/  LDC R166, c[0x0][0x380] ;  /* 0x0000e000ffa67b82 */ /* 0x000e240000000800 */
[----:B------:R-:W-:Y:S01]  /*26020*/  FMUL.FTZ R160, R159, 0.25 ;  /* 0x3e8000009fa07820 */ /* 0x000fe20000410000 */
[----:B------:R-:W-:-:S04]  /*26030*/  DEPBAR.LE SB5, 0x2 ;  /* 0x0000d0800000791a */ /* 0x000fc80000000000 */
[----:B------:R-:W-:Y:S01]  /*26040*/  FFMA.FTZ R122, R121, UR41, R122 ;  /* 0x00000029797a7c23 */ /* 0x000fe2000801007a */
[----:B------:R-:W-:Y:S01]  /*26050*/  FADD.FTZ R163, R163, R124 ;  /* 0x0000007ca3a37221 */ /* 0x000fe20000010000 */
[----:B------:R-:W-:-:S03]  /*26060*/  FSEL R160, R160, R159, P6 ;  /* 0x0000009fa0a07208 */ /* 0x000fc60003000000 */
[----:B------:R-:W-:Y:S01]  /*26070*/  FADD.FTZ R163, R163, R122 ;  /* 0x0000007aa3a37221 */ /* 0x000fe20000010000 */
[----:B------:R-:W-:Y:S01]  /*26080*/  FSETP.GT.FTZ.AND P6, PT, R109, 8.50705917302346158658e+37, PT ;  /* 0x7e8000006d00780b */ /* 0x000fe20003fd4000 */
[----:B------:R-:W1:Y:S01]  /*26090*/  LDC R175, c[0x0][0x380] ;  /* 0x0000e000ffaf7b82 */ /* 0x000e620000000800 */
[----:B---3--:R-:W-:Y:S01]  /*260a0*/  FFMA.FTZ R127, R162, R160, R127 ;  /* 0x000000a0a27f7223 */ /* 0x008fe2000001007f */
[----:B------:R-:W-:-:S03]  /*260b0*/  HFMA2 R162, -RZ, RZ, 3.509765625, 0 ;  /* 0x43050000ffa27431 */ /* 0x000fc600000001ff */
[----:B------:R-:W-:Y:S01]  /*260c0*/  FADD.FTZ R160, R168, -R127 ;  /* 0x8000007fa8a07221 */ /* 0x000fe20000010000 */
[----:B------:R-:W-:-:S03]  /*260d0*/  IADD3 R168, PT, PT, R4, UR46, RZ ;  /* 0x0000002e04a87c10 */ /* 0x000fc6000fffe0ff */
        /* <DEDUP_REMOVED lines=8> */
[----:B---3--:R-:W-:-:S03]  /*26160*/  FFMA.FTZ R127, R162, R160, R127 ;  /* 0x000000a0a27f7223 */ /* 0x008fc6000001007f */
[----:B------:R3:W4:Y:S01]  /*26170*/  MUFU.RCP R162, R161 ;  /* 0x000000a100a27308 */ /* 0x0007220000001000 */
[----:B------:R-:W-:-:S04]  /*26180*/  FADD.FTZ R160, R172, -R127 ;  /* 0x8000007faca07221 */ /* 0x000fc80000010000 */
[----:B------:R-:W-:Y:S01]  /*26190*/  FFMA.FTZ R128, R159, R160, R128 ;  /* 0x000000a09f807223 */ /* 0x000fe20000010080 */
[----:B------:R-:W-:Y:S01]  /*261a0*/  FADD.FTZ R159, -R127, R174 ;  /* 0x000000ae7f9f7221 */ /* 0x000fe20000010100 */
[----:B---3--:R-:W-:-:S03]  /*261b0*/  MOV R161, 0x43080000 ;  /* 0x4308000000a17802 */ /* 0x008fc60000000f00 */
[----:B------:R-:W-:-:S05]  /*261c0*/  FMUL.FTZ R160, R159, 0.25 ;  /* 0x3e8000009fa07820 */ /* 0x000fca0000410000 */
[----:B------:R-:W-:Y:S02]  /*261d0*/  FSEL R160, R160, R159, P6 ;  /* 0x0000009fa0a07208 */ /* 0x000fe40003000000 */
[----:B------:R-:W-:-:S03]  /*261e0*/  FSETP.GT.FTZ.AND P6, PT, R111, 8.50705917302346158658e+37, PT ;  /* 0x7e8000006f00780b */ /* 0x000fc60003fd4000 */
[----:B----4-:R-:W-:Y:S01]  /*261f0*/  FFMA.FTZ R127, R162, R160, R127 ;  /* 0x000000a0a27f7223 */ /* 0x010fe2000001007f */
[----:B------:R-:W-:-:S03]  /*26200*/  HFMA2 R162, -RZ, RZ, 3.513671875, 0 ;  /* 0x43070000ffa27431 */ /* 0x000fc600000001ff */
[----:B------:R-:W-:Y:S02]  /*26210*/  FADD.FTZ R160, R174, -R127 ;  /* 0x8000007faea07221 */ /* 0x000fe40000010000 */
[----:B------:R-:W3:Y:S02]  /*26220*/  LDC R174, c[0x0][0x380] ;  /* 0x0000e000ffae7b82 */ /* 0x000ee40000000800 */
[----:B------:R-:W-:Y:S01]  /*26230*/  FFMA.FTZ R128, R159, R160, R128 ;  /* 0x000000a09f807223 */ /* 0x000fe20000010080 */
[----:B------:R-:W-:Y:S01]  /*26240*/  FADD.FTZ R159, -R127, R178 ;  /* 0x000000b27f9f7221 */ /* 0x000fe20000010100 */
[----:B------:R-:W-:-:S03]  /*26250*/  FSEL R162, R162, 33.75, !P6 ;  /* 0x42070000a2a27808 */ /* 0x000fc60007000000 */
[----:B------:R-:W-:-:S03]  /*26260*/  FMUL.FTZ R160, R159, 0.25 ;  /* 0x3e8000009fa07820 */ /* 0x000fc60000410000 */
[----:B------:R-:W4:Y:S02]  /*26270*/  MUFU.RCP R162, R162 ;  /* 0x000000a200a27308 */ /* 0x000f240000001000 */
[----:B------:R-:W-:Y:S02]  /*26280*/  FSEL R160, R160, R159, P6 ;  /* 0x0000009fa0a07208 */ /* 0x000fe40003000000 */
[----:B------:R-:W-:-:S04]  /*26290*/  FSETP.GT.FTZ.AND P6, PT, R156, 8.50705917302346158658e+37, PT ;  /* 0x7e8000009c00780b */ /* 0x000fc80003fd4000 */
[----:B------:R-:W-:Y:S01]  /*262a0*/  FSEL R161, R161, 34, !P6 ;  /* 0x42080000a1a17808 */ /* 0x000fe20007000000 */
[----:B----4-:R-:W-:-:S03]  /*262b0*/  FFMA.FTZ R127, R162, R160, R127 ;  /* 0x000000a0a27f7223 */ /* 0x010fc6000001007f */
[----:B------:R-:W4:Y:S01]  /*262c0*/  MUFU.RCP R162, R161 ;  /* 0x000000a100a27308 */ /* 0x000f220000001000 */
[----:B------:R-:W-:Y:S01]  /*262d0*/  FADD.FTZ R160, R178, -R127 ;  /* 0x8000007fb2a07221 */ /* 0x000fe20000010000 */
[----:B------:R-:W-:Y:S01]  /*262e0*/  FADD.FTZ R125, -R127, R126 ;  /* 0x0000007e7f7d7221 */ /* 0x000fe20000010100 */
[----:B------:R-:W1:Y:S02]  /*262f0*/  LDC R178, c[0x0][0x380] ;  /* 0x0000e000ffb27b82 */ /* 0x000e640000000800 */
[----:B------:R-:W-:Y:S01]  /*26300*/  FFMA.FTZ R128, R159, R160, R128 ;  /* 0x000000a09f807223 */ /* 0x000fe20000010080 */
[----:B------:R-:W-:-:S05]  /*26310*/  FMUL.FTZ R160, R125, 0.25 ;  /* 0x3e8000007da07820 */ /* 0x000fca0000410000 */
[----:B------:R-:W-:Y:S02]  /*26320*/  FSEL R160, R160, R125, P6 ;  /* 0x0000007da0a07208 */ /* 0x000fe40003000000 */
[----:B------:R-:W-:-:S03]  /*26330*/  FSETP.GT.FTZ.AND P6, PT, R157, 8.50705917302346158658e+37, PT ;  /* 0x7e8000009d00780b */ /* 0x000fc60003fd4000 */
[----:B----4-:R-:W-:Y:S01]  /*26340*/  FFMA.FTZ R127, R162, R160, R127 ;  /* 0x000000a0a27f7223 */ /* 0x010fe2000001007f */
[----:B------:R-:W-:Y:S01]  /*26350*/  IADD3 R160, PT, PT, R4, UR55, RZ ;  /* 0x0000003704a07c10 */ /* 0x000fe2000fffe0ff */
[----:B------:R-:W4:Y:S02]  /*26360*/  LDC R162, c[0x0][0x380] ;  /* 0x0000e000ffa27b82 */ /* 0x000f240000000800 */
[----:B------:R-:W-:Y:S01]  /*26370*/  FADD.FTZ R159, R126, -R127 ;  /* 0x8000007f7e9f7221 */ /* 0x000fe20000010000 */
[----:B------:R-:W-:Y:S02]  /*26380*/  HFMA2 R126, -RZ, RZ, 3.517578125, 0 ;  /* 0x43090000ff7e7431 */ /* 0x000fe400000001ff */
[----:B------:R-:W-:Y:S01]  /*26390*/  FADD.FTZ R123, -R127, R124 ;  /* 0x0000007c7f7b7221 */ /* 0x000fe20000010100 */
[----:B------:R-:W-:Y:S02]  /*263a0*/  IMAD R165, R165, UR9, R160 ;  /* 0x00000009a5a57c24 */ /* 0x000fe4000f8e02a0 */
[----:B------:R-:W-:Y:S01]  /*263b0*/  FFMA.FTZ R128, R125, R159, R128 ;  /* 0x0000009f7d807223 */ /* 0x000fe20000010080 */
[----:B------:R-:W-:-:S02]  /*263c0*/  IADD3 R125, PT, PT, R4, UR53, RZ ;  /* 0x00000035047d7c10 */ /* 0x000fc4000fffe0ff */
[----:B------:R-:W-:Y:S02]  /*263d0*/  IADD3 R159, PT, PT, R4, UR54, RZ ;  /* 0x00000036049f7c10 */ /* 0x000fe4000fffe0ff */
[----:B------:R-:W-:Y:S01]  /*263e0*/  FSEL R161, R126, 34.25, !P6 ;  /* 0x420900007ea17808 */ /* 0x000fe20007000000 */
[----:B------:R-:W-:-:S03]  /*263f0*/  FMUL.FTZ R126, R123, 0.25 ;  /* 0x3e8000007b7e7820 */ /* 0x000fc60000410000 */
[----:B------:R2:W0:Y:S02]  /*26400*/  MUFU.RCP R164, R161 ;  /* 0x000000a100a47308 */ /* 0x0004240000001000 */
[----:B------:R-:W-:Y:S02]  /*26410*/  FSEL R126, R126, R123, P6 ;  /* 0x0000007b7e7e7208 */ /* 0x000fe40003000000 */
[----:B------:R-:W-:Y:S01]  /*26420*/  FSETP.GT.FTZ.AND P6, PT, R158, 8.50705917302346158658e+37, PT ;  /* 0x7e8000009e00780b */ /* 0x000fe20003fd4000 */
[----:B----4-:R-:W-:Y:S01]  /*26430*/  IMAD R162, R162, UR35, R125 ;  /* 0x00000023a2a27c24 */ /* 0x010fe2000f8e027d */
[----:B------:R-:W-:Y:S01]  /*26440*/  MOV R125, 0x430a0000 ;  /* 0x430a0000007d7802 */ /* 0x000fe20000000f00 */
[----:B------:R-:W4:Y:S01]  /*26450*/  LDCU.128 UR32, c[0x3][0xba0] ;  /* 0x00c17400ff2077ac */ /* 0x000f220008000c00 */
[----:B--2---:R-:W-:Y:S02]  /*26460*/  IADD3 R161, PT, PT, R4, UR45, RZ ;  /* 0x0000002d04a17c10 */ /* 0x004fe4000fffe0ff */
[----:B------:R-:W-:-:S03]  /*26470*/  IADD3 R162, PT, PT, R162, 0x16, RZ ;  /* 0x00000016a2a27810 */ /* 0x000fc60007ffe0ff */
[----:B------:R-:W-:Y:S02]  /*26480*/  IMAD R167, R176, UR13, R161 ;  /* 0x0000000db0a77c24 */ /* 0x000fe4000f8e02a1 */
[----:B0-----:R-:W-:Y:S01]  /*26490*/  FFMA.FTZ R127, R164, R126, R127 ;  /* 0x0000007ea47f7223 */ /* 0x001fe2000001007f */
[----:B------:R-:W-:Y:S01]  /*264a0*/  FSEL R164, R125, 34.5, !P6 ;  /* 0x420a00007da47808 */ /* 0x000fe20007000000 */
[----:B------:R-:W0:Y:S01]  /*264b0*/  LDC R176, c[0x0][0x380] ;  /* 0x0000e000ffb07b82 */ /* 0x000e220000000800 */
[----:B------:R-:W-:Y:S01]  /*264c0*/  IADD3 R125, PT, PT, R4, UR44, RZ ;  /* 0x0000002c047d7c10 */ /* 0x000fe2000fffe0ff */
[----:B------:R-:W-:Y:S01]  /*264d0*/  FADD.FTZ R121, -R127, R122 ;  /* 0x0000007a7f797221 */ /* 0x000fe20000010100 */
[----:B------:R2:W1:Y:S01]  /*264e0*/  MUFU.RCP R172, R164 ;  /* 0x000000a400ac7308 */ /* 0x0004620000001000 */
[----:B------:R-:W-:Y:S02]  /*264f0*/  FADD.FTZ R124, R124, -R127 ;  /* 0x8000007f7c7c7221 */ /* 0x000fe40000010000 */
[----:B------:R-:W-:Y:S01]  /*26500*/  FMUL.FTZ R126, R121, 0.25 ;  /* 0x3e800000797e7820 */ /* 0x000fe20000410000 */
[----:B----4-:R-:W-:Y:S01]  /*26510*/  UIADD3 UR32, UPT, UPT, UR10, 0x16, UR32 ;  /* 0x000000160a207890 */ /* 0x010fe2000fffe020 */
[----:B------:R-:W-:Y:S01]  /*26520*/  FFMA.FTZ R124, R123, R124, R128 ;  /* 0x0000007c7b7c7223 */ /* 0x000fe20000010080 */
[----:B------:R-:W-:-:S02]  /*26530*/  UIADD3 UR34, UPT, UPT, UR10, 0x16, UR34 ;  /* 0x000000160a227890 */ /* 0x000fc4000fffe022 */
[----:B------:R-:W-:Y:S01]  /*26540*/  FSEL R126, R126, R121, P6 ;  /* 0x000000797e7e7208 */ /* 0x000fe20003000000 */
[----:B--2---:R-:W-:Y:S01]  /*26550*/  IMAD R164, R166, UR8, R159 ;  /* 0x00000008a6a47c24 */ /* 0x004fe2000f8e029f */
[----:B------:R-:W-:-:S04]  /*26560*/  DEPBAR.LE SB5, 0x1 ;  /* 0x0000d0400000791a */ /* 0x000fc80000000000 */
[----:B------:R-:W-:Y:S01]  /*26570*/  FMUL.FTZ R159, R2, UR48 ;  /* 0x00000030029f7c20 */ /* 0x000fe20008410000 */
[----:B------:R-:W-:Y:S01]  /*26580*/  HFMA2 R2, -RZ, RZ, 3.521484375, 0 ;  /* 0x430b0000ff027431 */ /* 0x000fe200000001ff */
[----:B------:R-:W-:Y:S01]  /*26590*/  FSETP.GT.FTZ.AND P6, PT, R112, 8.50705917302346158658e+37, PT ;  /* 0x7e8000007000780b */ /* 0x000fe20003fd4000 */
[----:B---3--:R-:W-:Y:S01]  /*265a0*/  IMAD R166, R174, UR12, R125 ;  /* 0x0000000caea67c24 */ /* 0x008fe2000f8e027d */
[----:B------:R-:W2:Y:S01]  /*265b0*/  LDCU.64 UR8, c[0x3][0xbb0] ;  /* 0x00c17600ff0877ac */ /* 0x000ea20008000a00 */
[----:B------:R-:W-:Y:S02]  /*265c0*/  IMAD R168, R171, UR32, R168 ;  /* 0x00000020aba87c24 */ /* 0x000fe4000f8e02a8 */
[----:B-1----:R-:W-:Y:S01]  /*265d0*/  FFMA.FTZ R125, R172, R126, R127 ;  /* 0x0000007eac7d7223 */ /* 0x002fe2000001007f */
[----:B-----5:R-:W-:Y:S01]  /*265e0*/  FFMA.FTZ R126, R120, UR42, R159 ;  /* 0x0000002a787e7c23 */ /* 0x020fe2000801009f */
[----:B------:R-:W-:Y:S01]  /*265f0*/  UIADD3 UR33, UPT, UPT, UR10, 0x16, UR33 ;  /* 0x000000160a217890 */ /* 0x000fe2000fffe021 */
[----:B------:R-:W1:Y:S01]  /*26600*/  LDC R120, c[0x0][0x380] ;  /* 0x0000e000ff787b82 */ /* 0x000e620000000800 */
[----:B------:R-:W-:Y:S01]  /*26610*/  FSEL R160, R2, 34.75, !P6 ;  /* 0x420b000002a07808 */ /* 0x000fe20007000000 */
[----:B------:R-:W-:Y:S01]  /*26620*/  FADD.FTZ R159, -R125, R126 ;  /* 0x0000007e7d9f7221 */ /* 0x000fe20000010100 */
[C---:B------:R-:W-:Y:S01]  /*26630*/  IADD3 R2, PT, PT, R4.reuse, UR36, RZ ;  /* 0x0000002404027c10 */ /* 0x040fe2000fffe0ff */
[----:B------:R-:W-:Y:S01]  /*26640*/  UIADD3 UR35, UPT, UPT, UR10, 0x16, UR35 ;  /* 0x000000160a237890 */ /* 0x000fe2000fffe023 */
[----:B------:R3:W4:Y:S01]  /*26650*/  MUFU.RCP R174, R160 ;  /* 0x000000a000ae7308 */ /* 0x0007220000001000 */
[----:B------:R-:W-:Y:S01]  /*26660*/  IADD3 R127, PT, PT, R4, UR37, RZ ;  /* 0x00000025047f7c10 */ /* 0x000fe2000fffe0ff */
[----:B------:R-:W-:Y:S01]  /*26670*/  IMAD R169, R178, UR33, R169 ;  /* 0x00000021b2a97c24 */ /* 0x000fe2000f8e02a9 */
[----:B------:R-:W-:Y:S01]  /*26680*/  IADD3 R172, PT, PT, R4, UR38, RZ ;  /* 0x0000002604ac7c10 */ /* 0x000fe2000fffe0ff */
[----:B------:R-:W-:-:S02]  /*26690*/  IMAD R171, R173, UR34, R2 ;  /* 0x00000022adab7c24 */ /* 0x000fc4000f8e0202 */
[----:B------:R-:W-:Y:S01]  /*266a0*/  FMUL.FTZ R2, R159, 0.25 ;  /* 0x3e8000009f027820 */ /* 0x000fe20000410000 */
[----:B------:R-:W-:Y:S01]  /*266b0*/  IADD3 R173, PT, PT, R4, UR39, RZ ;  /* 0x0000002704ad7c10 */ /* 0x000fe2000fffe0ff */
[----:B--2---:R-:W-:Y:S01]  /*266c0*/  UIADD3 UR9, UPT, UPT, UR10, 0x16, UR9 ;  /* 0x000000160a097890 */ /* 0x004fe2000fffe009 */
[----:B0-----:R-:W-:Y:S01]  /*266d0*/  IMAD R127, R176, UR35, R127 ;  /* 0x00000023b07f7c24 */ /* 0x001fe2000f8e027f */
[----:B------:R-:W-:Y:S01]  /*266e0*/  IADD3 R176, PT, PT, R168, 0x16, RZ ;  /* 0x00000016a8b07810 */ /* 0x000fe20007ffe0ff */
[----:B------:R-:W-:Y:S01]  /*266f0*/  UIADD3 UR8, UPT, UPT, UR10, 0x16, UR8 ;  /* 0x000000160a087890 */ /* 0x000fe2000fffe008 */
[----:B---3--:R-:W-:Y:S01]  /*26700*/  FSEL R160, R2, R159, P6 ;  /* 0x0000009f02a07208 */ /* 0x008fe20003000000 */
[--C-:B------:R-:W-:Y:S01]  /*26710*/  FADD.FTZ R2, R122, -R125.reuse ;  /* 0x8000007d7a027221 */ /* 0x100fe20000010000 */
[----:B------:R-:W-:Y:S01]  /*26720*/  IADD3 R122, PT, PT, R166, 0x16, RZ ;  /* 0x00000016a67a7810 */ /* 0x000fe20007ffe0ff */
[----:B------:R-:W-:Y:S01]  /*26730*/  FADD.FTZ R163, R163, R126 ;  /* 0x0000007ea3a37221 */ /* 0x000fe20000010000 */
[----:B------:R-:W-:Y:S01]  /*26740*/  IADD3 R179, PT, PT, R169, 0x16, RZ ;  /* 0x00000016a9b37810 */ /* 0x000fe20007ffe0ff */
[----:B------:R-:W-:Y:S01]  /*26750*/  FFMA.FTZ R2, R121, R2, R124 ;  /* 0x0000000279027223 */ /* 0x000fe2000001007c */
[----:B----4-:R-:W-:Y:S01]  /*26760*/  FFMA.FTZ R161, R174, R160, R125 ;  /* 0x000000a0aea17223 */ /* 0x010fe2000001007d */
[----:B------:R-:W-:Y:S01]  /*26770*/  IMAD R172, R175, UR8, R172 ;  /* 0x00000008afac7c24 */ /* 0x000fe2000f8e02ac */
[----:B------:R-:W-:Y:S01]  /*26780*/  IADD3 R180, PT, PT, R171, 0x16, RZ ;  /* 0x00000016abb47810 */ /* 0x000fe20007ffe0ff */
[----:B-1----:R-:W-:-:S02]  /*26790*/  IMAD R123, R120, UR9, R173 ;  /* 0x00000009787b7c24 */ /* 0x002fc4000f8e02ad */
[----:B------:R-:W-:Y:S01]  /*267a0*/  FADD.FTZ R121, R126, -R161 ;  /* 0x800000a17e797221 */ /* 0x000fe20000010000 */
[----:B------:R-:W-:Y:S02]  /*267b0*/  IADD3 R173, PT, PT, R167, 0x16, RZ ;  /* 0x00000016a7ad7810 */ /* 0x000fe40007ffe0ff */
[----:B------:R-:W-:Y:S01]  /*267c0*/  IADD3 R182, PT, PT, R172, 0x16, RZ ;  /* 0x00000016acb67810 */ /* 0x000fe20007ffe0ff */
[----:B------:R-:W-:Y:S01]  /*267d0*/  FFMA.FTZ R160, R159, R121, R2 ;  /* 0x000000799fa07223 */ /* 0x000fe20000010002 */
[----:B------:R-:W-:Y:S02]  /*267e0*/  IADD3 R2, PT, PT, R164, 0x16, RZ ;  /* 0x00000016a4027810 */ /* 0x000fe40007ffe0ff */
[----:B------:R-:W5:Y:S01]  /*267f0*/  TLD.LZ RZ, R164, R162, UR14, 1D, 0x1 ;  /* 0x00ff0effa2a47f66 */ /* 0x000f6200081e01ff */
[----:B------:R-:W-:Y:S02]  /*26800*/  IADD3 R121, PT, PT, R165, 0x16, RZ ;  /* 0x00000016a5797810 */ /* 0x000fe40007ffe0ff */
        /* <DEDUP_REMOVED lines=13> */
[----:B------:R-:W5:Y:S01]  /*268e0*/  TLD.LZ RZ, R126, R180, UR14, 1D, 0x1 ;  /* 0x00ff0effb47e7f66 */ /* 0x000f6200081e01ff */
[----:B------:R-:W-:-:S02]  /*268f0*/  IADD3 R181, PT, PT, R127, 0x16, RZ ;  /* 0x000000167fb57810 */ /* 0x000fc40007ffe0ff */
[----:B------:R-:W-:Y:S01]  /*26900*/  TLD.LZ RZ, R127, R180, UR16, 1D, 0x1 ;  /* 0x00ff10ffb47f7f66 */ /* 0x000fe200081e01ff */
[----:B------:R-:W-:Y:S01]  /*26910*/  IADD3 R183, PT, PT, R123, 0x16, RZ ;  /* 0x000000167bb77810 */ /* 0x000fe20007ffe0ff */
[----:B------:R-:W5:Y:S01]  /*26920*/  TLD.LZ RZ, R124, R181, UR14, 1D, 0x1 ;  /* 0x00ff0effb57c7f66 */ /* 0x000f6200081e01ff */
[----:B------:R-:W-:Y:S01]  /*26930*/  TLD.LZ RZ, R125, R181, UR16, 1D, 0x1 ;  /* 0x00ff10ffb57d7f66 */ /* 0x000fe200081e01ff */
[----:B------:R-:W5:Y:S01]  /*26940*/  TLD.LZ RZ, R123, R182, UR14, 1D, 0x1 ;  /* 0x00ff0effb67b7f66 */ /* 0x000f6200081e01ff */
[----:B------:R-:W5:Y:S01]  /*26950*/  TLD.LZ RZ, R122, R182, UR16, 1D, 0x1 ;  /* 0x00ff10ffb67a7f66 */ /* 0x000f6200081e01ff */
[----:B------:R3:W5:Y:S01]  /*26960*/  TLD.LZ RZ, R2, R183, UR14, 1D, 0x1 ;  /* 0x00ff0effb7027f66 */ /* 0x00076200081e01ff */
[----:B------:R4:W5:Y:S01]  /*26970*/  TLD.LZ RZ, R121, R183, UR16, 1D, 0x1 ;  /* 0x00ff10ffb7797f66 */ /* 0x00096200081e01ff */
[----:B------:R-:W-:Y:S01]  /*26980*/  FSETP.GT.FTZ.AND P6, PT, R113, 8.50705917302346158658e+37, PT ;  /* 0x7e8000007100780b */ /* 0x000fe20003fd4000 */
[----:B------:R-:W4:Y:S01]  /*26990*/  LDCU.64 UR8, c[0x3][0x250] ;  /* 0x00c04a00ff0877ac */ /* 0x000f220008000a00 */
[----:B0-----:R-:W-:Y:S01]  /*269a0*/  MOV R162, 0x430c0000 ;  /* 0x430c000000a27802 */ /* 0x001fe20000000f00 */
[----:B------:R-:W0:Y:S03]  /*269b0*/  LDCU.128 UR44, c[0x3][0x1c20] ;  /* 0x00c38400ff2c77ac */ /* 0x000e260008000c00 */
[----:B-1----:R-:W-:Y:S01]  /*269c0*/  FSEL R173, R162, 35, !P6 ;  /* 0x420c0000a2ad7808 */ /* 0x002fe20007000000 */
[----:B------:R-:W1:Y:S03]  /*269d0*/  LDCU.128 UR36, c[0x3][0x1c30] ;  /* 0x00c38600ff2477ac */ /* 0x000e660008000c00 */
[----:B--2---:R-:W2:Y:S01]  /*269e0*/  MUFU.RCP R176, R173 ;  /* 0x000000ad00b07308 */ /* 0x004ea20000001000 */
[----:B---3--:R-:W3:Y:S01]  /*269f0*/  LDCU.128 UR12, c[0x3][0x230] ;  /* 0x00c04600ff0c77ac */ /* 0x008ee20008000c00 */
[----:B----4-:R-:W4:Y:S01]  /*26a00*/  LDCU.128 UR16, c[0x3][0x490] ;  /* 0x00c09200ff1077ac */ /* 0x010f220008000c00 */
[----:B------:R-:W0:Y:S01]  /*26a10*/  LDCU.128 UR32, c[0x3][0x1c40] ;  /* 0x00c38800ff2077ac */ /* 0x000e220008000c00 */
[----:B------:R-:W-:-:S04]  /*26a20*/  DEPBAR.LE SB5, 0xd ;  /* 0x0000d3400000791a */ /* 0x000fc80000000000 */
[----:B------:R-:W-:-:S04]  /*26a30*/  FMUL.FTZ R164, R164, UR49 ;  /* 0x00000031a4a47c20 */ /* 0x000fc80008410000 */
[----:B------:R-:W-:Y:S01]  /*26a40*/  FFMA.FTZ R164, R165, UR43, R164 ;  /* 0x0000002ba5a47c23 */ /* 0x000fe200080100a4 */
[----:B------:R-:W-:Y:S01]  /*26a50*/  FMUL.FTZ R166, R166, UR50 ;  /* 0x00000032a6a67c20 */ /* 0x000fe20008410000 */
[----:B------:R-:W-:-:S04]  /*26a60*/  DEPBAR.LE SB5, 0xc ;  /* 0x0000d3000000791a */ /* 0x000fc80000000000 */
[----:B------:R-:W-:Y:S01]  /*26a70*/  FMUL.FTZ R168, R168, UR51 ;  /* 0x00000033a8a87c20 */ /* 0x000fe20008410000 */
[----:B------:R-:W1:Y:S01]  /*26a80*/  LDCU.128 UR40, c[0x3][0xbc0] ;  /* 0x00c17800ff2877ac */ /* 0x000e620008000c00 */
[--C-:B------:R-:W-:Y:S01]  /*26a90*/  FADD.FTZ R165, -R161, R164.reuse ;  /* 0x000000a4a1a57221 */ /* 0x100fe20000010100 */
[----:B------:R-:W-:Y:S01]  /*26aa0*/  FADD.FTZ R163, R163, R164 ;  /* 0x000000a4a3a37221 */ /* 0x000fe20000010000 */
[----:B---3--:R-:W-:Y:S01]  /*26ab0*/  FFMA.FTZ R166, R167, UR12, R166 ;  /* 0x0000000ca7a67c23 */ /* 0x008fe200080100a6 */
[----:B------:R-:W-:-:S04]  /*26ac0*/  DEPBAR.LE SB5, 0xa ;  /* 0x0000d2800000791a */ /* 0x000fc80000000000 */
[----:B------:R-:W-:Y:S01]  /*26ad0*/  FFMA.FTZ R168, R169, UR13, R168 ;  /* 0x0000000da9a87c23 */ /* 0x000fe200080100a8 */
[----:B------:R-:W-:Y:S01]  /*26ae0*/  FMUL.FTZ R162, R165, 0.25 ;  /* 0x3e800000a5a27820 */ /* 0x000fe20000410000 */
[----:B----4-:R-:W-:Y:S01]  /*26af0*/  FMUL.FTZ R171, R171, UR16 ;  /* 0x00000010abab7c20 */ /* 0x010fe20008410000 */
[----:B------:R-:W-:Y:S01]  /*26b00*/  FADD.FTZ R163, R163, R166 ;  /* 0x000000a6a3a37221 */ /* 0x000fe20000010000 */
[----:B------:R-:W-:-:S04]  /*26b10*/  DEPBAR.LE SB5, 0x8 ;  /* 0x0000d2000000791a */ /* 0x000fc80000000000 */
[----:B------:R-:W-:Y:S01]  /*26b20*/  FMUL.FTZ R174, R174, UR17 ;  /* 0x00000011aeae7c20 */ /* 0x000fe20008410000 */
[----:B------:R-:W-:Y:S01]  /*26b30*/  FMUL.FTZ R177, R177, UR18 ;  /* 0x00000012b1b17c20 */ /* 0x000fe20008410000 */
[----:B------:R-:W-:Y:S01]  /*26b40*/  FSEL R162, R162, R165, P6 ;  /* 0x000000a5a2a27208 */ /* 0x000fe20003000000 */
[----:B------:R-:W-:Y:S01]  /*26b50*/  FFMA.FTZ R172, R172, UR14, R171 ;  /* 0x0000000eacac7c23 */ /* 0x000fe200080100ab */
[----:B------:R-:W-:Y:S01]  /*26b60*/  FSETP.GT.FTZ.AND P6, PT, R114, 8.50705917302346158658e+37, PT ;  /* 0x7e8000007200780b */ /* 0x000fe20003fd4000 */
[----:B------:R-:W-:Y:S01]  /*26b70*/  FFMA.FTZ R174, R175, UR15, R174 ;  /* 0x0000000fafae7c23 */ /* 0x000fe200080100ae */
[----:B------:R-:W3:Y:S01]  /*26b80*/  LDCU.128 UR12, c[0x3][0x240] ;  /* 0x00c04800ff0c77ac */ /* 0x000ee20008000c00 */
[----:B--2---:R-:W-:Y:S01]  /*26b90*/  FFMA.FTZ R161, R176, R162, R161 ;  /* 0x000000a2b0a17223 */ /* 0x004fe200000100a1 */
[----:B------:R-:W-:Y:S01]  /*26ba0*/  FADD.FTZ R163, R163, R168 ;  /* 0x000000a8a3a37221 */ /* 0x000fe20000010000 */
[----:B------:R-:W-:-:S04]  /*26bb0*/  DEPBAR.LE SB5, 0x7 ;  /* 0x0000d1c00000791a */ /* 0x000fc80000000000 */
[----:B------:R-:W-:Y:S01]  /*26bc0*/  FMUL.FTZ R128, R128, UR19 ;  /* 0x0000001380807c20 */ /* 0x000fe20008410000 */
[----:B------:R-:W2:Y:S01]  /*26bd0*/  LDCU.128 UR16, c[0x3][0x4a0] ;  /* 0x00c09400ff1077ac */ /* 0x000ea20008000c00 */
[----:B------:R-:W-:Y:S01]  /*26be0*/  FADD.FTZ R162, R164, -R161 ;  /* 0x800000a1a4a27221 */ /* 0x000fe20000010000 */
[----:B------:R-:W-:Y:S01]  /*26bf0*/  FADD.FTZ R163, R163, R172 ;  /* 0x000000aca3a37221 */ /* 0x000fe20000010000 */
[----:B0-----:R-:W-:Y:S01]  /*26c00*/  IADD3 R169, PT, PT, R4, UR32, RZ ;  /* 0x0000002004a97c10 */ /* 0x001fe2000fffe0ff */
[----:B-1----:R-:W-:Y:S01]  /*26c10*/  UIADD3 UR20, UPT, UPT, UR10, 0x16, UR40 ;  /* 0x000000160a147890 */ /* 0x002fe2000fffe028 */
[----:B------:R-:W-:Y:S01]  /*26c20*/  FFMA.FTZ R160, R165, R162, R160 ;  /* 0x000000a2a5a07223 */ /* 0x000fe200000100a0 */
[----:B------:R-:W-:Y:S02]  /*26c30*/  HFMA2 R162, -RZ, RZ, 3.525390625, 0 ;  /* 0x430d0000ffa27431 */ /* 0x000fe400000001ff */
[----:B------:R-:W-:Y:S01]  /*26c40*/  FADD.FTZ R165, -R161, R166 ;  /* 0x000000a6a1a57221 */ /* 0x000fe20000010100 */
[----:B------:R-:W-:Y:S01]  /*26c50*/  FADD.FTZ R163, R163, R174 ;  /* 0x000000aea3a37221 */ /* 0x000fe20000010000 */
[----:B------:R-:W-:-:S02]  /*26c60*/  UIADD3 UR25, UPT, UPT, UR10, 0x16, UR42 ;  /* 0x000000160a197890 */ /* 0x000fc4000fffe02a */
[----:B------:R-:W-:Y:S02]  /*26c70*/  UIADD3 UR21, UPT, UPT, UR10, 0x16, UR41 ;  /* 0x000000160a157890 */ /* 0x000fe4000fffe029 */
[----:B------:R-:W-:Y:S01]  /*26c80*/  UIADD3 UR26, UPT, UPT, UR10, 0x16, UR43 ;  /* 0x000000160a1a7890 */ /* 0x000fe2000fffe02b */
[----:B---3--:R-:W-:Y:S01]  /*26c90*/  FFMA.FTZ R178, R178, UR12, R177 ;  /* 0x0000000cb2b27c23 */ /* 0x008fe200080100b1 */
[----:B------:R-:W-:-:S04]  /*26ca0*/  DEPBAR.LE SB5, 0x6 ;  /* 0x0000d1800000791a */ /* 0x000fc80000000000 */
[----:B------:R-:W-:Y:S01]  /*26cb0*/  FFMA.FTZ R128, R159, UR13, R128 ;  /* 0x0000000d9f807c23 */ /* 0x000fe20008010080 */
[----:B------:R-:W-:Y:S01]  /*26cc0*/  FSEL R164, R162, 35.25, !P6 ;  /* 0x420d0000a2a47808 */ /* 0x000fe20007000000 */
[----:B------:R-:W-:Y:S01]  /*26cd0*/  FMUL.FTZ R162, R165, 0.25 ;  /* 0x3e800000a5a27820 */ /* 0x000fe20000410000 */
[----:B------:R-:W-:-:S04]  /*26ce0*/  DEPBAR.LE SB5, 0x4 ;  /* 0x0000d1000000791a */ /* 0x000fc80000000000 */
[----:B--2---:R-:W-:Y:S01]  /*26cf0*/  FMUL.FTZ R126, R126, UR16 ;  /* 0x000000107e7e7c20 */ /* 0x004fe20008410000 */
[----:B------:R-:W-:Y:S01]  /*26d00*/  FADD.FTZ R163, R163, R178 ;  /* 0x000000b2a3a37221 */ /* 0x000fe20000010000 */
[----:B------:R-:W-:Y:S01]  /*26d10*/  FMUL.FTZ R124, R124, UR17 ;  /* 0x000000117c7c7c20 */ /* 0x000fe20008410000 */
[----:B------:R-:W-:-:S04]  /*26d20*/  DEPBAR.LE SB5, 0x3 ;  /* 0x0000d0c00000791a */ /* 0x000fc80000000000 */
[----:B------:R-:W-:Y:S01]  /*26d30*/  FMUL.FTZ R123, R123, UR18 ;  /* 0x000000127b7b7c20 */ /* 0x000fe20008410000 */
[----:B------:R-:W0:Y:S01]  /*26d40*/  MUFU.RCP R164, R164 ;  /* 0x000000a400a47308 */ /* 0x000e220000001000 */
[----:B------:R-:W-:Y:S01]  /*26d50*/  FSEL R162, R162, R165, P6 ;  /* 0x000000a5a2a27208 */ /* 0x000fe20003000000 */
[----:B------:R-:W-:Y:S01]  /*26d60*/  FFMA.FTZ R126, R127, UR14, R126 ;  /* 0x0000000e7f7e7c23 */ /* 0x000fe2000801007e */
[----:B------:R-:W-:Y:S01]  /*26d70*/  FSETP.GT.FTZ.AND P6, PT, R115, 8.50705917302346158658e+37, PT ;  /* 0x7e8000007300780b */ /* 0x000fe20003fd4000 */
[----:B------:R-:W-:Y:S01]  /*26d80*/  FADD.FTZ R163, R163, R128 ;  /* 0x00000080a3a37221 */ /* 0x000fe20000010000 */
[----:B------:R-:W-:Y:S01]  /*26d90*/  FFMA.FTZ R124, R125, UR15, R124 ;  /* 0x0000000f7d7c7c23 */ /* 0x000fe2000801007c */
[----:B------:R-:W-:-:S04]  /*26da0*/  DEPBAR.LE SB5, 0x1 ;  /* 0x0000d0400000791a */ /* 0x000fc80000000000 */
[----:B------:R-:W-:Y:S01]  /*26db0*/  FFMA.FTZ R122, R122, UR8, R123 ;  /* 0x000000087a7a7c23 */ /* 0x000fe2000801007b */
[----:B------:R-:W-:Y:S01]  /*26dc0*/  FMUL.FTZ R2, R2, UR19 ;  /* 0x0000001302027c20 */ /* 0x000fe20008410000 */
[----:B------:R-:W-:Y:S01]  /*26dd0*/  FADD.FTZ R163, R163, R126 ;  /* 0x0000007ea3a37221 */ /* 0x000fe20000010000 */
[----:B------:R-:W1:Y:S03]  /*26de0*/  LDCU.64 UR14, c[0x3][0xbb8] ;  /* 0x00c17700ff0e77ac */ /* 0x000e660008000a00 */
[----:B------:R-:W-:Y:S01]  /*26df0*/  FADD.FTZ R163, R163, R124 ;  /* 0x0000007ca3a37221 */ /* 0x000fe20000010000 */
[----:B------:R-:W2:Y:S03]  /*26e00*/  LDCU.128 UR16, c[0x3][0xbd0] ;  /* 0x00c17a00ff1077ac */ /* 0x000ea60008000c00 */
[----:B------:R-:W-:Y:S01]  /*26e10*/  FADD.FTZ R163, R163, R122 ;  /* 0x0000007aa3a37221 */ /* 0x000fe20000010000 */
[----:B0-----:R-:W-:Y:S01]  /*26e20*/  FFMA.FTZ R161, R164, R162, R161 ;  /* 0x000000a2a4a17223 */ /* 0x001fe200000100a1 */
[----:B------:R-:W-:Y:S01]  /*26e30*/  HFMA2 R164, -RZ, RZ, 3.529296875, 0 ;  /* 0x430f0000ffa47431 */ /* 0x000fe200000001ff */
[----:B------:R-:W-:Y:S01]  /*26e40*/  UMOV UR12, UR6 ;  /* 0x00000006000c7c82 */ /* 0x000fe20008000000 */
[----:B------:R-:W-:Y:S01]  /*26e50*/  UMOV UR13, URZ ;  /* 0x000000ff000d7c82 */ /* 0x000fe20008000000 */
[----:B------:R-:W-:Y:S01]  /*26e60*/  FADD.FTZ R162, R166, -R161 ;  /* 0x800000a1a6a27221 */ /* 0x000fe20000010000 */
[----:B------:R-:W-:Y:S01]  /*26e70*/  MOV R166, 0x430e0000 ;  /* 0x430e000000a67802 */ /* 0x000fe20000000f00 */
[----:B------:R-:W-:-:S02]  /*26e80*/  UMOV UR8, UR4 ;  /* 0x0000000400087c82 */ /* 0x000fc40008000000 */
[----:B------:R-:W-:Y:S01]  /*26e90*/  FFMA.FTZ R160, R165, R162, R160 ;  /* 0x000000a2a5a07223 */ /* 0x000fe200000100a0 */
[----:B------:R-:W-:Y:S01]  /*26ea0*/  FSEL R166, R166, 35.5, !P6 ;  /* 0x420e0000a6a67808 */ /* 0x000fe20007000000 */
[----:B------:R-:W-:Y:S01]  /*26eb0*/  FADD.FTZ R165, -R161, R168 ;  /* 0x000000a8a1a57221 */ /* 0x000fe20000010100 */
[----:B-1----:R-:W-:Y:S02]  /*26ec0*/  UIADD3 UR14, UPT, UPT, UR10, 0x16, UR14 ;  /* 0x000000160a0e7890 */ /* 0x002fe4000fffe00e */
[----:B------:R-:W-:Y:S01]  /*26ed0*/  UIADD3 UR15, UPT, UPT, UR10, 0x16, UR15 ;  /* 0x000000160a0f7890 */ /* 0x000fe2000fffe00f */
[----:B------:R-:W-:Y:S01]  /*26ee0*/  FMUL.FTZ R162, R165, 0.25 ;  /* 0x3e800000a5a27820 */ /* 0x000fe20000410000 */
[----:B------:R-:W0:Y:S01]  /*26ef0*/  MUFU.RCP R166, R166 ;  /* 0x000000a600a67308 */ /* 0x000e220000001000 */
[----:B--2---:R-:W-:Y:S02]  /*26f00*/  UIADD3 UR17, UPT, UPT, UR10, 0x16, UR17 ;  /* 0x000000160a117890 */ /* 0x004fe4000fffe011 */
[----:B------:R-:W-:Y:S01]  /*26f10*/  UIADD3 UR16, UPT, UPT, UR10, 0x16, UR16 ;  /* 0x000000160a107890 */ /* 0x000fe2000fffe010 */
[----:B------:R-:W-:Y:S01]  /*26f20*/  FSEL R162, R162, R165, P6 ;  /* 0x000000a5a2a27208 */ /* 0x000fe20003000000 */
[----:B------:R-:W-:Y:S01]  /*26f30*/  UIADD3 UR18, UPT, UPT, UR10, 0x16, UR18 ;  /* 0x000000160a127890 */ /* 0x000fe2000fffe012 */
[----:B------:R-:W-:-:S05]  /*26f40*/  ISETP.NE.AND P6, PT, R170, RZ, PT ;  /* 0x000000ffaa00720c */ /* 0x000fca0003fc5270 */
[----:B------:R-:W-:-:S05]  /*26f50*/  IMAD R169, R120, UR18, R169 ;  /* 0x0000001278a97c24 */ /* 0x000fca000f8e02a9 */
[----:B------:R-:W-:Y:S01]  /*26f60*/  IADD3 R176, PT, PT, R169, 0x16, RZ ;  /* 0x00000016a9b07810 */ /* 0x000fe20007ffe0ff */
[----:B0-----:R-:W-:Y:S01]  /*26f70*/  FFMA.FTZ R161, R166, R162, R161 ;  /* 0x000000a2a6a17223 */ /* 0x001fe200000100a1 */
[----:B------:R-:W-:-:S03]  /*26f80*/  FSEL R166, R164, 35.75, !P0 ;  /* 0x420f0000a4a67808 */ /* 0x000fc60004000000 */
[----:B------:R-:W-:Y:S01]  /*26f90*/  FADD.FTZ R162, R168, -R161 ;  /* 0x800000a1a8a27221 */ /* 0x000fe20000010000 */
[----:B------:R-:W-:Y:S02]  /*26fa0*/  MOV R168, 0x43120000 ;  /* 0x4312000000a87802 */ /* 0x000fe40000000f00 */
[----:B------:R-:W0:Y:S01]  /*26fb0*/  MUFU.RCP R166, R166 ;  /* 0x000000a600a67308 */ /* 0x000e220000001000 */
[----:B------:R-:W-:Y:S01]  /*26fc0*/  FFMA.FTZ R162, R165, R162, R160 ;  /* 0x000000a2a5a27223 */ /* 0x000fe200000100a0 */
[----:B------:R-:W-:Y:S01]  /*26fd0*/  FADD.FTZ R165, -R161, R172 ;  /* 0x000000aca1a57221 */ /* 0x000fe20000010100 */
[----:B------:R-:W-:-:S03]  /*26fe0*/  FSEL R168, R168, 36.5, !P3 ;  /* 0x42120000a8a87808 */ /* 0x000fc60005800000 */
[----:B------:R-:W-:-:S03]  /*26ff0*/  FMUL.FTZ R160, R165, 0.25 ;  /* 0x3e800000a5a07820 */ /* 0x000fc60000410000 */
[----:B------:R-:W-:Y:S02]  /*27000*/  MUFU.RCP R168, R168 ;  /* 0x000000a800a87308 */ /* 0x000fe40000001000 */
[----:B------:R-:W-:Y:S02]  /*27010*/  FSEL R164, R160, R165, P0 ;  /* 0x000000a5a0a47208 */ /* 0x000fe40000000000 */
[----:B------:R-:W-:Y:S02]  /*27020*/  P2R R160, PR, RZ, 0x1 ;  /* 0x00000001ffa07803 */ /* 0x000fe40000000000 */
[----:B------:R-:W-:Y:S01]  /*27030*/  FSETP.GT.FTZ.AND P0, PT, R116, 8.50705917302346158658e+37, PT ;  /* 0x7e8000007400780b */ /* 0x000fe20003f14000 */
[----:B0-----:R-:W-:Y:S01]  /*27040*/  FFMA.FTZ R167, R166, R164, R161 ;  /* 0x000000a4a6a77223 */ /* 0x001fe200000100a1 */
[----:B------:R-:W-:-:S03]  /*27050*/  MOV R164, 0x43100000 ;  /* 0x4310000000a47802 */ /* 0x000fc60000000f00 */
[----:B------:R-:W-:-:S04]  /*27060*/  FADD.FTZ R161, R172, -R167 ;  /* 0x800000a7aca17221 */ /* 0x000fc80000010000 */
[----:B------:R-:W-:Y:S01]  /*27070*/  FFMA.FTZ R162, R165, R161, R162 ;  /* 0x000000a1a5a27223 */ /* 0x000fe200000100a2 */
[----:B------:R-:W-:Y:S01]  /*27080*/  FSEL R161, R164, 36, !P1 ;  /* 0x42100000a4a17808 */ /* 0x000fe20004800000 */
[----:B------:R-:W-:-:S03]  /*27090*/  FADD.FTZ R165, -R167, R174 ;  /* 0x000000aea7a57221 */ /* 0x000fc60000010100 */
[----:B------:R0:W1:Y:S01]  /*270a0*/  MUFU.RCP R166, R161 ;  /* 0x000000a100a67308 */ /* 0x0000620000001000 */
[----:B------:R-:W-:-:S05]  /*270b0*/  FMUL.FTZ R164, R165, 0.25 ;  /* 0x3e800000a5a47820 */ /* 0x000fca0000410000 */
[----:B------:R-:W-:Y:S02]  /*270c0*/  FSEL R164, R164, R165, P1 ;  /* 0x000000a5a4a47208 */ /* 0x000fe40000800000 */
[----:B0-----:R-:W-:-:S03]  /*270d0*/  P2R R161, PR, RZ, 0x2 ;  /* 0x00000002ffa17803 */ /* 0x001fc60000000000 */
[----:B-1----:R-:W-:Y:S01]  /*270e0*/  FFMA.FTZ R167, R166, R164, R167 ;  /* 0x000000a4a6a77223 */ /* 0x002fe200000100a7 */
[----:B------:R-:W-:-:S03]  /*270f0*/  HFMA2 R166, -RZ, RZ, 3.533203125, 0 ;  /* 0x43110000ffa67431 */ /* 0x000fc600000001ff */
[----:B------:R-:W-:-:S04]  /*27100*/  FADD.FTZ R164, R174, -R167 ;  /* 0x800000a7aea47221 */ /* 0x000fc80000010000 */
[----:B------:R-:W-:Y:S01]  /*27110*/  FFMA.FTZ R162, R165, R164, R162 ;  /* 0x000000a4a5a27223 */ /* 0x000fe200000100a2 */
[----:B------:R-:W-:Y:S01]  /*27120*/  FADD.FTZ R165, -R167, R178 ;  /* 0x000000b2a7a57221 */ /* 0x000fe20000010100 */
[----:B------:R-:W-:-:S03]  /*27130*/  FSEL R166, R166, 36.25, !P2 ;  /* 0x42110000a6a67808 */ /* 0x000fc60005000000 */
[----:B------:R-:W-:-:S03]  /*27140*/  FMUL.FTZ R164, R165, 0.25 ;  /* 0x3e800000a5a47820 */ /* 0x000fc60000410000 */
[----:B------:R-:W0:Y:S02]  /*27150*/  MUFU.RCP R166, R166 ;  /* 0x000000a600a67308 */ /* 0x000e240000001000 */
[----:B------:R-:W-:-:S05]  /*27160*/  FSEL R164, R164, R165, P2 ;  /* 0x000000a5a4a47208 */ /* 0x000fca0001000000 */
[----:B0-----:R-:W-:-:S04]  /*27170*/  FFMA.FTZ R167, R166, R164, R167 ;  /* 0x000000a4a6a77223 */ /* 0x001fc800000100a7 */
[----:B------:R-:W-:Y:S01]  /*27180*/  FADD.FTZ R164, R178, -R167 ;  /* 0x800000a7b2a47221 */ /* 0x000fe20000010000 */
[----:B------:R-:W-:-:S03]  /*27190*/  FADD.FTZ R159, -R167, R128 ;  /* 0x00000080a79f7221 */ /* 0x000fc60000010100 */
[----:B------:R-:W-:Y:S01]  /*271a0*/  FFMA.FTZ R162, R165, R164, R162 ;  /* 0x000000a4a5a27223 */ /* 0x000fe200000100a2 */
[----:B------:R-:W-:Y:S01]  /*271b0*/  FMUL.FTZ R164, R159, 0.25 ;  /* 0x3e8000009fa47820 */ /* 0x000fe20000410000 */
[----:B------:R-:W-:-:S04]  /*271c0*/  HFMA2 R165, -RZ, RZ, 3.537109375, 0 ;  /* 0x43130000ffa57431 */ /* 0x000fc800000001ff */
[----:B------:R-:W-:-:S05]  /*271d0*/  FSEL R164, R164, R159, P3 ;  /* 0x0000009fa4a47208 */ /* 0x000fca0001800000 */
[----:B------:R-:W-:Y:S01]  /*271e0*/  FFMA.FTZ R167, R168, R164, R167 ;  /* 0x000000a4a8a77223 */ /* 0x000fe200000100a7 */
[----:B------:R-:W-:-:S03]  /*271f0*/  FSEL R165, R165, 36.75, !P4 ;  /* 0x42130000a5a57808 */ /* 0x000fc60006000000 */
[----:B------:R-:W-:Y:S01]  /*27200*/  FADD.FTZ R164, R128, -R167 ;  /* 0x800000a780a47221 */ /* 0x000fe20000010000 */
[----:B------:R-:W-:-:S03]  /*27210*/  FADD.FTZ R127, -R167, R126 ;  /* 0x0000007ea77f7221 */ /* 0x000fc60000010100 */
[----:B------:R-:W-:Y:S01]  /*27220*/  FFMA.FTZ R162, R159, R164, R162 ;  /* 0x000000a49fa27223 */ /* 0x000fe200000100a2 */
[----:B------:R-:W-:Y:S01]  /*27230*/  FMUL.FTZ R128, R127, 0.25 ;  /* 0x3e8000007f807820 */ /* 0x000fe20000410000 */
[----:B------:R0:W1:Y:S01]  /*27240*/  MUFU.RCP R164, R165 ;  /* 0x000000a500a47308 */ /* 0x0000620000001000 */
[----:B------:R-:W-:-:S03]  /*27250*/  MOV R159, 0x43140000 ;  /* 0x43140000009f7802 */ /* 0x000fc60000000f00 */
[----:B------:R-:W-:Y:S02]  /*27260*/  FSEL R128, R128, R127, P4 ;  /* 0x0000007f80807208 */ /* 0x000fe40002000000 */
[----:B------:R-:W-:Y:S02]  /*27270*/  FSEL R159, R159, 37, !P5 ;  /* 0x421400009f9f7808 */ /* 0x000fe40006800000 */
[----:B0-----:R-:W-:-:S05]  /*27280*/  IADD3 R165, PT, PT, R4, UR38, RZ ;  /* 0x0000002604a57c10 */ /* 0x001fca000fffe0ff */
[----:B------:R-:W-:Y:S02]  /*27290*/  IMAD R165, R120, UR16, R165 ;  /* 0x0000001078a57c24 */ /* 0x000fe4000f8e02a5 */
[----:B-1----:R-:W-:-:S03]  /*272a0*/  FFMA.FTZ R167, R164, R128, R167 ;  /* 0x00000080a4a77223 */ /* 0x002fc600000100a7 */
[----:B------:R-:W-:Y:S01]  /*272b0*/  IADD3 R170, PT, PT, R165, 0x16, RZ ;  /* 0x00000016a5aa7810 */ /* 0x000fe20007ffe0ff */
[----:B------:R-:W-:Y:S01]  /*272c0*/  FADD.FTZ R128, R126, -R167 ;  /* 0x800000a77e807221 */ /* 0x000fe20000010000 */
[----:B------:R-:W-:-:S03]  /*272d0*/  FADD.FTZ R125, -R167, R124 ;  /* 0x0000007ca77d7221 */ /* 0x000fc60000010100 */
[----:B------:R-:W-:Y:S01]  /*272e0*/  FFMA.FTZ R128, R127, R128, R162 ;  /* 0x000000807f807223 */ /* 0x000fe200000100a2 */
[----:B------:R-:W-:Y:S01]  /*272f0*/  HFMA2 R127, -RZ, RZ, 3.541015625, 0 ;  /* 0x43150000ff7f7431 */ /* 0x000fe200000001ff */
[----:B------:R0:W1:Y:S01]  /*27300*/  MUFU.RCP R162, R159 ;  /* 0x0000009f00a27308 */ /* 0x0000620000001000 */
[----:B------:R-:W-:-:S05]  /*27310*/  FMUL.FTZ R126, R125, 0.25 ;  /* 0x3e8000007d7e7820 */ /* 0x000fca0000410000 */
[----:B------:R-:W-:Y:S02]  /*27320*/  FSEL R126, R126, R125, P5 ;  /* 0x0000007d7e7e7208 */ /* 0x000fe40002800000 */
[----:B------:R-:W-:Y:S02]  /*27330*/  FSEL R164, R127, 37.25, !P6 ;  /* 0x421500007fa47808 */ /* 0x000fe40007000000 */
[----:B------:R-:W-:-:S04]  /*27340*/  MOV R127, 0x43160000 ;  /* 0x43160000007f7802 */ /* 0x000fc80000000f00 */
[----:B------:R-:W2:Y:S01]  /*27350*/  MUFU.RCP R164, R164 ;  /* 0x000000a400a47308 */ /* 0x000ea20000001000 */
[----:B0-----:R-:W-:Y:S01]  /*27360*/  FSEL R159, R127, 37.5, !P0 ;  /* 0x421600007f9f7808 */ /* 0x001fe20004000000 */
[----:B-1----:R-:W-:-:S04]  /*27370*/  FFMA.FTZ R167, R162, R126, R167 ;  /* 0x0000007ea2a77223 */ /* 0x002fc800000100a7 */
[----:B------:R-:W-:Y:S02]  /*27380*/  FADD.FTZ R123, -R167, R122 ;  /* 0x0000007aa77b7221 */ /* 0x000fe40000010100 */
[----:B------:R0:W1:Y:S02]  /*27390*/  MUFU.RCP R166, R159 ;  /* 0x0000009f00a67308 */ /* 0x0000640000001000 */
[----:B------:R-:W-:-:S05]  /*273a0*/  FMUL.FTZ R126, R123, 0.25 ;  /* 0x3e8000007b7e7820 */ /* 0x000fca0000410000 */
[----:B------:R-:W-:Y:S02]  /*273b0*/  FSEL R126, R126, R123, P6 ;  /* 0x0000007b7e7e7208 */ /* 0x000fe40003000000 */
[----:B0-----:R-:W-:-:S03]  /*273c0*/  IADD3 R159, PT, PT, R4, UR36, RZ ;  /* 0x00000024049f7c10 */ /* 0x001fc6000fffe0ff */
[--C-:B--2---:R-:W-:Y:S01]  /*273d0*/  FFMA.FTZ R127, R164, R126, R167.reuse ;  /* 0x0000007ea47f7223 */ /* 0x104fe200000100a7 */
[----:B-----5:R-:W-:Y:S01]  /*273e0*/  FFMA.FTZ R126, R121, UR9, R2 ;  /* 0x00000009797e7c23 */ /* 0x020fe20008010002 */
[----:B------:R-:W-:Y:S01]  /*273f0*/  FADD.FTZ R167, R124, -R167 ;  /* 0x800000a77ca77221 */ /* 0x000fe20000010000 */
[----:B------:R-:W-:Y:S01]  /*27400*/  UMOV UR9, URZ ;  /* 0x000000ff00097c82 */ /* 0x000fe20008000000 */
[----:B------:R-:W-:Y:S02]  /*27410*/  IMAD R159, R120, UR25, R159 ;  /* 0x00000019789f7c24 */ /* 0x000fe4000f8e029f */
[----:B------:R-:W-:Y:S01]  /*27420*/  FADD.FTZ R121, -R127, R126 ;  /* 0x0000007e7f797221 */ /* 0x000fe20000010100 */
[----:B------:R-:W-:Y:S01]  /*27430*/  FFMA.FTZ R128, R125, R167, R128 ;  /* 0x000000a77d807223 */ /* 0x000fe20000010080 */
[----:B------:R-:W-:Y:S01]  /*27440*/  FADD.FTZ R163, R163, R126 ;  /* 0x0000007ea3a37221 */ /* 0x000fe20000010000 */
[C---:B------:R-:W-:Y:S01]  /*27450*/  IADD3 R167, PT, PT, R4.reuse, UR39, RZ ;  /* 0x0000002704a77c10 */ /* 0x040fe2000fffe0ff */
[----:B------:R-:W-:Y:S01]  /*27460*/  FMUL.FTZ R2, R121, 0.25 ;  /* 0x3e80000079027820 */ /* 0x000fe20000410000 */
[----:B------:R-:W-:Y:S01]  /*27470*/  IADD3 R125, PT, PT, R4, UR46, RZ ;  /* 0x0000002e047d7c10 */ /* 0x000fe2000fffe0ff */
[----:B------:R-:W-:-:S03]  /*27480*/  FMUL.FTZ R163, R163, 0.0066666668280959129333 ;  /* 0x3bda740ea3a37820 */ /* 0x000fc60000410000 */
[----:B------:R-:W-:Y:S01]  /*27490*/  FSEL R162, R2, R121, P0 ;  /* 0x0000007902a27208 */ /* 0x000fe20000000000 */
[----:B------:R-:W-:Y:S01]  /*274a0*/  FADD.FTZ R2, R122, -R127 ;  /* 0x8000007f7a027221 */ /* 0x000fe20000010000 */
[----:B------:R-:W-:Y:S01]  /*274b0*/  FMUL.FTZ R163, R163, R163 ;  /* 0x000000a3a3a37220 */ /* 0x000fe20000410000 */
[----:B------:R-:W-:Y:S02]  /*274c0*/  IMAD R125, R120, UR20, R125 ;  /* 0x00000014787d7c24 */ /* 0x000fe4000f8e027d */
[----:B-1----:R-:W-:Y:S01]  /*274d0*/  FFMA.FTZ R127, R166, R162, R127 ;  /* 0x000000a2a67f7223 */ /* 0x002fe2000001007f */
[----:B------:R-:W-:Y:S01]  /*274e0*/  FFMA.FTZ R2, R123, R2, R128 ;  /* 0x000000027b027223 */ /* 0x000fe20000010080 */
[----:B------:R-:W-:Y:S02]  /*274f0*/  IADD3 R123, PT, PT, R4, UR45, RZ ;  /* 0x0000002d047b7c10 */ /* 0x000fe4000fffe0ff */
[----:B------:R-:W-:Y:S01]  /*27500*/  FADD.FTZ R127, R126, -R127 ;  /* 0x8000007f7e7f7221 */ /* 0x000fe20000010000 */
[----:B------:R-:W-:-:S02]  /*27510*/  IADD3 R125, PT, PT, R125, 0x16, RZ ;  /* 0x000000167d7d7810 */ /* 0x000fc40007ffe0ff */
[----:B------:R-:W-:Y:S02]  /*27520*/  IMAD R123, R120, UR15, R123 ;  /* 0x0000000f787b7c24 */ /* 0x000fe4000f8e027b */
[----:B------:R-:W-:Y:S01]  /*27530*/  FFMA.FTZ R2, R121, R127, R2 ;  /* 0x0000007f79027223 */ /* 0x000fe20000010002 */
[----:B------:R-:W-:Y:S02]  /*27540*/  IADD3 R121, PT, PT, R4, UR44, RZ ;  /* 0x0000002c04797c10 */ /* 0x000fe4000fffe0ff */
[----:B------:R-:W-:Y:S01]  /*27550*/  IADD3 R128, PT, PT, R159, 0x16, RZ ;  /* 0x000000169f807810 */ /* 0x000fe20007ffe0ff */
[----:B------:R-:W-:Y:S01]  /*27560*/  FMUL.FTZ R2, R2, 0.0067114094272255897522 ;  /* 0x3bdbeb6202027820 */ /* 0x000fe20000410000 */
[----:B------:R-:W-:Y:S01]  /*27570*/  IADD3 R127, PT, PT, R4, UR47, RZ ;  /* 0x0000002f047f7c10 */ /* 0x000fe2000fffe0ff */
[----:B------:R-:W-:-:S03]  /*27580*/  IMAD R121, R120, UR14, R121 ;  /* 0x0000000e78797c24 */ /* 0x000fc6000f8e0279 */
[----:B------:R-:W-:Y:S01]  /*27590*/  FSETP.GT.FTZ.AND P0, PT, |R2|, 8.50705917302346158658e+37, PT ;  /* 0x7e8000000200780b */ /* 0x000fe20003f14200 */
[----:B------:R-:W-:Y:S01]  /*275a0*/  IMAD R127, R120, UR21, R127 ;  /* 0x00000015787f7c24 */ /* 0x000fe2000f8e027f */
[----:B------:R-:W-:-:S04]  /*275b0*/  IADD3 R121, PT, PT, R121, 0x16, RZ ;  /* 0x0000001679797810 */ /* 0x000fc80007ffe0ff */
[----:B------:R-:W-:-:S07]  /*275c0*/  IADD3 R127, PT, PT, R127, 0x16, RZ ;  /* 0x000000167f7f7810 */ /* 0x000fce0007ffe0ff */
[----:B------:R-:W-:Y:S01]  /*275d0*/  @P0 FMUL.FTZ R2, R2, 0.25 ;  /* 0x3e80000002020820 */ /* 0x000fe20000410000 */
[----:B------:R-:W-:-:S05]  /*275e0*/  @P0 FMUL.FTZ R163, R163, 0.25 ;  /* 0x3e800000a3a30820 */ /* 0x000fca0000410000 */
[----:B------:R-:W0:Y:S02]  /*275f0*/  MUFU.RCP R2, R2 ;  /* 0x0000000200027308 */ /* 0x000e240000001000 */
[----:B0-----:R-:W-:Y:S01]  /*27600*/  FMUL.FTZ R122, R2, R163 ;  /* 0x000000a3027a7220 */ /* 0x001fe20000410000 */
[----:B------:R-:W-:Y:S01]  /*27610*/  IMAD R2, R120, UR17, R167 ;  /* 0x0000001178027c24 */ /* 0x000fe2000f8e02a7 */
[----:B------:R-:W-:-:S03]  /*27620*/  IADD3 R163, PT, PT, R4, UR37, RZ ;  /* 0x0000002504a37c10 */ /* 0x000fc6000fffe0ff */
[----:B------:R-:W-:Y:S02]  /*27630*/  FSETP.GT.FTZ.AND P0, PT, R122, R117, PT ;  /* 0x000000757a00720b */ /* 0x000fe40003f14000 */
[----:B------:R-:W-:Y:S01]  /*27640*/  IADD3 R173, PT, PT, R2, 0x16, RZ ;  /* 0x0000001602ad7810 */ /* 0x000fe20007ffe0ff */
[----:B------:R-:W-:Y:S01]  /*27650*/  IMAD R163, R120, UR26, R163 ;  /* 0x0000001a78a37c24 */ /* 0x000fe2000f8e02a3 */
[----:B------:R-:W5:Y:S04]  /*27660*/  TLD.LZ RZ, R2, R121, UR12, 1D, 0x1 ;  /* 0x00ff0cff79027f66 */ /* 0x000f6800081e01ff */
[----:B------:R-:W-:-:S05]  /*27670*/  IADD3 R167, PT, PT, R163, 0x16, RZ ;  /* 0x00000016a3a77810 */ /* 0x000fca0007ffe0ff */
[----:B------:R-:W-:Y:S02]  /*27680*/  @P0 MOV R117, R122 ;  /* 0x0000007a00750202 */ /* 0x000fe40000000f00 */
[----:B------:R-:W-:Y:S02]  /*27690*/  IADD3 R122, PT, PT, R123, 0x16, RZ ;  /* 0x000000167b7a7810 */ /* 0x000fe40007ffe0ff */
[----:B------:R-:W5:Y:S02]  /*276a0*/  TLD.LZ RZ, R123, R121, UR8, 1D, 0x1 ;  /* 0x00ff08ff797b7f66 */ /* 0x000f6400081e01ff */
[----:B------:R-:W5:Y:S01]  /*276b0*/  TLD.LZ RZ, R124, R122, UR12, 1D, 0x1 ;  /* 0x00ff0cff7a7c7f66 */ /* 0x000f6200081e01ff */
[----:B------:R-:W-:Y:S01]  /*276c0*/  TLD.LZ RZ, R126, R122, UR8, 1D, 0x1 ;  /* 0x00ff08ff7a7e7f66 */ /* 0x000fe200081e01ff */
[----:B------:R-:W5:Y:S01]  /*276d0*/  TLD.LZ RZ, R159, R125, UR12, 1D, 0x1 ;  /* 0x00ff0cff7d9f7f66 */ /* 0x000f6200081e01ff */
[----:B------:R-:W-:Y:S01]  /*276e0*/  TLD.LZ RZ, R162, R125, UR8, 1D, 0x1 ;  /* 0x00ff08ff7da27f66 */ /* 0x000fe200081e01ff */
[----:B------:R-:W5:Y:S01]  /*276f0*/  TLD.LZ RZ, R163, R127, UR12, 1D, 0x1 ;  /* 0x00ff0cff7fa37f66 */ /* 0x000f6200081e01ff */
[----:B------:R-:W5:Y:S01]  /*27700*/  TLD.LZ RZ, R164, R127, UR8, 1D, 0x1 ;  /* 0x00ff08ff7fa47f66 */ /* 0x000f6200081e01ff */
[----:B------:R-:W5:Y:S01]  /*27710*/  TLD.LZ RZ, R165, R128, UR12, 1D, 0x1 ;  /* 0x00ff0cff80a57f66 */ /* 0x000f6200081e01ff */
[----:B------:R-:W5:Y:S01]  /*27720*/  TLD.LZ RZ, R166, R128, UR8, 1D, 0x1 ;  /* 0x00ff08ff80a67f66 */ /* 0x000f6200081e01ff */
        /* <DEDUP_REMOVED lines=8> */
[----:B------:R-:W-:Y:S01]  /*277b0*/  FSETP.GT.FTZ.AND P0, PT, R5, 8.50705917302346158658e+37, PT ;  /* 0x7e8000000500780b */ /* 0x000fe20003f14000 */
[----:B------:R-:W1:Y:S01]  /*277c0*/  LDCU UR14, c[0x3][0x264] ;  /* 0x00c04c80ff0e77ac */ /* 0x000e620008000800 */
[----:B------:R-:W-:Y:S01]  /*277d0*/  FSETP.GT.FTZ.AND P1, PT, R133, 8.50705917302346158658e+37, PT ;  /* 0x7e8000008500780b */ /* 0x000fe20003f34000 */
[----:B------:R-:W2:Y:S01]  /*277e0*/  LDCU UR15, c[0x3][0xc] ;  /* 0x00c00180ff0f77ac */ /* 0x000ea20008000800 */
[----:B------:R-:W3:Y:S01]  /*277f0*/  LDCU.128 UR40, c[0x3][0x10] ;  /* 0x00c00200ff2877ac */ /* 0x000ee20008000c00 */
[----:B------:R-:W4:Y:S01]  /*27800*/  LDCU.128 UR36, c[0x3][0x270] ;  /* 0x00c04e00ff2477ac */ /* 0x000f220008000c00 */
[----:B------:R-:W1:Y:S01]  /*27810*/  LDCU.128 UR44, c[0x3][0xbe0] ;  /* 0x00c17c00ff2c77ac */ /* 0x000e620008000c00 */
[----:B0-----:R-:W-:Y:S01]  /*27820*/  IADD3 R167, PT, PT, R4, UR34, RZ ;  /* 0x0000002204a77c10 */ /* 0x001fe2000fffe0ff */
[----:B------:R-:W0:Y:S01]  /*27830*/  LDCU.128 UR48, c[0x3][0x20] ;  /* 0x00c00400ff3077ac */ /* 0x000e220008000c00 */
[----:B-1----:R-:W-:-:S02]  /*27840*/  UIADD3 UR20, UPT, UPT, UR10, 0x16, UR45 ;  /* 0x000000160a147890 */ /* 0x002fc4000fffe02d */
[----:B------:R-:W-:Y:S02]  /*27850*/  UIADD3 UR21, UPT, UPT, UR10, 0x16, UR46 ;  /* 0x000000160a157890 */ /* 0x000fe4000fffe02e */
[----:B------:R-:W-:Y:S01]  /*27860*/  UIADD3 UR25, UPT, UPT, UR10, 0x16, UR47 ;  /* 0x000000160a197890 */ /* 0x000fe2000fffe02f */
[----:B------:R-:W-:-:S04]  /*27870*/  DEPBAR.LE SB5, 0xc ;  /* 0x0000d3000000791a */ /* 0x000fc80000000000 */
[----:B------:R-:W-:-:S04]  /*27880*/  FMUL.FTZ R2, R2, UR22 ;  /* 0x0000001602027c20 */ /* 0x000fc80008410000 */
[----:B------:R-:W-:Y:S01]  /*27890*/  FFMA.FTZ R123, R123, UR28, R2 ;  /* 0x0000001c7b7b7c23 */ /* 0x000fe20008010002 */
[----:B------:R-:W-:-:S03]  /*278a0*/  FMUL.FTZ R127, R124, UR23 ;  /* 0x000000177c7f7c20 */ /* 0x000fc60008410000 */
[----:B------:R-:W-:Y:S01]  /*278b0*/  FADD.FTZ R2, -RZ, R123 ;  /* 0x0000007bff027221 */ /* 0x000fe20000010100 */
[----:B------:R-:W-:-:S04]  /*278c0*/  DEPBAR.LE SB5, 0xa ;  /* 0x0000d2800000791a */ /* 0x000fc80000000000 */
[----:B------:R-:W-:Y:S01]  /*278d0*/  FMUL.FTZ R159, R159, UR24 ;  /* 0x000000189f9f7c20 */ /* 0x000fe20008410000 */
[----:B------:R-:W-:Y:S01]  /*278e0*/  FFMA.FTZ R126, R126, UR29, R127 ;  /* 0x0000001d7e7e7c23 */ /* 0x000fe2000801007f */
[----:B------:R-:W-:Y:S01]  /*278f0*/  FMUL.FTZ R163, R163, UR14 ;  /* 0x0000000ea3a37c20 */ /* 0x000fe20008410000 */
[----:B------:R-:W-:Y:S01]  /*27900*/  FMUL.FTZ R125, R2, 0.25 ;  /* 0x3e800000027d7820 */ /* 0x000fe20000410000 */
[----:B------:R-:W-:Y:S01]  /*27910*/  FFMA.FTZ R162, R162, UR30, R159 ;  /* 0x0000001ea2a27c23 */ /* 0x000fe2000801009f */
[----:B------:R-:W-:-:S04]  /*27920*/  DEPBAR.LE SB5, 0x9 ;  /* 0x0000d2400000791a */ /* 0x000fc80000000000 */
[----:B--2---:R-:W-:Y:S01]  /*27930*/  FFMA.FTZ R164, R164, UR15, R163 ;  /* 0x0000000fa4a47c23 */ /* 0x004fe200080100a3 */
[----:B------:R-:W1:Y:S01]  /*27940*/  LDCU.64 UR14, c[0x3][0x268] ;  /* 0x00c04d00ff0e77ac */ /* 0x000e620008000a00 */
[----:B------:R-:W-:Y:S02]  /*27950*/  FSEL R125, R125, R2, P0 ;  /* 0x000000027d7d7208 */ /* 0x000fe40000000000 */
[----:B------:R-:W-:-:S03]  /*27960*/  FSETP.GT.FTZ.AND P0, PT, R3, 8.50705917302346158658e+37, PT ;  /* 0x7e8000000300780b */ /* 0x000fc60003f14000 */
[----:B------:R-:W-:-:S04]  /*27970*/  FFMA.FTZ R125, R0, R125, RZ ;  /* 0x0000007d007d7223 */ /* 0x000fc800000100ff */
[----:B------:R-:W-:-:S04]  /*27980*/  FADD.FTZ R124, -R125, R126 ;  /* 0x0000007e7d7c7221 */ /* 0x000fc80000010100 */
[----:B------:R-:W-:Y:S01]  /*27990*/  FMUL.FTZ R127, R124, 0.25 ;  /* 0x3e8000007c7f7820 */ /* 0x000fe20000410000 */
[----:B------:R-:W-:-:S04]  /*279a0*/  DEPBAR.LE SB5, 0x8 ;  /* 0x0000d2000000791a */ /* 0x000fc80000000000 */
[----:B-1----:R-:W-:Y:S01]  /*279b0*/  FMUL.FTZ R165, R165, UR14 ;  /* 0x0000000ea5a57c20 */ /* 0x002fe20008410000 */
[----:B------:R-:W-:Y:S01]  /*279c0*/  FSEL R128, R127, R124, P0 ;  /* 0x0000007c7f807208 */ /* 0x000fe20000000000 */
[----:B------:R-:W-:Y:S01]  /*279d0*/  FADD.FTZ R127, R123, -R125 ;  /* 0x8000007d7b7f7221 */ /* 0x000fe20000010000 */
[----:B------:R-:W-:Y:S01]  /*279e0*/  FADD.FTZ R123, RZ, R123 ;  /* 0x0000007bff7b7221 */ /* 0x000fe20000010000 */
[----:B------:R-:W-:Y:S01]  /*279f0*/  FSETP.GT.FTZ.AND P0, PT, R39, 8.50705917302346158658e+37, PT ;  /* 0x7e8000002700780b */ /* 0x000fe20003f14000 */
[----:B------:R-:W-:-:S04]  /*27a00*/  DEPBAR.LE SB5, 0x7 ;  /* 0x0000d1c00000791a */ /* 0x000fc80000000000 */
[----:B---3--:R-:W-:Y:S01]  /*27a10*/  FFMA.FTZ R166, R166, UR40, R165 ;  /* 0x00000028a6a67c23 */ /* 0x008fe200080100a5 */
[----:B------:R-:W-:Y:S01]  /*27a20*/  FFMA.FTZ R125, R118, R128, R125 ;  /* 0x00000080767d7223 */ /* 0x000fe2000001007d */
[----:B------:R-:W-:Y:S01]  /*27a30*/  FFMA.FTZ R127, R2, R127, RZ ;  /* 0x0000007f027f7223 */ /* 0x000fe200000100ff */
[----:B------:R-:W-:Y:S01]  /*27a40*/  FADD.FTZ R123, R123, R126 ;  /* 0x0000007e7b7b7221 */ /* 0x000fe20000010000 */
[----:B------:R-:W-:Y:S02]  /*27a50*/  HFMA2 R128, -RZ, RZ, 2.3125, 0 ;  /* 0x40a00000ff807431 */ /* 0x000fe400000001ff */
[----:B------:R-:W-:Y:S01]  /*27a60*/  FADD.FTZ R2, R126, -R125 ;  /* 0x8000007d7e027221 */ /* 0x000fe20000010000 */
[----:B------:R-:W-:-:S04]  /*27a70*/  DEPBAR.LE SB5, 0x5 ;  /* 0x0000d1400000791a */ /* 0x000fc80000000000 */
[----:B------:R-:W-:Y:S01]  /*27a80*/  FMUL.FTZ R168, R168, UR15 ;  /* 0x0000000fa8a87c20 */ /* 0x000fe20008410000 */
[----:B------:R-:W1:Y:S01]  /*27a90*/  MUFU.RCP R126, R119 ;  /* 0x00000077007e7308 */ /* 0x000e620000001000 */
[----:B----4-:R-:W-:Y:S01]  /*27aa0*/  FMUL.FTZ R171, R171, UR36 ;  /* 0x00000024abab7c20 */ /* 0x010fe20008410000 */
[----:B------:R-:W-:Y:S01]  /*27ab0*/  FFMA.FTZ R2, R124, R2, R127 ;  /* 0x000000027c027223 */ /* 0x000fe2000001007f */
[----:B------:R-:W-:Y:S01]  /*27ac0*/  FADD.FTZ R127, -R125, R162 ;  /* 0x000000a27d7f7221 */ /* 0x000fe20000010100 */
[----:B------:R-:W-:Y:S01]  /*27ad0*/  FFMA.FTZ R168, R169, UR41, R168 ;  /* 0x00000029a9a87c23 */ /* 0x000fe200080100a8 */
[----:B------:R-:W-:-:S04]  /*27ae0*/  DEPBAR.LE SB5, 0x3 ;  /* 0x0000d0c00000791a */ /* 0x000fc80000000000 */
[----:B------:R-:W-:Y:S01]  /*27af0*/  FFMA.FTZ R172, R172, UR42, R171 ;  /* 0x0000002aacac7c23 */ /* 0x000fe200080100ab */
[----:B------:R-:W-:Y:S01]  /*27b00*/  FMUL.FTZ R174, R174, UR37 ;  /* 0x00000025aeae7c20 */ /* 0x000fe20008410000 */
[----:B------:R-:W-:Y:S01]  /*27b10*/  FMUL.FTZ R124, R127, 0.25 ;  /* 0x3e8000007f7c7820 */ /* 0x000fe20000410000 */
[----:B------:R-:W-:Y:S01]  /*27b20*/  UIADD3 UR14, UPT, UPT, UR10, 0x16, UR19 ;  /* 0x000000160a0e7890 */ /* 0x000fe2000fffe013 */
[----:B------:R-:W-:Y:S01]  /*27b30*/  IADD3 R165, PT, PT, R4, UR33, RZ ;  /* 0x0000002104a57c10 */ /* 0x000fe2000fffe0ff */
[----:B------:R-:W-:-:S04]  /*27b40*/  DEPBAR.LE SB5, 0x2 ;  /* 0x0000d0800000791a */ /* 0x000fc80000000000 */
[----:B------:R-:W-:Y:S01]  /*27b50*/  FFMA.FTZ R174, R175, UR43, R174 ;  /* 0x0000002bafae7c23 */ /* 0x000fe200080100ae */
[----:B------:R-:W-:Y:S01]  /*27b60*/  FADD.FTZ R123, R123, R162 ;  /* 0x000000a27b7b7221 */ /* 0x000fe20000010000 */
[----:B------:R-:W-:Y:S01]  /*27b70*/  FSEL R124, R124, R127, P0 ;  /* 0x0000007f7c7c7208 */ /* 0x000fe20000000000 */
[----:B------:R-:W-:Y:S01]  /*27b80*/  UIADD3 UR15, UPT, UPT, UR10, 0x16, UR44 ;  /* 0x000000160a0f7890 */ /* 0x000fe2000fffe02c */
[----:B------:R-:W-:Y:S01]  /*27b90*/  FSETP.GT.FTZ.AND P0, PT, R38, 8.50705917302346158658e+37, PT ;  /* 0x7e8000002600780b */ /* 0x000fe20003f14000 */
[----:B------:R-:W-:Y:S02]  /*27ba0*/  IMAD R165, R120, UR14, R165 ;  /* 0x0000000e78a57c24 */ /* 0x000fe4000f8e02a5 */
[----:B------:R-:W-:Y:S01]  /*27bb0*/  FADD.FTZ R123, R123, R164 ;  /* 0x000000a47b7b7221 */ /* 0x000fe20000010000 */
[----:B-1----:R-:W-:Y:S01]  /*27bc0*/  FFMA.FTZ R125, R126, R124, R125 ;  /* 0x0000007c7e7d7223 */ /* 0x002fe2000001007d */
[----:B------:R-:W-:Y:S01]  /*27bd0*/  FSEL R126, R5, 4, P0 ;  /* 0x40800000057e7808 */ /* 0x000fe20000000000 */
[----:B------:R-:W-:Y:S01]  /*27be0*/  IMAD R167, R120, UR15, R167 ;  /* 0x0000000f78a77c24 */ /* 0x000fe2000f8e02a7 */
[----:B------:R-:W-:Y:S01]  /*27bf0*/  IADD3 R165, PT, PT, R165, 0x16, RZ ;  /* 0x00000016a5a57810 */ /* 0x000fe20007ffe0ff */
[----:B------:R-:W-:Y:S01]  /*27c00*/  FADD.FTZ R124, R162, -R125 ;  /* 0x8000007da27c7221 */ /* 0x000fe20000010000 */
[----:B------:R-:W-:Y:S01]  /*27c10*/  FADD.FTZ R123, R123, R166 ;  /* 0x000000a67b7b7221 */ /* 0x000fe20000010000 */
[----:B------:R-:W1:Y:S01]  /*27c20*/  LDCU.128 UR16, c[0x3][0xbf0] ;  /* 0x00c17e00ff1077ac */ /* 0x000e620008000c00 */
[----:B------:R-:W2:Y:S01]  /*27c30*/  MUFU.RCP R126, R126 ;  /* 0x0000007e007e7308 */ /* 0x000ea20000001000 */
[----:B------:R-:W-:Y:S01]  /*27c40*/  FFMA.FTZ R2, R127, R124, R2 ;  /* 0x0000007c7f027223 */ /* 0x000fe20000010002 */
[----:B------:R-:W-:Y:S01]  /*27c50*/  FADD.FTZ R127, -R125, R164 ;  /* 0x000000a47d7f7221 */ /* 0x000fe20000010100 */
[----:B------:R-:W3:Y:S01]  /*27c60*/  LDCU.128 UR40, c[0x3][0x1c60] ;  /* 0x00c38c00ff2877ac */ /* 0x000ee20008000c00 */
[----:B------:R-:W-:-:S04]  /*27c70*/  DEPBAR.LE SB5, 0x1 ;  /* 0x0000d0400000791a */ /* 0x000fc80000000000 */
[----:B------:R-:W-:Y:S01]  /*27c80*/  FMUL.FTZ R122, R122, UR38 ;  /* 0x000000267a7a7c20 */ /* 0x000fe20008410000 */
[----:B------:R-:W-:Y:S01]  /*27c90*/  FADD.FTZ R123, R123, R168 ;  /* 0x000000a87b7b7221 */ /* 0x000fe20000010000 */
[----:B------:R-:W-:Y:S01]  /*27ca0*/  FMUL.FTZ R124, R127, 0.25 ;  /* 0x3e8000007f7c7820 */ /* 0x000fe20000410000 */
[----:B------:R-:W-:Y:S01]  /*27cb0*/  IADD3 R169, PT, PT, R4, UR35, RZ ;  /* 0x0000002304a97c10 */ /* 0x000fe2000fffe0ff */
[----:B------:R-:W4:Y:S01]  /*27cc0*/  LDCU.128 UR44, c[0x3][0x1c50] ;  /* 0x00c38a00ff2c77ac */ /* 0x000f220008000c00 */
[----:B------:R-:W-:Y:S02]  /*27cd0*/  FADD.FTZ R123, R123, R172 ;  /* 0x000000ac7b7b7221 */ /* 0x000fe40000010000 */
[----:B------:R-:W-:Y:S01]  /*27ce0*/  FSEL R124, R124, R127, P0 ;  /* 0x0000007f7c7c7208 */ /* 0x000fe20000000000 */
[----:B------:R-:W-:Y:S01]  /*27cf0*/  IMAD R169, R120, UR20, R169 ;  /* 0x0000001478a97c24 */ /* 0x000fe2000f8e02a9 */
[----:B------:R-:W-:Y:S01]  /*27d00*/  FSETP.GT.FTZ.AND P0, PT, R37, 8.50705917302346158658e+37, PT ;  /* 0x7e8000002500780b */ /* 0x000fe20003f14000 */
[----:B------:R-:W0:Y:S02]  /*27d10*/  LDCU.128 UR32, c[0x3][0xc00] ;  /* 0x00c18000ff2077ac */ /* 0x000e240008000c00 */
[----:B--2---:R-:W-:Y:S01]  /*27d20*/  FFMA.FTZ R125, R126, R124, R125 ;  /* 0x0000007c7e7d7223 */ /* 0x004fe2000001007d */
[----:B------:R-:W-:Y:S01]  /*27d30*/  FSEL R128, R128, 1.25, !P0 ;  /* 0x3fa0000080807808 */ /* 0x000fe20004000000 */
[----:B-1----:R-:W-:Y:S01]  /*27d40*/  UIADD3 UR18, UPT, UPT, UR10, 0x16, UR18 ;  /* 0x000000160a127890 */ /* 0x002fe2000fffe012 */
[----:B------:R-:W-:Y:S01]  /*27d50*/  MOV R126, 0x40c00000 ;  /* 0x40c00000007e7802 */ /* 0x000fe20000000f00 */
[----:B------:R-:W-:Y:S01]  /*27d60*/  FADD.FTZ R124, R164, -R125 ;  /* 0x8000007da47c7221 */ /* 0x000fe20000010000 */
[----:B------:R-:W-:-:S02]  /*27d70*/  UIADD3 UR16, UPT, UPT, UR10, 0x16, UR16 ;  /* 0x000000160a107890 */ /* 0x000fc4000fffe010 */
[----:B------:R-:W1:Y:S01]  /*27d80*/  MUFU.RCP R128, R128 ;  /* 0x0000008000807308 */ /* 0x000e620000001000 */
[----:B------:R-:W-:Y:S01]  /*27d90*/  FFMA.FTZ R2, R127, R124, R2 ;  /* 0x0000007c7f027223 */ /* 0x000fe20000010002 */
[----:B------:R-:W-:Y:S01]  /*27da0*/  FADD.FTZ R127, -R125, R166 ;  /* 0x000000a67d7f7221 */ /* 0x000fe20000010100 */
[C---:B----4-:R-:W-:Y:S01]  /*27db0*/  IADD3 R171, PT, PT, R4.reuse, UR44, RZ ;  /* 0x0000002c04ab7c10 */ /* 0x050fe2000fffe0ff */
[----:B------:R-:W-:Y:S01]  /*27dc0*/  UIADD3 UR17, UPT, UPT, UR10, 0x16, UR17 ;  /* 0x000000160a117890 */ /* 0x000fe2000fffe011 */
[C---:B------:R-:W-:Y:S01]  /*27dd0*/  IADD3 R173, PT, PT, R4.reuse, UR45, RZ ;  /* 0x0000002d04ad7c10 */ /* 0x040fe2000fffe0ff */
[----:B------:R-:W-:Y:S01]  /*27de0*/  FMUL.FTZ R124, R127, 0.25 ;  /* 0x3e8000007f7c7820 */ /* 0x000fe20000410000 */
[----:B------:R-:W-:Y:S01]  /*27df0*/  IADD3 R175, PT, PT, R4, UR46, RZ ;  /* 0x0000002e04af7c10 */ /* 0x000fe2000fffe0ff */
[----:B------:R-:W-:Y:S01]  /*27e00*/  IMAD R171, R120, UR21, R171 ;  /* 0x0000001578ab7c24 */ /* 0x000fe2000f8e02ab */
[----:B------:R-:W-:Y:S01]  /*27e10*/  IADD3 R177, PT, PT, R4, UR47, RZ ;  /* 0x0000002f04b17c10 */ /* 0x000fe2000fffe0ff */
[----:B------:R-:W-:Y:S01]  /*27e20*/  IMAD R173, R120, UR25, R173 ;  /* 0x0000001978ad7c24 */ /* 0x000fe2000f8e02ad */
[----:B------:R-:W-:Y:S01]  /*27e30*/  FSEL R124, R124, R127, P0 ;  /* 0x0000007f7c7c7208 */ /* 0x000fe20000000000 */
[----:B------:R-:W-:Y:S01]  /*27e40*/  IMAD R175, R120, UR16, R175 ;  /* 0x0000001078af7c24 */ /* 0x000fe2000f8e02af */
[----:B------:R-:W-:Y:S01]  /*27e50*/  FSETP.GT.FTZ.AND P0, PT, R36, 8.50705917302346158658e+37, PT ;  /* 0x7e8000002400780b */ /* 0x000fe20003f14000 */
[----:B0-----:R-:W-:Y:S01]  /*27e60*/  UIADD3 UR32, UPT, UPT, UR10, 0x16, UR32 ;  /* 0x000000160a207890 */ /* 0x001fe2000fffe020 */
[----:B------:R-:W-:Y:S01]  /*27e70*/  IADD3 R162, PT, PT, R171, 0x16, RZ ;  /* 0x00000016aba27810 */ /* 0x000fe20007ffe0ff */
[----:B------:R-:W-:Y:S01]  /*27e80*/  UIADD3 UR19, UPT, UPT, UR10, 0x16, UR19 ;  /* 0x000000160a137890 */ /* 0x000fe2000fffe013 */
[----:B-1----:R-:W-:Y:S01]  /*27e90*/  FFMA.FTZ R125, R128, R124, R125 ;  /* 0x0000007c807d7223 */ /* 0x002fe2000001007d */
[----:B------:R-:W-:Y:S01]  /*27ea0*/  FSEL R126, R126, 1.5, !P0 ;  /* 0x3fc000007e7e7808 */ /* 0x000fe20004000000 */
[----:B------:R-:W-:Y:S01]  /*27eb0*/  HFMA2 R128, -RZ, RZ, 2.4375, 0 ;  /* 0x40e00000ff807431 */ /* 0x000fe200000001ff */
[----:B------:R-:W-:Y:S01]  /*27ec0*/  IADD3 R164, PT, PT, R173, 0x16, RZ ;  /* 0x00000016ada47810 */ /* 0x000fe20007ffe0ff */
[----:B------:R-:W-:-:S03]  /*27ed0*/  FADD.FTZ R124, R166, -R125 ;  /* 0x8000007da67c7221 */ /* 0x000fc60000010000 */
[----:B------:R-:W0:Y:S01]  /*27ee0*/  MUFU.RCP R126, R126 ;  /* 0x0000007e007e7308 */ /* 0x000e220000001000 */
[----:B------:R-:W-:Y:S01]  /*27ef0*/  FFMA.FTZ R2, R127, R124, R2 ;  /* 0x0000007c7f027223 */ /* 0x000fe20000010002 */
[----:B------:R-:W-:Y:S01]  /*27f00*/  FADD.FTZ R127, -R125, R168 ;  /* 0x000000a87d7f7221 */ /* 0x000fe20000010100 */
[----:B------:R-:W-:-:S03]  /*27f10*/  FSEL R128, R128, 1.75, !P1 ;  /* 0x3fe0000080807808 */ /* 0x000fc60004800000 */
[----:B------:R-:W-:-:S05]  /*27f20*/  FMUL.FTZ R124, R127, 0.25 ;  /* 0x3e8000007f7c7820 */ /* 0x000fca0000410000 */
[----:B------:R-:W-:Y:S01]  /*27f30*/  FSEL R124, R124, R127, P0 ;  /* 0x0000007f7c7c7208 */ /* 0x000fe20000000000 */
[----:B------:R-:W1:Y:S01]  /*27f40*/  MUFU.RCP R128, R128 ;  /* 0x0000008000807308 */ /* 0x000e620000001000 */
[----:B------:R-:W-:-:S03]  /*27f50*/  FSETP.GT.FTZ.AND P0, PT, R35, 8.50705917302346158658e+37, PT ;  /* 0x7e8000002300780b */ /* 0x000fc60003f14000 */
[----:B0-----:R-:W-:Y:S01]  /*27f60*/  FFMA.FTZ R125, R126, R124, R125 ;  /* 0x0000007c7e7d7223 */ /* 0x001fe2000001007d */
[----:B------:R-:W-:-:S03]  /*27f70*/  MOV R126, 0x41000000 ;  /* 0x41000000007e7802 */ /* 0x000fc60000000f00 */
[----:B------:R-:W-:Y:S01]  /*27f80*/  FADD.FTZ R124, R168, -R125 ;  /* 0x8000007da87c7221 */ /* 0x000fe20000010000 */
[----:B------:R-:W-:-:S03]  /*27f90*/  FSEL R126, R126, 2, !P0 ;  /* 0x400000007e7e7808 */ /* 0x000fc60004000000 */
[----:B------:R-:W-:Y:S01]  /*27fa0*/  FFMA.FTZ R2, R127, R124, R2 ;  /* 0x0000007c7f027223 */ /* 0x000fe20000010002 */
[----:B------:R-:W-:-:S04]  /*27fb0*/  FADD.FTZ R127, -R125, R172 ;  /* 0x000000ac7d7f7221 */ /* 0x000fc80000010100 */
[----:B------:R-:W-:-:S05]  /*27fc0*/  FMUL.FTZ R124, R127, 0.25 ;  /* 0x3e8000007f7c7820 */ /* 0x000fca0000410000 */
[----:B------:R-:W-:-:S05]  /*27fd0*/  FSEL R124, R124, R127, P1 ;  /* 0x0000007f7c7c7208 */ /* 0x000fca0000800000 */
[----:B-1----:R-:W-:Y:S02]  /*27fe0*/  FFMA.FTZ R125, R128, R124, R125 ;  /* 0x0000007c807d7223 */ /* 0x002fe4000001007d */
[----:B------:R0:W1:Y:S02]  /*27ff0*/  MUFU.RCP R128, R126 ;  /* 0x0000007e00807308 */ /* 0x0000640000001000 */
[----:B------:R-:W-:-:S04]  /*28000*/  FADD.FTZ R159, -R125, R174 ;  /* 0x000000ae7d9f7221 */ /* 0x000fc80000010100 */
[----:B------:R-:W-:-:S05]  /*28010*/  FMUL.FTZ R124, R159, 0.25 ;  /* 0x3e8000009f7c7820 */ /* 0x000fca0000410000 */
[----:B0-----:R-:W-:Y:S01]  /*28020*/  FSEL R126, R124, R159, P0 ;  /* 0x0000009f7c7e7208 */ /* 0x001fe20000000000 */
[--C-:B------:R-:W-:Y:S01]  /*28030*/  FADD.FTZ R124, R172, -R125.reuse ;  /* 0x8000007dac7c7221 */ /* 0x100fe20000010000 */
[----:B------:R-:W5:Y:S01]  /*28040*/  TLD.LZ RZ, R166, R165, UR12, 1D, 0x1 ;  /* 0x00ff0cffa5a67f66 */ /* 0x000f6200081e01ff */
[----:B------:R-:W-:Y:S02]  /*28050*/  FSETP.GT.FTZ.AND P0, PT, R34, 8.50705917302346158658e+37, PT ;  /* 0x7e8000002200780b */ /* 0x000fe40003f14000 */
[----:B------:R-:W-:Y:S01]  /*28060*/  FFMA.FTZ R2, R127, R124, R2 ;  /* 0x0000007c7f027223 */ /* 0x000fe20000010002 */
[----:B-1----:R-:W-:Y:S01]  /*28070*/  FFMA.FTZ R163, R128, R126, R125 ;  /* 0x0000007e80a37223 */ /* 0x002fe2000001007d */
[----:B------:R-:W-:-:S04]  /*28080*/  DEPBAR.LE SB5, 0x1 ;  /* 0x0000d0400000791a */ /* 0x000fc80000000000 */
[----:B------:R-:W-:Y:S01]  /*28090*/  FFMA.FTZ R128, R121, UR48, R122 ;  /* 0x0000003079807c23 */ /* 0x000fe2000801007a */
[----:B---3--:R-:W-:Y:S01]  /*280a0*/  IADD3 R121, PT, PT, R4, UR40, RZ ;  /* 0x0000002804797c10 */ /* 0x008fe2000fffe0ff */
[----:B------:R-:W-:Y:S02]  /*280b0*/  IMAD R122, R120, UR17, R177 ;  /* 0x00000011787a7c24 */ /* 0x000fe4000f8e02b1 */
[----:B------:R-:W-:Y:S01]  /*280c0*/  FADD.FTZ R124, R174, -R163 ;  /* 0x800000a3ae7c7221 */ /* 0x000fe20000010000 */
[----:B------:R-:W-:Y:S01]  /*280d0*/  FADD.FTZ R174, R123, R174 ;  /* 0x000000ae7bae7221 */ /* 0x000fe20000010000 */
[----:B------:R-:W-:Y:S01]  /*280e0*/  IADD3 R177, PT, PT, R175, 0x16, RZ ;  /* 0x00000016afb17810 */ /* 0x000fe20007ffe0ff */
[----:B------:R-:W-:Y:S02]  /*280f0*/  IMAD R123, R120, UR18, R121 ;  /* 0x00000012787b7c24 */ /* 0x000fe4000f8e0279 */
[----:B------:R-:W-:Y:S01]  /*28100*/  FFMA.FTZ R159, R159, R124, R2 ;  /* 0x0000007c9f9f7223 */ /* 0x000fe20000010002 */
[----:B------:R-:W-:Y:S01]  /*28110*/  IADD3 R2, PT, PT, R167, 0x16, RZ ;  /* 0x00000016a7027810 */ /* 0x000fe20007ffe0ff */
[----:B------:R-:W-:Y:S01]  /*28120*/  HFMA2 R125, -RZ, RZ, 2.53125, 0 ;  /* 0x41100000ff7d7431 */ /* 0x000fe200000001ff */
[----:B------:R-:W5:Y:S01]  /*28130*/  TLD.LZ RZ, R167, R165, UR8, 1D, 0x1 ;  /* 0x00ff08ffa5a77f66 */ /* 0x000f6200081e01ff */
[----:B------:R-:W-:Y:S01]  /*28140*/  IADD3 R121, PT, PT, R169, 0x16, RZ ;  /* 0x00000016a9797810 */ /* 0x000fe20007ffe0ff */
[----:B------:R-:W5:Y:S01]  /*28150*/  TLD.LZ RZ, R168, R2, UR12, 1D, 0x1 ;  /* 0x00ff0cff02a87f66 */ /* 0x000f6200081e01ff */
[----:B------:R-:W5:Y:S01]  /*28160*/  TLD.LZ RZ, R169, R2, UR8, 1D, 0x1 ;  /* 0x00ff08ff02a97f66 */ /* 0x000f6200081e01ff */
[----:B------:R-:W-:Y:S01]  /*28170*/  IADD3 R127, PT, PT, R4, UR42, RZ ;  /* 0x0000002a047f7c10 */ /* 0x000fe2000fffe0ff */
[----:B------:R-:W5:Y:S01]  /*28180*/  TLD.LZ RZ, R170, R121, UR12, 1D, 0x1 ;  /* 0x00ff0cff79aa7f66 */ /* 0x000f6200081e01ff */
[----:B------:R-:W-:Y:S01]  /*28190*/  TLD.LZ RZ, R171, R121, UR8, 1D, 0x1 ;  /* 0x00ff08ff79ab7f66 */ /* 0x000fe200081e01ff */
[----:B------:R-:W5:Y:S01]  /*281a0*/  TLD.LZ RZ, R172, R162, UR12, 1D, 0x1 ;  /* 0x00ff0cffa2ac7f66 */ /* 0x000f6200081e01ff */
[----:B------:R0:W-:Y:S01]  /*281b0*/  TLD.LZ RZ, R173, R162, UR8, 1D, 0x1 ;  /* 0x00ff08ffa2ad7f66 */ /* 0x0001e200081e01ff */
[----:B------:R-:W5:Y:S01]  /*281c0*/  TLD.LZ RZ, R175, R164, UR12, 1D, 0x1 ;  /* 0x00ff0cffa4af7f66 */ /* 0x000f6200081e01ff */
[----:B------:R1:W5:Y:S01]  /*281d0*/  TLD.LZ RZ, R176, R164, UR8, 1D, 0x1 ;  /* 0x00ff08ffa4b07f66 */ /* 0x00036200081e01ff */
[----:B------:R-:W5:Y:S01]  /*281e0*/  TLD.LZ RZ, R178, R177, UR12, 1D, 0x1 ;  /* 0x00ff0cffb1b27f66 */ /* 0x000f6200081e01ff */
[----:B------:R-:W-:Y:S01]  /*281f0*/  TLD.LZ RZ, R179, R177, UR8, 1D, 0x1 ;  /* 0x00ff08ffb1b37f66 */ /* 0x000fe200081e01ff */
[----:B------:R-:W-:Y:S01]  /*28200*/  IADD3 R180, PT, PT, R122, 0x16, RZ ;  /* 0x000000167ab47810 */ /* 0x000fe20007ffe0ff */
[----:B------:R-:W-:Y:S01]  /*28210*/  IMAD R127, R120, UR32, R127 ;  /* 0x00000020787f7c24 */ /* 0x000fe2000f8e027f */
[----:B------:R-:W-:-:S02]  /*28220*/  FSEL R184, R125, 2.25, !P0 ;  /* 0x401000007db87808 */ /* 0x000fc40004000000 */
[----:B------:R-:W5:Y:S01]  /*28230*/  TLD.LZ RZ, R126, R180, UR12, 1D, 0x1 ;  /* 0x00ff0cffb47e7f66 */ /* 0x000f6200081e01ff */
[----:B------:R-:W-:Y:S02]  /*28240*/  IADD3 R125, PT, PT, R4, UR41, RZ ;  /* 0x00000029047d7c10 */ /* 0x000fe4000fffe0ff */
[----:B------:R-:W-:Y:S02]  /*28250*/  IADD3 R183, PT, PT, R127, 0x16, RZ ;  /* 0x000000167fb77810 */ /* 0x000fe40007ffe0ff */
[----:B------:R-:W-:Y:S01]  /*28260*/  TLD.LZ RZ, R127, R180, UR8, 1D, 0x1 ;  /* 0x00ff08ffb47f7f66 */ /* 0x000fe200081e01ff */
[----:B------:R-:W-:Y:S01]  /*28270*/  IADD3 R181, PT, PT, R123, 0x16, RZ ;  /* 0x000000167bb57810 */ /* 0x000fe20007ffe0ff */
[----:B------:R-:W-:-:S03]  /*28280*/  IMAD R125, R120, UR19, R125 ;  /* 0x00000013787d7c24 */ /* 0x000fc6000f8e027d */
[----:B------:R-:W5:Y:S02]  /*28290*/  TLD.LZ RZ, R124, R181, UR12, 1D, 0x1 ;  /* 0x00ff0cffb57c7f66 */ /* 0x000f6400081e01ff */
[----:B------:R-:W-:Y:S02]  /*282a0*/  IADD3 R182, PT, PT, R125, 0x16, RZ ;  /* 0x000000167db67810 */ /* 0x000fe40007ffe0ff */
[----:B------:R-:W-:Y:S02]  /*282b0*/  TLD.LZ RZ, R125, R181, UR8, 1D, 0x1 ;  /* 0x00ff08ffb57d7f66 */ /* 0x000fe400081e01ff */
[----:B------:R-:W5:Y:S01]  /*282c0*/  TLD.LZ RZ, R123, R182, UR12, 1D, 0x1 ;  /* 0x00ff0cffb67b7f66 */ /* 0x000f6200081e01ff */
[----:B------:R-:W5:Y:S01]  /*282d0*/  TLD.LZ RZ, R122, R182, UR8, 1D, 0x1 ;  /* 0x00ff08ffb67a7f66 */ /* 0x000f6200081e01ff */
[----:B------:R-:W5:Y:S01]  /*282e0*/  TLD.LZ RZ, R2, R183, UR12, 1D, 0x1 ;  /* 0x00ff0cffb7027f66 */ /* 0x000f6200081e01ff */
[----:B------:R-:W5:Y:S01]  /*282f0*/  TLD.LZ RZ, R121, R183, UR8, 1D, 0x1 ;  /* 0x00ff08ffb7797f66 */ /* 0x000f6200081e01ff */
[----:B------:R-:W2:Y:S01]  /*28300*/  MUFU.RCP R184, R184 ;  /* 0x000000b800b87308 */ /* 0x000ea20000001000 */
[--C-:B0-----:R-:W-:Y:S01]  /*28310*/  FADD.FTZ R162, -R163, R128.reuse ;  /* 0x00000080a3a27221 */ /* 0x101fe20000010100 */
[----:B------:R-:W-:Y:S01]  /*28320*/  FADD.FTZ R174, R174, R128 ;  /* 0x00000080aeae7221 */ /* 0x000fe20000010000 */
[----:B------:R-:W0:Y:S01]  /*28330*/  LDCU.128 UR16, c[0x3][0x280] ;  /* 0x00c05000ff1077ac */ /* 0x000e220008000c00 */
[----:B------:R-:W-:Y:S01]  /*28340*/  FSETP.GT.FTZ.AND P1, PT, R26, 8.50705917302346158658e+37, PT ;  /* 0x7e8000001a00780b */ /* 0x000fe20003f34000 */
[----:B------:R-:W-:Y:S01]  /*28350*/  FMUL.FTZ R165, R162, 0.25 ;  /* 0x3e800000a2a57820 */ /* 0x000fe20000410000 */
[----:B------:R-:W3:Y:S04]  /*28360*/  LDCU.128 UR44, c[0x3][0x1c70] ;  /* 0x00c38e00ff2c77ac */ /* 0x000ee80008000c00 */
[----:B-1----:R-:W-:Y:S01]  /*28370*/  FSEL R164, R165, R162, P0 ;  /* 0x000000a2a5a47208 */ /* 0x002fe20000000000 */
[----:B------:R-:W-:Y:S01]  /*28380*/  UIADD3 UR33, UPT, UPT, UR10, 0x16, UR33 ;  /* 0x000000160a217890 */ /* 0x000fe2000fffe021 */
[----:B------:R-:W-:Y:S01]  /*28390*/  FSETP.GT.FTZ.AND P0, PT, R33, 8.50705917302346158658e+37, PT ;  /* 0x7e8000002100780b */ /* 0x000fe20003f14000 */
[----:B------:R-:W-:-:S02]  /*283a0*/  UIADD3 UR34, UPT, UPT, UR10, 0x16, UR34 ;  /* 0x000000160a227890 */ /* 0x000fc4000fffe022 */
[----:B------:R-:W-:Y:S01]  /*283b0*/  UIADD3 UR35, UPT, UPT, UR10, 0x16, UR35 ;  /* 0x000000160a237890 */ /* 0x000fe2000fffe023 */
[----:B--2---:R-:W-:Y:S01]  /*283c0*/  FFMA.FTZ R163, R184, R164, R163 ;  /* 0x000000a4b8a37223 */ /* 0x004fe200000100a3 */
[----:B------:R-:W1:Y:S03]  /*283d0*/  LDCU.128 UR52, c[0x3][0x1c80] ;  /* 0x00c39000ff3477ac */ /* 0x000e660008000c00 */
[----:B------:R-:W-:-:S04]  /*283e0*/  FADD.FTZ R164, R128, -R163 ;  /* 0x800000a380a47221 */ /* 0x000fc80000010000 */
[----:B------:R-:W-:Y:S01]  /*283f0*/  FFMA.FTZ R159, R162, R164, R159 ;  /* 0x000000a4a29f7223 */ /* 0x000fe2000001009f */
[----:B------:R-:W-:-:S04]  /*28400*/  MOV R162, 0x41200000 ;  /* 0x4120000000a27802 */ /* 0x000fc80000000f00 */
[----:B------:R-:W-:-:S06]  /*28410*/  FSEL R164, R162, 2.5, !P0 ;  /* 0x40200000a2a47808 */ /* 0x000fcc0004000000 */
[----:B------:R-:W2:Y:S01]  /*28420*/  MUFU.RCP R164, R164 ;  /* 0x000000a400a47308 */ /* 0x000ea20000001000 */
[----:B------:R-:W-:-:S04]  /*28430*/  DEPBAR.LE SB5, 0xd ;  /* 0x0000d3400000791a */ /* 0x000fc80000000000 */
[----:B------:R-:W-:Y:S01]  /*28440*/  FMUL.FTZ R166, R166, UR39 ;  /* 0x00000027a6a67c20 */ /* 0x000fe20008410000 */
[----:B------:R-:W4:Y:S03]  /*28450*/  LDCU.128 UR36, c[0x3][0x30] ;  /* 0x00c00600ff2477ac */ /* 0x000f260008000c00 */
[----:B------:R-:W-:Y:S01]  /*28460*/  FFMA.FTZ R166, R167, UR49, R166 ;  /* 0x00000031a7a67c23 */ /* 0x000fe200080100a6 */
[----:B---3--:R-:W-:Y:S01]  /*28470*/  IADD3 R167, PT, PT, R4, UR44, RZ ;  /* 0x0000002c04a77c10 */ /* 0x008fe2000fffe0ff */
[----:B------:R-:W-:-:S04]  /*28480*/  DEPBAR.LE SB5, 0xc ;  /* 0x0000d3000000791a */ /* 0x000fc80000000000 */
[----:B0-----:R-:W-:Y:S01]  /*28490*/  FMUL.FTZ R168, R168, UR16 ;  /* 0x00000010a8a87c20 */ /* 0x001fe20008410000 */
[--C-:B------:R-:W-:Y:S01]  /*284a0*/  FADD.FTZ R128, -R163, R166.reuse ;  /* 0x000000a6a3807221 */ /* 0x100fe20000010100 */
[----:B------:R-:W-:Y:S01]  /*284b0*/  FADD.FTZ R174, R174, R166 ;  /* 0x000000a6aeae7221 */ /* 0x000fe20000010000 */
[----:B------:R-:W-:-:S04]  /*284c0*/  DEPBAR.LE SB5, 0xa ;  /* 0x0000d2800000791a */ /* 0x000fc80000000000 */
[----:B------:R-:W-:Y:S01]  /*284d0*/  FFMA.FTZ R168, R169, UR50, R168 ;  /* 0x00000032a9a87c23 */ /* 0x000fe200080100a8 */
[----:B------:R-:W-:Y:S01]  /*284e0*/  FMUL.FTZ R170, R170, UR17 ;  /* 0x00000011aaaa7c20 */ /* 0x000fe20008410000 */
[----:B------:R-:W-:Y:S01]  /*284f0*/  FMUL.FTZ R165, R128, 0.25 ;  /* 0x3e80000080a57820 */ /* 0x000fe20000410000 */
[----:B------:R-:W-:-:S04]  /*28500*/  DEPBAR.LE SB5, 0x8 ;  /* 0x0000d2000000791a */ /* 0x000fc80000000000 */
[----:B------:R-:W-:Y:S01]  /*28510*/  FMUL.FTZ R172, R172, UR18 ;  /* 0x00000012acac7c20 */ /* 0x000fe20008410000 */
[----:B------:R-:W-:Y:S01]  /*28520*/  FMUL.FTZ R175, R175, UR19 ;  /* 0x00000013afaf7c20 */ /* 0x000fe20008410000 */
[----:B------:R-:W-:Y:S01]  /*28530*/  FFMA.FTZ R170, R171, UR51, R170 ;  /* 0x00000033abaa7c23 */ /* 0x000fe200080100aa */
[----:B------:R-:W0:Y:S01]  /*28540*/  LDCU.128 UR48, c[0x3][0x290] ;  /* 0x00c05200ff3077ac */ /* 0x000e220008000c00 */
[----:B------:R-:W-:Y:S01]  /*28550*/  FSEL R162, R165, R128, P0 ;  /* 0x00000080a5a27208 */ /* 0x000fe20000000000 */
[----:B------:R-:W-:Y:S01]  /*28560*/  HFMA2 R165, -RZ, RZ, 2.59375, 0 ;  /* 0x41300000ffa57431 */ /* 0x000fe200000001ff */
[----:B------:R-:W-:Y:S01]  /*28570*/  FSETP.GT.FTZ.AND P0, PT, R32, 8.50705917302346158658e+37, PT ;  /* 0x7e8000002000780b */ /* 0x000fe20003f14000 */
[----:B----4-:R-:W-:Y:S01]  /*28580*/  FFMA.FTZ R172, R173, UR36, R172 ;  /* 0x00000024adac7c23 */ /* 0x010fe200080100ac */
[----:B------:R-:W-:-:S04]  /*28590*/  DEPBAR.LE SB5, 0x7 ;  /* 0x0000d1c00000791a */ /* 0x000fc80000000000 */
[----:B------:R-:W-:Y:S01]  /*285a0*/  FFMA.FTZ R175, R176, UR37, R175 ;  /* 0x00000025b0af7c23 */ /* 0x000fe200080100af */
[----:B--2---:R-:W-:Y:S01]  /*285b0*/  FFMA.FTZ R163, R164, R162, R163 ;  /* 0x000000a2a4a37223 */ /* 0x004fe200000100a3 */
[----:B------:R-:W-:Y:S01]  /*285c0*/  FADD.FTZ R174, R174, R168 ;  /* 0x000000a8aeae7221 */ /* 0x000fe20000010000 */
[----:B------:R-:W2:Y:S01]  /*285d0*/  LDCU.128 UR16, c[0x3][0xc10] ;  /* 0x00c18200ff1077ac */ /* 0x000ea20008000c00 */
[----:B------:R-:W-:Y:S02]  /*285e0*/  IMAD R167, R120, UR34, R167 ;  /* 0x0000002278a77c24 */ /* 0x000fe4000f8e02a7 */
[----:B------:R-:W-:Y:S01]  /*285f0*/  FADD.FTZ R162, R166, -R163 ;  /* 0x800000a3a6a27221 */ /* 0x000fe20000010000 */
[----:B------:R-:W-:Y:S01]  /*28600*/  FADD.FTZ R174, R174, R170 ;  /* 0x000000aaaeae7221 */ /* 0x000fe20000010000 */
[----:B------:R-:W-:Y:S02]  /*28610*/  FSEL R164, R165, 2.75, !P0 ;  /* 0x40300000a5a47808 */ /* 0x000fe40004000000 */
[----:B------:R-:W-:Y:S01]  /*28620*/  FFMA.FTZ R159, R128, R162, R159 ;  /* 0x000000a2809f7223 */ /* 0x000fe2000001009f */
[----:B------:R-:W-:Y:S01]  /*28630*/  FADD.FTZ R128, -R163, R168 ;  /* 0x000000a8a3807221 */ /* 0x000fe20000010100 */
[----:B------:R-:W-:Y:S01]  /*28640*/  FADD.FTZ R174, R174, R172 ;  /* 0x000000acaeae7221 */ /* 0x000fe20000010000 */
[----:B------:R-:W-:Y:S01]  /*28650*/  IADD3 R169, PT, PT, R4, UR45, RZ ;  /* 0x0000002d04a97c10 */ /* 0x000fe2000fffe0ff */
[----:B------:R-:W3:Y:S01]  /*28660*/  MUFU.RCP R164, R164 ;  /* 0x000000a400a47308 */ /* 0x000ee20000001000 */
[----:B------:R-:W-:Y:S01]  /*28670*/  FMUL.FTZ R165, R128, 0.25 ;  /* 0x3e80000080a57820 */ /* 0x000fe20000410000 */
[----:B------:R-:W-:-:S04]  /*28680*/  DEPBAR.LE SB5, 0x5 ;  /* 0x0000d1400000791a */ /* 0x000fc80000000000 */
[----:B0-----:R-:W-:Y:S01]  /*28690*/  FMUL.FTZ R178, R178, UR48 ;  /* 0x00000030b2b27c20 */ /* 0x001fe20008410000 */
[----:B------:R-:W-:Y:S01]  /*286a0*/  FMUL.FTZ R126, R126, UR49 ;  /* 0x000000317e7e7c20 */ /* 0x000fe20008410000 */
[----:B------:R-:W-:Y:S01]  /*286b0*/  FADD.FTZ R174, R174, R175 ;  /* 0x000000afaeae7221 */ /* 0x000fe20000010000 */
[----:B------:R-:W-:-:S04]  /*286c0*/  DEPBAR.LE SB5, 0x4 ;  /* 0x0000d1000000791a */ /* 0x000fc80000000000 */
[----:B------:R-:W-:Y:S01]  /*286d0*/  FMUL.FTZ R124, R124, UR50 ;  /* 0x000000327c7c7c20 */ /* 0x000fe20008410000 */
[----:B------:R-:W-:Y:S01]  /*286e0*/  FSEL R162, R165, R128, P0 ;  /* 0x00000080a5a27208 */ /* 0x000fe20000000000 */
[----:B------:R-:W-:Y:S01]  /*286f0*/  FFMA.FTZ R179, R179, UR38, R178 ;  /* 0x00000026b3b37c23 */ /* 0x000fe200080100b2 */
[----:B------:R-:W-:Y:S01]  /*28700*/  MOV R165, 0x41400000 ;  /* 0x4140000000a57802 */ /* 0x000fe20000000f00 */
[----:B------:R-:W-:Y:S01]  /*28710*/  FFMA.FTZ R127, R127, UR39, R126 ;  /* 0x000000277f7f7c23 */ /* 0x000fe2000801007e */
[----:B------:R-:W-:Y:S01]  /*28720*/  FSETP.GT.FTZ.AND P0, PT, R31, 8.50705917302346158658e+37, PT ;  /* 0x7e8000001f00780b */ /* 0x000fe20003f14000 */
[----:B------:R-:W-:Y:S01]  /*28730*/  FADD.FTZ R174, R174, R179 ;  /* 0x000000b3aeae7221 */ /* 0x000fe20000010000 */
[----:B------:R-:W0:Y:S01]  /*28740*/  LDCU.128 UR36, c[0x3][0x40] ;  /* 0x00c00800ff2477ac */ /* 0x000e220008000c00 */
[----:B------:R-:W-:-:S04]  /*28750*/  DEPBAR.LE SB5, 0x3 ;  /* 0x0000d0c00000791a */ /* 0x000fc80000000000 */
[----:B------:R-:W-:Y:S01]  /*28760*/  FMUL.FTZ R123, R123, UR51 ;  /* 0x000000337b7b7c20 */ /* 0x000fe20008410000 */
[----:B------:R-:W-:Y:S01]  /*28770*/  FSEL R166, R165, 3, !P0 ;  /* 0x40400000a5a67808 */ /* 0x000fe20004000000 */
[----:B------:R-:W-:Y:S01]  /*28780*/  FADD.FTZ R174, R174, R127 ;  /* 0x0000007faeae7221 */ /* 0x000fe20000010000 */
[----:B------:R-:W4:Y:S01]  /*28790*/  LDCU.128 UR48, c[0x3][0x2a0] ;  /* 0x00c05400ff3077ac */ /* 0x000f220008000c00 */
[----:B---3--:R-:W-:Y:S01]  /*287a0*/  FFMA.FTZ R163, R164, R162, R163 ;  /* 0x000000a2a4a37223 */ /* 0x008fe200000100a3 */
[----:B------:R-:W-:Y:S02]  /*287b0*/  HFMA2 R164, -RZ, RZ, 2.65625, 0 ;  /* 0x41500000ffa47431 */ /* 0x000fe400000001ff */
[----:B------:R-:W-:Y:S01]  /*287c0*/  IMAD R169, R120, UR35, R169 ;  /* 0x0000002378a97c24 */ /* 0x000fe2000f8e02a9 */
[----:B------:R-:W3:Y:S01]  /*287d0*/  MUFU.RCP R166, R166 ;  /* 0x000000a600a67308 */ /* 0x000ee20000001000 */
[----:B------:R-:W-:Y:S01]  /*287e0*/  FADD.FTZ R162, R168, -R163 ;  /* 0x800000a3a8a27221 */ /* 0x000fe20000010000 */
[----:B--2---:R-:W-:Y:S01]  /*287f0*/  UIADD3 UR14, UPT, UPT, UR10, 0x16, UR16 ;  /* 0x000000160a0e7890 */ /* 0x004fe2000fffe010 */
[----:B------:R-:W-:Y:S01]  /*28800*/  IADD3 R171, PT, PT, R4, UR46, RZ ;  /* 0x0000002e04ab7c10 */ /* 0x000fe2000fffe0ff */
[----:B------:R-:W-:Y:S01]  /*28810*/  UIADD3 UR15, UPT, UPT, UR10, 0x16, UR17 ;  /* 0x000000160a0f7890 */ /* 0x000fe2000fffe011 */
[----:B------:R-:W-:Y:S01]  /*28820*/  FFMA.FTZ R159, R128, R162, R159 ;  /* 0x000000a2809f7223 */ /* 0x000fe2000001009f */
[----:B------:R-:W-:Y:S01]  /*28830*/  FADD.FTZ R128, -R163, R170 ;  /* 0x000000aaa3807221 */ /* 0x000fe20000010100 */
[----:B------:R-:W-:Y:S01]  /*28840*/  UIADD3 UR20, UPT, UPT, UR10, 0x16, UR18 ;  /* 0x000000160a147890 */ /* 0x000fe2000fffe012 */
[----:B------:R-:W-:Y:S01]  /*28850*/  IMAD R171, R120, UR14, R171 ;  /* 0x0000000e78ab7c24 */ /* 0x000fe2000f8e02ab */
[----:B------:R-:W-:Y:S01]  /*28860*/  UIADD3 UR21, UPT, UPT, UR10, 0x16, UR19 ;  /* 0x000000160a157890 */ /* 0x000fe2000fffe013 */
[----:B------:R-:W-:Y:S01]  /*28870*/  FMUL.FTZ R165, R128, 0.25 ;  /* 0x3e80000080a57820 */ /* 0x000fe20000410000 */
[----:B0-----:R-:W-:Y:S01]  /*28880*/  FFMA.FTZ R125, R125, UR36, R124 ;  /* 0x000000247d7d7c23 */ /* 0x001fe2000801007c */
[----:B------:R-:W-:-:S04]  /*28890*/  DEPBAR.LE SB5, 0x2 ;  /* 0x0000d0800000791a */ /* 0x000fc80000000000 */
[----:B------:R-:W-:Y:S01]  /*288a0*/  FFMA.FTZ R123, R122, UR37, R123 ;  /* 0x000000257a7b7c23 */ /* 0x000fe2000801007b */
[----:B------:R-:W0:Y:S01]  /*288b0*/  LDCU.128 UR16, c[0x3][0xc20] ;  /* 0x00c18400ff1077ac */ /* 0x000e220008000c00 */
[----:B------:R-:W-:Y:S01]  /*288c0*/  IADD3 R173, PT, PT, R4, UR47, RZ ;  /* 0x0000002f04ad7c10 */ /* 0x000fe2000fffe0ff */
[----:B------:R-:W-:-:S04]  /*288d0*/  DEPBAR.LE SB5, 0x1 ;  /* 0x0000d0400000791a */ /* 0x000fc80000000000 */
[----:B----4-:R-:W-:Y:S01]  /*288e0*/  FMUL.FTZ R2, R2, UR48 ;  /* 0x0000003002027c20 */ /* 0x010fe20008410000 */
[----:B------:R-:W-:Y:S01]  /*288f0*/  FSEL R162, R165, R128, P0 ;  /* 0x00000080a5a27208 */ /* 0x000fe20000000000 */
[----:B------:R-:W-:Y:S01]  /*28900*/  FADD.FTZ R174, R174, R125 ;  /* 0x0000007daeae7221 */ /* 0x000fe20000010000 */
[----:B------:R-:W-:Y:S01]  /*28910*/  FSETP.GT.FTZ.AND P0, PT, R30, 8.50705917302346158658e+37, PT ;  /* 0x7e8000001e00780b */ /* 0x000fe20003f14000 */
[----:B------:R-:W-:Y:S01]  /*28920*/  IMAD R173, R120, UR15, R173 ;  /* 0x0000000f78ad7c24 */ /* 0x000fe2000f8e02ad */
[----:B-1----:R-:W-:Y:S01]  /*28930*/  IADD3 R177, PT, PT, R4, UR55, RZ ;  /* 0x0000003704b17c10 */ /* 0x002fe2000fffe0ff */
[----:B---3--:R-:W-:Y:S01]  /*28940*/  FFMA.FTZ R163, R166, R162, R163 ;  /* 0x000000a2a6a37223 */ /* 0x008fe200000100a3 */
[----:B------:R-:W-:Y:S01]  /*28950*/  FSEL R164, R164, 3.25, !P0 ;  /* 0x40500000a4a47808 */ /* 0x000fe20004000000 */
[----:B------:R-:W-:Y:S02]  /*28960*/  FADD.FTZ R174, R174, R123 ;  /* 0x0000007baeae7221 */ /* 0x000fe40000010000 */
[----:B------:R-:W-:-:S03]  /*28970*/  FADD.FTZ R162, R170, -R163 ;  /* 0x800000a3aaa27221 */ /* 0x000fc60000010000 */
[----:B------:R-:W1:Y:S01]  /*28980*/  MUFU.RCP R164, R164 ;  /* 0x000000a400a47308 */ /* 0x000e620000001000 */
[----:B------:R-:W-:Y:S01]  /*28990*/  FFMA.FTZ R159, R128, R162, R159 ;  /* 0x000000a2809f7223 */ /* 0x000fe2000001009f */
[----:B------:R-:W-:Y:S01]  /*289a0*/  FADD.FTZ R128, -R163, R172 ;  /* 0x000000aca3807221 */ /* 0x000fe20000010100 */
[----:B0-----:R-:W-:Y:S02]  /*289b0*/  UIADD3 UR18, UPT, UPT, UR10, 0x16, UR18 ;  /* 0x000000160a127890 */ /* 0x001fe4000fffe012 */
[----:B------:R-:W-:Y:S01]  /*289c0*/  UIADD3 UR16, UPT, UPT, UR10, 0x16, UR16 ;  /* 0x000000160a107890 */ /* 0x000fe2000fffe010 */
[----:B------:R-:W-:Y:S01]  /*289d0*/  FMUL.FTZ R165, R128, 0.25 ;  /* 0x3e80000080a57820 */ /* 0x000fe20000410000 */
[----:B------:R-:W-:-:S04]  /*289e0*/  UIADD3 UR17, UPT, UPT, UR10, 0x16, UR17 ;  /* 0x000000160a117890 */ /* 0x000fc8000fffe011 */
[----:B------:R-:W-:Y:S02]  /*289f0*/  FSEL R162, R165, R128, P0 ;  /* 0x00000080a5a27208 */ /* 0x000fe40000000000 */
[----:B------:R-:W-:Y:S02]  /*28a00*/  MOV R165, 0x41600000 ;  /* 0x4160000000a57802 */ /* 0x000fe40000000f00 */
[----:B------:R-:W-:Y:S01]  /*28a10*/  FSETP.GT.FTZ.AND P0, PT, R29, 8.50705917302346158658e+37, PT ;  /* 0x7e8000001d00780b */ /* 0x000fe20003f14000 */
[----:B-1----:R-:W-:Y:S01]  /*28a20*/  FFMA.FTZ R163, R164, R162, R163 ;  /* 0x000000a2a4a37223 */ /* 0x002fe200000100a3 */
[----:B------:R-:W-:Y:S02]  /*28a30*/  HFMA2 R164, -RZ, RZ, 2.71875, 0 ;  /* 0x41700000ffa47431 */ /* 0x000fe400000001ff */
[----:B------:R-:W-:Y:S01]  /*28a40*/  FSEL R166, R165, 3.5, !P0 ;  /* 0x40600000a5a67808 */ /* 0x000fe20004000000 */
[----:B------:R-:W-:-:S05]  /*28a50*/  FADD.FTZ R162, R172, -R163 ;  /* 0x800000a3aca27221 */ /* 0x000fca0000010000 */
[----:B------:R-:W0:Y:S01]  /*28a60*/  MUFU.RCP R166, R166 ;  /* 0x000000a600a67308 */ /* 0x000e220000001000 */
[----:B------:R-:W-:Y:S01]  /*28a70*/  FFMA.FTZ R159, R128, R162, R159 ;  /* 0x000000a2809f7223 */ /* 0x000fe2000001009f */
[----:B------:R-:W-:-:S04]  /*28a80*/  FADD.FTZ R128, -R163, R175 ;  /* 0x000000afa3807221 */ /* 0x000fc80000010100 */
[----:B------:R-:W-:-:S05]  /*28a90*/  FMUL.FTZ R165, R128, 0.25 ;  /* 0x3e80000080a57820 */ /* 0x000fca0000410000 */
[----:B------:R-:W-:Y:S02]  /*28aa0*/  FSEL R162, R165, R128, P0 ;  /* 0x00000080a5a27208 */ /* 0x000fe40000000000 */
[----:B------:R-:W-:-:S03]  /*28ab0*/  FSETP.GT.FTZ.AND P0, PT, R28, 8.50705917302346158658e+37, PT ;  /* 0x7e8000001c00780b */ /* 0x000fc60003f14000 */
[----:B0-----:R-:W-:Y:S01]  /*28ac0*/  FFMA.FTZ R162, R166, R162, R163 ;  /* 0x000000a2a6a27223 */ /* 0x001fe200000100a3 */
[----:B------:R-:W-:-:S03]  /*28ad0*/  FSEL R164, R164, 3.75, !P0 ;  /* 0x40700000a4a47808 */ /* 0x000fc60004000000 */
[----:B------:R-:W-:Y:S01]  /*28ae0*/  FADD.FTZ R163, R175, -R162 ;  /* 0x800000a2afa37221 */ /* 0x000fe20000010000 */
[----:B------:R0:W1:Y:S03]  /*28af0*/  MUFU.RCP R165, R164 ;  /* 0x000000a400a57308 */ /* 0x0000660000001000 */
[----:B------:R-:W-:Y:S01]  /*28b00*/  FFMA.FTZ R159, R128, R163, R159 ;  /* 0x000000a3809f7223 */ /* 0x000fe2000001009f */
[----:B------:R-:W-:-:S04]  /*28b10*/  FADD.FTZ R128, -R162, R179 ;  /* 0x000000b3a2807221 */ /* 0x000fc80000010100 */
[----:B------:R-:W-:Y:S01]  /*28b20*/  FMUL.FTZ R163, R128, 0.25 ;  /* 0x3e80000080a37820 */ /* 0x000fe20000410000 */
[----:B0-----:R-:W-:-:S04]  /*28b30*/  MOV R164, 0x41900000 ;  /* 0x4190000000a47802 */ /* 0x001fc80000000f00 */
[----:B------:R-:W-:Y:S02]  /*28b40*/  FSEL R163, R163, R128, P0 ;  /* 0x00000080a3a37208 */ /* 0x000fe40000000000 */
[----:B------:R-:W-:-:S03]  /*28b50*/  FSETP.GT.FTZ.AND P0, PT, R27, 8.50705917302346158658e+37, PT ;  /* 0x7e8000001b00780b */ /* 0x000fc60003f14000 */
[----:B-1----:R-:W-:Y:S01]  /*28b60*/  FFMA.FTZ R162, R165, R163, R162 ;  /* 0x000000a3a5a27223 */ /* 0x002fe200000100a2 */
[----:B------:R-:W-:-:S03]  /*28b70*/  MOV R165, 0x41800000 ;  /* 0x4180000000a57802 */ /* 0x000fc60000000f00 */
[----:B------:R-:W-:Y:S01]  /*28b80*/  FADD.FTZ R163, R179, -R162 ;  /* 0x800000a2b3a37221 */ /* 0x000fe20000010000 */
[----:B------:R-:W-:Y:S01]  /*28b90*/  FSEL R165, R165, 4, !P0 ;  /* 0x40800000a5a57808 */ /* 0x000fe20004000000 */
[----:B------:R-:W-:Y:S02]  /*28ba0*/  FADD.FTZ R126, -R162, R127 ;  /* 0x0000007fa27e7221 */ /* 0x000fe40000010100 */
[----:B------:R-:W-:Y:S02]  /*28bb0*/  FFMA.FTZ R159, R128, R163, R159 ;  /* 0x000000a3809f7223 */ /* 0x000fe4000001009f */
[----:B------:R-:W-:Y:S01]  /*28bc0*/  FMUL.FTZ R163, R126, 0.25 ;  /* 0x3e8000007ea37820 */ /* 0x000fe20000410000 */
[----:B------:R-:W0:Y:S04]  /*28bd0*/  MUFU.RCP R165, R165 ;  /* 0x000000a500a57308 */ /* 0x000e280000001000 */
[----:B------:R-:W-:-:S02]  /*28be0*/  FSEL R163, R163, R126, P0 ;  /* 0x0000007ea3a37208 */ /* 0x000fc40000000000 */
[----:B------:R-:W-:-:S04]  /*28bf0*/  FSETP.GT.FTZ.AND P0, PT, R132, 8.50705917302346158658e+37, PT ;  /* 0x7e8000008400780b */ /* 0x000fc80003f14000 */
[----:B------:R-:W-:-:S04]  /*28c00*/  FSEL R164, R164, 4.5, !P0 ;  /* 0x40900000a4a47808 */ /* 0x000fc80004000000 */
[----:B------:R1:W-:Y:S01]  /*28c10*/  MUFU.RCP R175, R164 ;  /* 0x000000a400af7308 */ /* 0x0003e20000001000 */
[----:B0-----:R-:W-:Y:S01]  /*28c20*/  FFMA.FTZ R162, R165, R163, R162 ;  /* 0x000000a3a5a27223 */ /* 0x001fe200000100a2 */
[----:B------:R-:W-:Y:S01]  /*28c30*/  IADD3 R165, PT, PT, R4, UR43, RZ ;  /* 0x0000002b04a57c10 */ /* 0x000fe2000fffe0ff */
[----:B------:R-:W0:Y:S02]  /*28c40*/  LDCU.128 UR40, c[0x3][0x1c90] ;  /* 0x00c39200ff2877ac */ /* 0x000e240008000c00 */
[----:B------:R-:W-:Y:S01]  /*28c50*/  FADD.FTZ R128, R127, -R162 ;  /* 0x800000a27f807221 */ /* 0x000fe20000010000 */
[----:B------:R-:W-:Y:S02]  /*28c60*/  HFMA2 R127, -RZ, RZ, 2.765625, 0 ;  /* 0x41880000ff7f7431 */ /* 0x000fe400000001ff */
[----:B------:R-:W-:Y:S01]  /*28c70*/  IMAD R165, R120, UR33, R165 ;  /* 0x0000002178a57c24 */ /* 0x000fe2000f8e02a5 */
[----:B-1----:R-:W-:Y:S01]  /*28c80*/  IADD3 R164, PT, PT, R173, 0x16, RZ ;  /* 0x00000016ada47810 */ /* 0x002fe20007ffe0ff */
[----:B------:R-:W-:-:S03]  /*28c90*/  FFMA.FTZ R128, R126, R128, R159 ;  /* 0x000000807e807223 */ /* 0x000fc6000001009f */
[----:B------:R-:W-:Y:S02]  /*28ca0*/  IADD3 R165, PT, PT, R165, 0x16, RZ ;  /* 0x00000016a5a57810 */ /* 0x000fe40007ffe0ff */
[----:B------:R-:W-:Y:S01]  /*28cb0*/  FSEL R126, R127, 4.25, !P1 ;  /* 0x408800007f7e7808 */ /* 0x000fe20004800000 */
[----:B------:R-:W-:-:S03]  /*28cc0*/  FADD.FTZ R127, -R162, R125 ;  /* 0x0000007da27f7221 */ /* 0x000fc60000010100 */
[----:B------:R-:W1:Y:S01]  /*28cd0*/  MUFU.RCP R163, R126 ;  /* 0x0000007e00a37308 */ /* 0x000e620000001000 */
[----:B------:R-:W-:-:S05]  /*28ce0*/  FMUL.FTZ R124, R127, 0.25 ;  /* 0x3e8000007f7c7820 */ /* 0x000fca0000410000 */
[----:B------:R-:W-:-:S05]  /*28cf0*/  FSEL R159, R124, R127, P1 ;  /* 0x0000007f7c9f7208 */ /* 0x000fca0000800000 */
[----:B-1----:R-:W-:-:S04]  /*28d00*/  FFMA.FTZ R162, R163, R159, R162 ;  /* 0x0000009fa3a27223 */ /* 0x002fc800000100a2 */
[----:B------:R-:W-:Y:S01]  /*28d10*/  FADD.FTZ R159, -R162, R123 ;  /* 0x0000007ba29f7221 */ /* 0x000fe20000010100 */
[----:B------:R-:W-:Y:S01]  /*28d20*/  FADD.FTZ R122, R125, -R162 ;  /* 0x800000a27d7a7221 */ /* 0x000fe20000010000 */
[----:B------:R-:W5:Y:S01]  /*28d30*/  TLD.LZ RZ, R166, R165, UR12, 1D, 0x1 ;  /* 0x00ff0cffa5a67f66 */ /* 0x000f6200081e01ff */
[----:B------:R-:W-:Y:S01]  /*28d40*/  IADD3 R125, PT, PT, R4, UR52, RZ ;  /* 0x00000034047d7c10 */ /* 0x000fe2000fffe0ff */
[----:B------:R-:W-:Y:S01]  /*28d50*/  FMUL.FTZ R124, R159, 0.25 ;  /* 0x3e8000009f7c7820 */ /* 0x000fe20000410000 */
[----:B------:R-:W-:Y:S01]  /*28d60*/  FFMA.FTZ R122, R127, R122, R128 ;  /* 0x0000007a7f7a7223 */ /* 0x000fe20000010080 */
[----:B------:R-:W-:Y:S02]  /*28d70*/  IADD3 R128, PT, PT, R171, 0x16, RZ ;  /* 0x00000016ab807810 */ /* 0x000fe40007ffe0ff */
[----:B------:R-:W-:Y:S01]  /*28d80*/  IMAD R125, R120, UR20, R125 ;  /* 0x00000014787d7c24 */ /* 0x000fe2000f8e027d */
[----:B------:R-:W-:Y:S02]  /*28d90*/  FSEL R163, R124, R159, P0 ;  /* 0x0000009f7ca37208 */ /* 0x000fe40000000000 */
[----:B------:R-:W-:-:S02]  /*28da0*/  FSETP.GT.FTZ.AND P0, PT, R25, 8.50705917302346158658e+37, PT ;  /* 0x7e8000001900780b */ /* 0x000fc40003f14000 */
[----:B------:R-:W-:Y:S01]  /*28db0*/  IADD3 R127, PT, PT, R4, UR53, RZ ;  /* 0x00000035047f7c10 */ /* 0x000fe2000fffe0ff */
[----:B------:R-:W-:Y:S01]  /*28dc0*/  FFMA.FTZ R162, R175, R163, R162 ;  /* 0x000000a3afa27223 */ /* 0x000fe200000100a2 */
[----:B------:R-:W-:-:S04]  /*28dd0*/  DEPBAR.LE SB5, 0x1 ;  /* 0x0000d0400000791a */ /* 0x000fc80000000000 */
[----:B------:R-:W-:Y:S01]  /*28de0*/  FFMA.FTZ R163, R121, UR38, R2 ;  /* 0x0000002679a37c23 */ /* 0x000fe20008010002 */
[----:B------:R-:W-:Y:S02]  /*28df0*/  IADD3 R2, PT, PT, R167, 0x16, RZ ;  /* 0x00000016a7027810 */ /* 0x000fe40007ffe0ff */
[----:B------:R-:W5:Y:S01]  /*28e00*/  TLD.LZ RZ, R167, R165, UR8, 1D, 0x1 ;  /* 0x00ff08ffa5a77f66 */ /* 0x000f6200081e01ff */
[C---:B0-----:R-:W-:Y:S01]  /*28e10*/  IADD3 R121, PT, PT, R4.reuse, UR40, RZ ;  /* 0x0000002804797c10 */ /* 0x041fe2000fffe0ff */
[----:B------:R-:W5:Y:S01]  /*28e20*/  TLD.LZ RZ, R168, R2, UR12, 1D, 0x1 ;  /* 0x00ff0cff02a87f66 */ /* 0x000f6200081e01ff */
[----:B------:R-:W-:Y:S01]  /*28e30*/  FADD.FTZ R124, R123, -R162 ;  /* 0x800000a27b7c7221 */ /* 0x000fe20000010000 */
[----:B------:R-:W-:Y:S01]  /*28e40*/  IADD3 R175, PT, PT, R4, UR54, RZ ;  /* 0x0000003604af7c10 */ /* 0x000fe2000fffe0ff */
[C---:B------:R-:W-:Y:S02]  /*28e50*/  IMAD R127, R120.reuse, UR21, R127 ;  /* 0x00000015787f7c24 */ /* 0x040fe4000f8e027f */
[C---:B------:R-:W-:Y:S01]  /*28e60*/  IMAD R123, R120.reuse, UR18, R121 ;  /* 0x00000012787b7c24 */ /* 0x040fe2000f8e0279 */
[----:B------:R-:W-:Y:S01]  /*28e70*/  IADD3 R121, PT, PT, R169, 0x16, RZ ;  /* 0x00000016a9797810 */ /* 0x000fe20007ffe0ff */
[----:B------:R-:W-:Y:S01]  /*28e80*/  IMAD R175, R120, UR16, R175 ;  /* 0x0000001078af7c24 */ /* 0x000fe2000f8e02af */
[----:B------:R-:W5:Y:S01]  /*28e90*/  TLD.LZ RZ, R169, R2, UR8, 1D, 0x1 ;  /* 0x00ff08ff02a97f66 */ /* 0x000f6200081e01ff */
[----:B------:R-:W-:Y:S01]  /*28ea0*/  FFMA.FTZ R159, R159, R124, R122 ;  /* 0x0000007c9f9f7223 */ /* 0x000fe2000001007a */
[----:B------:R-:W5:Y:S01]  /*28eb0*/  TLD.LZ RZ, R170, R121, UR12, 1D, 0x1 ;  /* 0x00ff0cff79aa7f66 */ /* 0x000f6200081e01ff */
[----:B------:R-:W5:Y:S01]  /*28ec0*/  TLD.LZ RZ, R171, R121, UR8, 1D, 0x1 ;  /* 0x00ff08ff79ab7f66 */ /* 0x000f6200081e01ff */
[----:B------:R-:W5:Y:S01]  /*28ed0*/  TLD.LZ RZ, R172, R128, UR12, 1D, 0x1 ;  /* 0x00ff0cff80ac7f66 */ /* 0x000f6200081e01ff */
[----:B------:R0:W-:Y:S01]  /*28ee0*/  TLD.LZ RZ, R173, R128, UR8, 1D, 0x1 ;  /* 0x00ff08ff80ad7f66 */ /* 0x0001e200081e01ff */
[----:B------:R-:W-:Y:S01]  /*28ef0*/  IADD3 R181, PT, PT, R175, 0x16, RZ ;  /* 0x00000016afb57810 */ /* 0x000fe20007ffe0ff */
[----:B------:R-:W-:Y:S01]  /*28f00*/  HFMA2 R122, -RZ, RZ, 2.796875, 0 ;  /* 0x41980000ff7a7431 */ /* 0x000fe200000001ff */
[----:B------:R-:W5:Y:S01]  /*28f10*/  TLD.LZ RZ, R175, R164, UR12, 1D, 0x1 ;  /* 0x00ff0cffa4af7f66 */ /* 0x000f6200081e01ff */
[----:B------:R1:W5:Y:S01]  /*28f20*/  TLD.LZ RZ, R176, R164, UR8, 1D, 0x1 ;  /* 0x00ff08ffa4b07f66 */ /* 0x00036200081e01ff */
[----:B------:R-:W-:-:S02]  /*28f30*/  IADD3 R180, PT, PT, R127, 0x16, RZ ;  /* 0x000000167fb47810 */ /* 0x000fc40007ffe0ff */
[----:B------:R-:W-:Y:S02]  /*28f40*/  IADD3 R183, PT, PT, R123, 0x16, RZ ;  /* 0x000000167bb77810 */ /* 0x000fe40007ffe0ff */
[----:B------:R-:W-:Y:S01]  /*28f50*/  FSEL R184, R122, 4.75, !P0 ;  /* 0x409800007ab87808 */ /* 0x000fe20004000000 */
[----:B------:R-:W-:Y:S01]  /*28f60*/  IMAD R122, R120, UR17, R177 ;  /* 0x00000011787a7c24 */ /* 0x000fe2000f8e02b1 */
[----:B------:R-:W-:-:S04]  /*28f70*/  IADD3 R177, PT, PT, R125, 0x16, RZ ;  /* 0x000000167db17810 */ /* 0x000fc80007ffe0ff */
[----:B------:R-:W5:Y:S01]  /*28f80*/  TLD.LZ RZ, R178, R177, UR12, 1D, 0x1 ;  /* 0x00ff0cffb1b27f66 */ /* 0x000f6200081e01ff */
[----:B------:R-:W-:Y:S01]  /*28f90*/  TLD.LZ RZ, R179, R177, UR8, 1D, 0x1 ;  /* 0x00ff08ffb1b37f66 */ /* 0x000fe200081e01ff */
[----:B------:R-:W5:Y:S01]  /*28fa0*/  TLD.LZ RZ, R126, R180, UR12, 1D, 0x1 ;  /* 0x00ff0cffb47e7f66 */ /* 0x000f6200081e01ff */
[----:B------:R-:W5:Y:S01]  /*28fb0*/  TLD.LZ RZ, R127, R180, UR8, 1D, 0x1 ;  /* 0x00ff08ffb47f7f66 */ /* 0x000f6200081e01ff */
[----:B------:R-:W5:Y:S01]  /*28fc0*/  TLD.LZ RZ, R124, R181, UR12, 1D, 0x1 ;  /* 0x00ff0cffb57c7f66 */ /* 0x000f6200081e01ff */
[----:B------:R-:W-:Y:S01]  /*28fd0*/  TLD.LZ RZ, R125, R181, UR8, 1D, 0x1 ;  /* 0x00ff08ffb57d7f66 */ /* 0x000fe200081e01ff */
[----:B------:R-:W-:-:S04]  /*28fe0*/  IADD3 R182, PT, PT, R122, 0x16, RZ ;  /* 0x000000167ab67810 */ /* 0x000fc80007ffe0ff */
[----:B------:R-:W5:Y:S01]  /*28ff0*/  TLD.LZ RZ, R123, R182, UR12, 1D, 0x1 ;  /* 0x00ff0cffb67b7f66 */ /* 0x000f6200081e01ff */
[----:B------:R-:W-:Y:S01]  /*29000*/  TLD.LZ RZ, R122, R182, UR8, 1D, 0x1 ;  /* 0x00ff08ffb67a7f66 */ /* 0x000fe200081e01ff */
        /* <DEDUP_REMOVED lines=9> */
[----:B------:R-:W-:Y:S01]  /*290a0*/  FSEL R165, R165, R128, P0 ;  /* 0x00000080a5a57208 */ /* 0x000fe20000000000 */
[----:B------:R-:W4:Y:S01]  /*290b0*/  LDCU.128 UR52, c[0x3][0x70] ;  /* 0x00c00e00ff3477ac */ /* 0x000f220008000c00 */
[----:B------:R-:W-:Y:S01]  /*290c0*/  FSETP.GT.FTZ.AND P0, PT, R24, 8.50705917302346158658e+37, PT ;  /* 0x7e8000001800780b */ /* 0x000fe20003f14000 */
[----:B------:R-:W-:-:S02]  /*290d0*/  UIADD3 UR14, UPT, UPT, UR10, 0x16, UR19 ;  /* 0x000000160a0e7890 */ /* 0x000fc4000fffe013 */
[----:B--2---:R-:W-:Y:S01]  /*290e0*/  FFMA.FTZ R162, R185, R165, R162 ;  /* 0x000000a5b9a27223 */ /* 0x004fe200000100a2 */
[----:B------:R-:W2:Y:S03]  /*290f0*/  LDCU.128 UR16, c[0x3][0xc40] ;  /* 0x00c18800ff1077ac */ /* 0x000ea60008000c00 */
[----:B-1----:R-:W-:-:S04]  /*29100*/  FADD.FTZ R164, R163, -R162 ;  /* 0x800000a2a3a47221 */ /* 0x002fc80000010000 */
[----:B------:R-:W-:Y:S01]  /*29110*/  FFMA.FTZ R159, R128, R164, R159 ;  /* 0x000000a4809f7223 */ /* 0x000fe2000001009f */
[----:B------:R-:W-:Y:S01]  /*29120*/  MOV R128, 0x41a00000 ;  /* 0x41a0000000807802 */ /* 0x000fe20000000f00 */
[----:B---3--:R-:W-:Y:S02]  /*29130*/  UIADD3 UR15, UPT, UPT, UR10, 0x16, UR44 ;  /* 0x000000160a0f7890 */ /* 0x008fe4000fffe02c */
[----:B------:R-:W-:Y:S01]  /*29140*/  UIADD3 UR20, UPT, UPT, UR10, 0x16, UR45 ;  /* 0x000000160a147890 */ /* 0x000fe2000fffe02d */
[----:B------:R-:W-:Y:S01]  /*29150*/  FSEL R164, R128, 5, !P0 ;  /* 0x40a0000080a47808 */ /* 0x000fe20004000000 */
[----:B------:R-:W-:Y:S02]  /*29160*/  UIADD3 UR21, UPT, UPT, UR10, 0x16, UR46 ;  /* 0x000000160a157890 */ /* 0x000fe4000fffe02e */
[----:B------:R-:W-:Y:S01]  /*29170*/  UIADD3 UR25, UPT, UPT, UR10, 0x16, UR47 ;  /* 0x000000160a197890 */ /* 0x000fe2000fffe02f */
[----:B------:R1:W3:Y:S01]  /*29180*/  MUFU.RCP R165, R164 ;  /* 0x000000a400a57308 */ /* 0x0002e20000001000 */
[----:B------:R-:W4:Y:S01]  /*29190*/  LDCU.128 UR44, c[0x3][0x1cb0] ;  /* 0x00c39600ff2c77ac */ /* 0x000f220008000c00 */
[----:B--2---:R-:W-:-:S02]  /*291a0*/  UIADD3 UR18, UPT, UPT, UR10, 0x16, UR18 ;  /* 0x000000160a127890 */ /* 0x004fc4000fffe012 */
[----:B------:R-:W-:Y:S01]  /*291b0*/  UIADD3 UR16, UPT, UPT, UR10, 0x16, UR16 ;  /* 0x000000160a107890 */ /* 0x000fe2000fffe010 */
[----:B-1----:R-:W-:Y:S01]  /*291c0*/  MOV R164, 0x41b00000 ;  /* 0x41b0000000a47802 */ /* 0x002fe20000000f00 */
[----:B------:R-:W-:Y:S02]  /*291d0*/  UIADD3 UR17, UPT, UPT, UR10, 0x16, UR17 ;  /* 0x000000160a117890 */ /* 0x000fe4000fffe011 */
[----:B------:R-:W-:Y:S01]  /*291e0*/  UIADD3 UR19, UPT, UPT, UR10, 0x16, UR19 ;  /* 0x000000160a137890 */ /* 0x000fe2000fffe013 */
[----:B------:R-:W-:-:S04]  /*291f0*/  DEPBAR.LE SB5, 0xe ;  /* 0x0000d3800000791a */ /* 0x000fc80000000000 */
[----:B------:R-:W-:-:S04]  /*29200*/  FMUL.FTZ R166, R166, UR49 ;  /* 0x00000031a6a67c20 */ /* 0x000fc80008410000 */
[----:B------:R-:W-:Y:S01]  /*29210*/  FFMA.FTZ R167, R167, UR39, R166 ;  /* 0x00000027a7a77c23 */ /* 0x000fe200080100a6 */
[----:B------:R-:W1:Y:S01]  /*29220*/  LDCU.128 UR36, c[0x3][0x2b0] ;  /* 0x00c05600ff2477ac */ /* 0x000e620008000c00 */
[----:B------:R-:W-:-:S04]  /*29230*/  DEPBAR.LE SB5, 0xd ;  /* 0x0000d3400000791a */ /* 0x000fc80000000000 */
[----:B------:R-:W-:Y:S01]  /*29240*/  FMUL.FTZ R168, R168, UR50 ;  /* 0x00000032a8a87c20 */ /* 0x000fe20008410000 */
[--C-:B------:R-:W-:Y:S01]  /*29250*/  FADD.FTZ R128, -R162, R167.reuse ;  /* 0x000000a7a2807221 */ /* 0x100fe20000010100 */
[----:B------:R-:W-:-:S03]  /*29260*/  FADD.FTZ R174, R174, R167 ;  /* 0x000000a7aeae7221 */ /* 0x000fc60000010000 */
[----:B------:R-:W-:Y:S01]  /*29270*/  FMUL.FTZ R163, R128, 0.25 ;  /* 0x3e80000080a37820 */ /* 0x000fe20000410000 */
[----:B------:R-:W-:-:S04]  /*29280*/  DEPBAR.LE SB5, 0xb ;  /* 0x0000d2c00000791a */ /* 0x000fc80000000000 */
[----:B0-----:R-:W-:Y:S01]  /*29290*/  FFMA.FTZ R169, R169, UR32, R168 ;  /* 0x00000020a9a97c23 */ /* 0x001fe200080100a8 */
[----:B------:R-:W-:Y:S01]  /*292a0*/  FMUL.FTZ R170, R170, UR51 ;  /* 0x00000033aaaa7c20 */ /* 0x000fe20008410000 */
[----:B------:R-:W-:Y:S02]  /*292b0*/  FSEL R163, R163, R128, P0 ;  /* 0x00000080a3a37208 */ /* 0x000fe40000000000 */
[----:B------:R-:W-:Y:S01]  /*292c0*/  FADD.FTZ R174, R174, R169 ;  /* 0x000000a9aeae7221 */ /* 0x000fe20000010000 */
[----:B------:R-:W-:Y:S01]  /*292d0*/  FSETP.GT.FTZ.AND P0, PT, R23, 8.50705917302346158658e+37, PT ;  /* 0x7e8000001700780b */ /* 0x000fe20003f14000 */
[----:B------:R-:W-:-:S04]  /*292e0*/  DEPBAR.LE SB5, 0xa ;  /* 0x0000d2800000791a */ /* 0x000fc80000000000 */
[----:B------:R-:W-:Y:S01]  /*292f0*/  FFMA.FTZ R171, R171, UR33, R170 ;  /* 0x00000021abab7c23 */ /* 0x000fe200080100aa */
[----:B------:R-:W0:Y:S01]  /*29300*/  LDCU.128 UR48, c[0x3][0x1ca0] ;  /* 0x00c39400ff3077ac */ /* 0x000e220008000c00 */
[----:B---3--:R-:W-:Y:S01]  /*29310*/  FFMA.FTZ R162, R165, R163, R162 ;  /* 0x000000a3a5a27223 */ /* 0x008fe200000100a2 */
[----:B------:R-:W-:Y:S01]  /*29320*/  HFMA2 R165, -RZ, RZ, 2.828125, 0 ;  /* 0x41a80000ffa57431 */ /* 0x000fe200000001ff */
[----:B------:R-:W-:-:S04]  /*29330*/  DEPBAR.LE SB5, 0x8 ;  /* 0x0000d2000000791a */ /* 0x000fc80000000000 */
[----:B-1----:R-:W-:Y:S01]  /*29340*/  FMUL.FTZ R172, R172, UR36 ;  /* 0x00000024acac7c20 */ /* 0x002fe20008410000 */
[----:B------:R-:W-:Y:S01]  /*29350*/  FMUL.FTZ R175, R175, UR37 ;  /* 0x00000025afaf7c20 */ /* 0x000fe20008410000 */
[----:B------:R-:W-:Y:S01]  /*29360*/  FADD.FTZ R163, R167, -R162 ;  /* 0x800000a2a7a37221 */ /* 0x000fe20000010000 */
[----:B------:R-:W-:Y:S01]  /*29370*/  FADD.FTZ R174, R174, R171 ;  /* 0x000000abaeae7221 */ /* 0x000fe20000010000 */
[----:B------:R-:W-:Y:S01]  /*29380*/  FFMA.FTZ R173, R173, UR34, R172 ;  /* 0x00000022adad7c23 */ /* 0x000fe200080100ac */
[----:B------:R-:W-:-:S04]  /*29390*/  DEPBAR.LE SB5, 0x7 ;  /* 0x0000d1c00000791a */ /* 0x000fc80000000000 */
[----:B------:R-:W-:Y:S01]  /*293a0*/  FFMA.FTZ R175, R176, UR35, R175 ;  /* 0x00000023b0af7c23 */ /* 0x000fe200080100af */
[----:B------:R-:W-:Y:S01]  /*293b0*/  FFMA.FTZ R159, R128, R163, R159 ;  /* 0x000000a3809f7223 */ /* 0x000fe2000001009f */
[----:B------:R-:W-:Y:S01]  /*293c0*/  FADD.FTZ R128, -R162, R169 ;  /* 0x000000a9a2807221 */ /* 0x000fe20000010100 */
[----:B------:R-:W1:Y:S01]  /*293d0*/  LDCU.128 UR32, c[0x3][0x60] ;  /* 0x00c00c00ff2077ac */ /* 0x000e620008000c00 */
[----:B------:R-:W-:Y:S01]  /*293e0*/  FSEL R165, R165, 5.25, !P0 ;  /* 0x40a80000a5a57808 */ /* 0x000fe20004000000 */
[----:B------:R-:W-:Y:S01]  /*293f0*/  FADD.FTZ R174, R174, R173 ;  /* 0x000000adaeae7221 */ /* 0x000fe20000010000 */
[----:B------:R-:W-:Y:S01]  /*29400*/  FMUL.FTZ R163, R128, 0.25 ;  /* 0x3e80000080a37820 */ /* 0x000fe20000410000 */
[----:B------:R-:W-:Y:S01]  /*29410*/  IADD3 R167, PT, PT, R4, UR42, RZ ;  /* 0x0000002a04a77c10 */ /* 0x000fe2000fffe0ff */
[----:B------:R-:W-:-:S04]  /*29420*/  DEPBAR.LE SB5, 0x6 ;  /* 0x0000d1800000791a */ /* 0x000fc80000000000 */
[----:B------:R-:W-:Y:S01]  /*29430*/  FMUL.FTZ R178, R178, UR38 ;  /* 0x00000026b2b27c20 */ /* 0x000fe20008410000 */
[----:B------:R-:W-:Y:S01]  /*29440*/  FADD.FTZ R174, R174, R175 ;  /* 0x000000afaeae7221 */ /* 0x000fe20000010000 */
[----:B------:R-:W2:Y:S01]  /*29450*/  MUFU.RCP R165, R165 ;  /* 0x000000a500a57308 */ /* 0x000ea20000001000 */
[----:B------:R-:W-:Y:S01]  /*29460*/  FSEL R163, R163, R128, P0 ;  /* 0x00000080a3a37208 */ /* 0x000fe20000000000 */
[----:B------:R-:W-:-:S04]  /*29470*/  DEPBAR.LE SB5, 0x5 ;  /* 0x0000d1400000791a */ /* 0x000fc80000000000 */
[----:B------:R-:W-:Y:S01]  /*29480*/  FMUL.FTZ R126, R126, UR39 ;  /* 0x000000277e7e7c20 */ /* 0x000fe20008410000 */
[----:B------:R-:W-:Y:S01]  /*29490*/  FSETP.GT.FTZ.AND P0, PT, R22, 8.50705917302346158658e+37, PT ;  /* 0x7e8000001600780b */ /* 0x000fe20003f14000 */
[----:B------:R-:W3:Y:S01]  /*294a0*/  LDCU.128 UR36, c[0x3][0x2c0] ;  /* 0x00c05800ff2477ac */ /* 0x000ee20008000c00 */
[----:B------:R-:W-:Y:S01]  /*294b0*/  IMAD R167, R120, UR15, R167 ;  /* 0x0000000f78a77c24 */ /* 0x000fe2000f8e02a7 */
[----:B0-----:R-:W-:Y:S02]  /*294c0*/  IADD3 R177, PT, PT, R4, UR51, RZ ;  /* 0x0000003304b17c10 */ /* 0x001fe4000fffe0ff */
[----:B------:R-:W-:Y:S01]  /*294d0*/  FSEL R164, R164, 5.5, !P0 ;  /* 0x40b00000a4a47808 */ /* 0x000fe20004000000 */
[----:B-1----:R-:W-:Y:S01]  /*294e0*/  FFMA.FTZ R179, R179, UR32, R178 ;  /* 0x00000020b3b37c23 */ /* 0x002fe200080100b2 */
[----:B--2---:R-:W-:Y:S01]  /*294f0*/  FFMA.FTZ R162, R165, R163, R162 ;  /* 0x000000a3a5a27223 */ /* 0x004fe200000100a2 */
[----:B------:R-:W-:-:S04]  /*29500*/  DEPBAR.LE SB5, 0x4 ;  /* 0x0000d1000000791a */ /* 0x000fc80000000000 */
[----:B------:R-:W-:Y:S01]  /*29510*/  FFMA.FTZ R127, R127, UR33, R126 ;  /* 0x000000217f7f7c23 */ /* 0x000fe2000801007e */
[----:B------:R0:W1:Y:S01]  /*29520*/  MUFU.RCP R165, R164 ;  /* 0x000000a400a57308 */ /* 0x0000620000001000 */
[----:B------:R-:W-:Y:S01]  /*29530*/  FADD.FTZ R174, R174, R179 ;  /* 0x000000b3aeae7221 */ /* 0x000fe20000010000 */
[----:B------:R-:W-:Y:S01]  /*29540*/  FADD.FTZ R163, R169, -R162 ;  /* 0x800000a2a9a37221 */ /* 0x000fe20000010000 */
[----:B------:R-:W-:-:S04]  /*29550*/  DEPBAR.LE SB5, 0x2 ;  /* 0x0000d0800000791a */ /* 0x000fc80000000000 */
[----:B---3--:R-:W-:Y:S01]  /*29560*/  FMUL.FTZ R124, R124, UR36 ;  /* 0x000000247c7c7c20 */ /* 0x008fe20008410000 */
[----:B------:R-:W-:Y:S01]  /*29570*/  FMUL.FTZ R123, R123, UR37 ;  /* 0x000000257b7b7c20 */ /* 0x000fe20008410000 */
[----:B------:R-:W-:Y:S01]  /*29580*/  FADD.FTZ R174, R174, R127 ;  /* 0x0000007faeae7221 */ /* 0x000fe20000010000 */
[----:B------:R-:W-:Y:S01]  /*29590*/  FFMA.FTZ R159, R128, R163, R159 ;  /* 0x000000a3809f7223 */ /* 0x000fe2000001009f */
[----:B------:R-:W-:Y:S01]  /*295a0*/  FADD.FTZ R128, -R162, R171 ;  /* 0x000000aba2807221 */ /* 0x000fe20000010100 */
[----:B------:R-:W-:Y:S01]  /*295b0*/  FFMA.FTZ R125, R125, UR34, R124 ;  /* 0x000000227d7d7c23 */ /* 0x000fe2000801007c */
[----:B0-----:R-:W-:Y:S01]  /*295c0*/  MOV R164, 0x41c00000 ;  /* 0x41c0000000a47802 */ /* 0x001fe20000000f00 */
[----:B------:R-:W-:-:S04]  /*295d0*/  DEPBAR.LE SB5, 0x1 ;  /* 0x0000d0400000791a */ /* 0x000fc80000000000 */
[----:B------:R-:W-:Y:S01]  /*295e0*/  FMUL.FTZ R121, R121, UR38 ;  /* 0x0000002679797c20 */ /* 0x000fe20008410000 */
[----:B------:R-:W-:Y:S01]  /*295f0*/  FMUL.FTZ R163, R128, 0.25 ;  /* 0x3e80000080a37820 */ /* 0x000fe20000410000 */
[----:B------:R-:W-:Y:S01]  /*29600*/  FFMA.FTZ R123, R122, UR35, R123 ;  /* 0x000000237a7b7c23 */ /* 0x000fe2000801007b */
[----:B------:R-:W-:Y:S01]  /*29610*/  IADD3 R169, PT, PT, R4, UR43, RZ ;  /* 0x0000002b04a97c10 */ /* 0x000fe2000fffe0ff */
[----:B------:R-:W-:Y:S01]  /*29620*/  FADD.FTZ R174, R174, R125 ;  /* 0x0000007daeae7221 */ /* 0x000fe20000010000 */
[C---:B------:R-:W-:Y:S01]  /*29630*/  IMAD R177, R120.reuse, UR17, R177 ;  /* 0x0000001178b17c24 */ /* 0x040fe2000f8e02b1 */
[----:B------:R-:W-:Y:S01]  /*29640*/  FSEL R163, R163, R128, P0 ;  /* 0x00000080a3a37208 */ /* 0x000fe20000000000 */
[----:B------:R-:W0:Y:S01]  /*29650*/  LDCU.128 UR32, c[0x3][0xc50] ;  /* 0x00c18a00ff2077ac */ /* 0x000e220008000c00 */
[----:B------:R-:W-:Y:S01]  /*29660*/  FSETP.GT.FTZ.AND P0, PT, R21, 8.50705917302346158658e+37, PT ;  /* 0x7e8000001500780b */ /* 0x000fe20003f14000 */
[----:B------:R-:W-:Y:S02]  /*29670*/  IMAD R169, R120, UR20, R169 ;  /* 0x0000001478a97c24 */ /* 0x000fe4000f8e02a9 */
[----:B------:R-:W-:Y:S01]  /*29680*/  FADD.FTZ R174, R174, R123 ;  /* 0x0000007baeae7221 */ /* 0x000fe20000010000 */
[----:B-1----:R-:W-:Y:S01]  /*29690*/  FFMA.FTZ R162, R165, R163, R162 ;  /* 0x000000a3a5a27223 */ /* 0x002fe200000100a2 */
[----:B------:R-:W-:Y:S01]  /*296a0*/  HFMA2 R165, -RZ, RZ, 2.859375, 0 ;  /* 0x41b80000ffa57431 */ /* 0x000fe200000001ff */
[----:B------:R-:W-:-:S02]  /*296b0*/  IADD3 R181, PT, PT, R177, 0x16, RZ ;  /* 0x00000016b1b57810 */ /* 0x000fc40007ffe0ff */
[----:B------:R-:W-:Y:S01]  /*296c0*/  FADD.FTZ R163, R171, -R162 ;  /* 0x800000a2aba37221 */ /* 0x000fe20000010000 */
[----:B------:R-:W-:-:S03]  /*296d0*/  IADD3 R171, PT, PT, R4, UR48, RZ ;  /* 0x0000003004ab7c10 */ /* 0x000fc6000fffe0ff */
[----:B------:R-:W-:Y:S01]  /*296e0*/  FFMA.FTZ R159, R128, R163, R159 ;  /* 0x000000a3809f7223 */ /* 0x000fe2000001009f */
[----:B------:R-:W-:Y:S01]  /*296f0*/  FADD.FTZ R128, -R162, R173 ;  /* 0x000000ada2807221 */ /* 0x000fe20000010100 */
[----:B------:R-:W-:Y:S01]  /*29700*/  IMAD R171, R120, UR21, R171 ;  /* 0x0000001578ab7c24 */ /* 0x000fe2000f8e02ab */
[----:B------:R-:W-:Y:S02]  /*29710*/  FSEL R165, R165, 5.75, !P0 ;  /* 0x40b80000a5a57808 */ /* 0x000fe40004000000 */
[----:B------:R-:W-:Y:S01]  /*29720*/  FMUL.FTZ R163, R128, 0.25 ;  /* 0x3e80000080a37820 */ /* 0x000fe20000410000 */
[----:B0-----:R-:W-:-:S03]  /*29730*/  UIADD3 UR32, UPT, UPT, UR10, 0x16, UR32 ;  /* 0x000000160a207890 */ /* 0x001fc6000fffe020 */
[----:B------:R-:W0:Y:S01]  /*29740*/  MUFU.RCP R165, R165 ;  /* 0x000000a500a57308 */ /* 0x000e220000001000 */
[----:B------:R-:W-:Y:S02]  /*29750*/  FSEL R163, R163, R128, P0 ;  /* 0x00000080a3a37208 */ /* 0x000fe40000000000 */
[----:B------:R-:W-:-:S04]  /*29760*/  FSETP.GT.FTZ.AND P0, PT, R20, 8.50705917302346158658e+37, PT ;  /* 0x7e8000001400780b */ /* 0x000fc80003f14000 */
[----:B------:R-:W-:Y:S01]  /*29770*/  FSEL R164, R164, 6, !P0 ;  /* 0x40c00000a4a47808 */ /* 0x000fe20004000000 */
[----:B0-----:R-:W-:-:S03]  /*29780*/  FFMA.FTZ R162, R165, R163, R162 ;  /* 0x000000a3a5a27223 */ /* 0x001fc600000100a2 */
[----:B------:R0:W1:Y:S01]  /*29790*/  MUFU.RCP R165, R164 ;  /* 0x000000a400a57308 */ /* 0x0000620000001000 */
[----:B------:R-:W-:Y:S01]  /*297a0*/  FADD.FTZ R163, R173, -R162 ;  /* 0x800000a2ada37221 */ /* 0x000fe20000010000 */
[----:B------:R-:W-:-:S03]  /*297b0*/  IADD3 R173, PT, PT, R4, UR49, RZ ;  /* 0x0000003104ad7c10 */ /* 0x000fc6000fffe0ff */
[----:B------:R-:W-:Y:S01]  /*297c0*/  FFMA.FTZ R159, R128, R163, R159 ;  /* 0x000000a3809f7223 */ /* 0x000fe2000001009f */
[----:B------:R-:W-:Y:S01]  /*297d0*/  FADD.FTZ R128, -R162, R175 ;  /* 0x000000afa2807221 */ /* 0x000fe20000010100 */
[----:B------:R-:W-:Y:S01]  /*297e0*/  IMAD R173, R120, UR25, R173 ;  /* 0x0000001978ad7c24 */ /* 0x000fe2000f8e02ad */
[----:B0-----:R-:W-:Y:S02]  /*297f0*/  MOV R164, 0x41d00000 ;  /* 0x41d0000000a47802 */ /* 0x001fe40000000f00 */
[----:B------:R-:W-:-:S05]  /*29800*/  FMUL.FTZ R163, R128, 0.25 ;  /* 0x3e80000080a37820 */ /* 0x000fca0000410000 */
[----:B------:R-:W-:Y:S02]  /*29810*/  FSEL R163, R163, R128, P0 ;  /* 0x00000080a3a37208 */ /* 0x000fe40000000000 */
[----:B------:R-:W-:-:S03]  /*29820*/  FSETP.GT.FTZ.AND P0, PT, R19, 8.50705917302346158658e+37, PT ;  /* 0x7e8000001300780b */ /* 0x000fc60003f14000 */
[----:B-1----:R-:W-:Y:S01]  /*29830*/  FFMA.FTZ R162, R165, R163, R162 ;  /* 0x000000a3a5a27223 */ /* 0x002fe200000100a2 */
[----:B------:R-:W-:-:S03]  /*29840*/  HFMA2 R165, -RZ, RZ, 2.890625, 0 ;  /* 0x41c80000ffa57431 */ /* 0x000fc600000001ff */
[----:B------:R-:W-:Y:S01]  /*29850*/  FADD.FTZ R163, R175, -R162 ;  /* 0x800000a2afa37221 */ /* 0x000fe20000010000 */
[----:B------:R-:W-:-:S03]  /*29860*/  IADD3 R175, PT, PT, R4, UR50, RZ ;  /* 0x0000003204af7c10 */ /* 0x000fc6000fffe0ff */
[----:B------:R-:W-:Y:S01]  /*29870*/  FFMA.FTZ R159, R128, R163, R159 ;  /* 0x000000a3809f7223 */ /* 0x000fe2000001009f */
[----:B------:R-:W-:Y:S01]  /*29880*/  FADD.FTZ R128, -R162, R179 ;  /* 0x000000b3a2807221 */ /* 0x000fe20000010100 */
[----:B------:R-:W-:-:S03]  /*29890*/  FSEL R165, R165, 6.25, !P0 ;  /* 0x40c80000a5a57808 */ /* 0x000fc60004000000 */
[----:B------:R-:W-:-:S03]  /*298a0*/  FMUL.FTZ R163, R128, 0.25 ;  /* 0x3e80000080a37820 */ /* 0x000fc60000410000 */
[----:B------:R-:W0:Y:S02]  /*298b0*/  MUFU.RCP R165, R165 ;  /* 0x000000a500a57308 */ /* 0x000e240000001000 */
[----:B------:R-:W-:Y:S02]  /*298c0*/  FSEL R163, R163, R128, P0 ;  /* 0x00000080a3a37208 */ /* 0x000fe40000000000 */
[----:B------:R-:W-:-:S04]  /*298d0*/  FSETP.GT.FTZ.AND P0, PT, R18, 8.50705917302346158658e+37, PT ;  /* 0x7e8000001200780b */ /* 0x000fc80003f14000 */
[----:B------:R-:W-:Y:S01]  /*298e0*/  FSEL R164, R164, 6.5, !P0 ;  /* 0x40d00000a4a47808 */ /* 0x000fe20004000000 */
[----:B0-----:R-:W-:-:S03]  /*298f0*/  FFMA.FTZ R162, R165, R163, R162 ;  /* 0x000000a3a5a27223 */ /* 0x001fc600000100a2 */
[----:B------:R0:W1:Y:S01]  /*29900*/  MUFU.RCP R165, R164 ;  /* 0x000000a400a57308 */ /* 0x0000620000001000 */
[----:B------:R-:W-:Y:S01]  /*29910*/  FADD.FTZ R163, R179, -R162 ;  /* 0x800000a2b3a37221 */ /* 0x000fe20000010000 */
[----:B------:R-:W-:-:S03]  /*29920*/  FADD.FTZ R126, -R162, R127 ;  /* 0x0000007fa27e7221 */ /* 0x000fc60000010100 */
[----:B------:R-:W-:Y:S01]  /*29930*/  FFMA.FTZ R159, R128, R163, R159 ;  /* 0x000000a3809f7223 */ /* 0x000fe2000001009f */
[----:B------:R-:W-:Y:S01]  /*29940*/  FMUL.FTZ R163, R126, 0.25 ;  /* 0x3e8000007ea37820 */ /* 0x000fe20000410000 */
[----:B0-----:R-:W-:-:S04]  /*29950*/  MOV R164, 0x41e00000 ;  /* 0x41e0000000a47802 */ /* 0x001fc80000000f00 */
[----:B------:R-:W-:Y:S02]  /*29960*/  FSEL R163, R163, R126, P0 ;  /* 0x0000007ea3a37208 */ /* 0x000fe40000000000 */
[----:B------:R-:W-:-:S03]  /*29970*/  FSETP.GT.FTZ.AND P0, PT, R16, 8.50705917302346158658e+37, PT ;  /* 0x7e8000001000780b */ /* 0x000fc60003f14000 */
[----:B-1----:R-:W-:Y:S01]  /*29980*/  FFMA.FTZ R162, R165, R163, R162 ;  /* 0x000000a3a5a27223 */ /* 0x002fe200000100a2 */
[----:B------:R-:W-:Y:S02]  /*29990*/  FSEL R164, R164, 7, !P0 ;  /* 0x40e00000a4a47808 */ /* 0x000fe40004000000 */
[----:B------:R-:W-:Y:S01]  /*299a0*/  IADD3 R165, PT, PT, R4, UR41, RZ ;  /* 0x0000002904a57c10 */ /* 0x000fe2000fffe0ff */
[----:B------:R-:W-:Y:S01]  /*299b0*/  FADD.FTZ R128, R127, -R162 ;  /* 0x800000a27f807221 */ /* 0x000fe20000010000 */
[----:B------:R-:W-:Y:S01]  /*299c0*/  HFMA2 R127, -RZ, RZ, 2.921875, 0 ;  /* 0x41d80000ff7f7431 */ /* 0x000fe200000001ff */
[----:B------:R0:W-:Y:S02]  /*299d0*/  MUFU.RCP R179, R164 ;  /* 0x000000a400b37308 */ /* 0x0001e40000001000 */
[----:B------:R-:W-:Y:S01]  /*299e0*/  FFMA.FTZ R128, R126, R128, R159 ;  /* 0x000000807e807223 */ /* 0x000fe2000001009f */
[----:B------:R-:W-:-:S05]  /*299f0*/  IMAD R165, R120, UR14, R165 ;  /* 0x0000000e78a57c24 */ /* 0x000fca000f8e02a5 */
[----:B------:R-:W-:Y:S02]  /*29a00*/  IADD3 R165, PT, PT, R165, 0x16, RZ ;  /* 0x00000016a5a57810 */ /* 0x000fe40007ffe0ff */
[----:B------:R-:W-:Y:S01]  /*29a10*/  FSEL R126, R127, 6.75, !P1 ;  /* 0x40d800007f7e7808 */ /* 0x000fe20004800000 */
[----:B------:R-:W-:Y:S01]  /*29a20*/  FADD.FTZ R127, -R162, R125 ;  /* 0x0000007da27f7221 */ /* 0x000fe20000010100 */
[----:B0-----:R-:W-:Y:S02]  /*29a30*/  IADD3 R164, PT, PT, R171, 0x16, RZ ;  /* 0x00000016aba47810 */ /* 0x001fe40007ffe0ff */
[----:B------:R-:W0:Y:S01]  /*29a40*/  MUFU.RCP R163, R126 ;  /* 0x0000007e00a37308 */ /* 0x000e220000001000 */
[----:B------:R-:W-:-:S05]  /*29a50*/  FMUL.FTZ R124, R127, 0.25 ;  /* 0x3e8000007f7c7820 */ /* 0x000fca0000410000 */
[----:B------:R-:W-:-:S05]  /*29a60*/  FSEL R159, R124, R127, P1 ;  /* 0x0000007f7c9f7208 */ /* 0x000fca0000800000 */
[----:B0-----:R-:W-:-:S04]  /*29a70*/  FFMA.FTZ R162, R163, R159, R162 ;  /* 0x0000009fa3a27223 */ /* 0x001fc800000100a2 */
[----:B------:R-:W-:-:S04]  /*29a80*/  FADD.FTZ R159, -R162, R123 ;  /* 0x0000007ba29f7221 */ /* 0x000fc80000010100 */
[----:B------:R-:W-:Y:S01]  /*29a90*/  FMUL.FTZ R122, R159, 0.25 ;  /* 0x3e8000009f7a7820 */ /* 0x000fe20000410000 */
[----:B------:R-:W5:Y:S04]  /*29aa0*/  TLD.LZ RZ, R166, R165, UR12, 1D, 0x1 ;  /* 0x00ff0cffa5a67f66 */ /* 0x000f6800081e01ff */
[----:B------:R-:W-:Y:S01]  /*29ab0*/  FSEL R163, R122, R159, P0 ;  /* 0x0000009f7aa37208 */ /* 0x000fe20000000000 */
[--C-:B------:R-:W-:Y:S01]  /*29ac0*/  FADD.FTZ R122, R125, -R162.reuse ;  /* 0x800000a27d7a7221 */ /* 0x100fe20000010000 */
[----:B------:R-:W-:Y:S01]  /*29ad0*/  HFMA2 R125, -RZ, RZ, 2.953125, 0 ;  /* 0x41e80000ff7d7431 */ /* 0x000fe200000001ff */
[----:B------:R-:W-:Y:S02]  /*29ae0*/  FSETP.GT.FTZ.AND P0, PT, R15, 8.50705917302346158658e+37, PT ;  /* 0x7e8000000f00780b */ /* 0x000fe40003f14000 */
[----:B------:R-:W-:Y:S01]  /*29af0*/  FFMA.FTZ R162, R179, R163, R162 ;  /* 0x000000a3b3a27223 */ /* 0x000fe200000100a2 */
[----:B------:R-:W-:-:S04]  /*29b00*/  DEPBAR.LE SB5, 0x1 ;  /* 0x0000d0400000791a */ /* 0x000fc80000000000 */
[----:B----4-:R-:W-:Y:S01]  /*29b10*/  FFMA.FTZ R163, R2, UR52, R121 ;  /* 0x0000003402a37c23 */ /* 0x010fe20008010079 */
[----:B------:R-:W-:Y:S01]  /*29b20*/  IADD3 R2, PT, PT, R167, 0x16, RZ ;  /* 0x00000016a7027810 */ /* 0x000fe20007ffe0ff */
[----:B------:R-:W-:Y:S01]  /*29b30*/  FFMA.FTZ R122, R127, R122, R128 ;  /* 0x0000007a7f7a7223 */ /* 0x000fe20000010080 */
[----:B------:R0:W5:Y:S01]  /*29b40*/  TLD.LZ RZ, R167, R165, UR8, 1D, 0x1 ;  /* 0x00ff08ffa5a77f66 */ /* 0x00016200081e01ff */
[C---:B------:R-:W-:Y:S01]  /*29b50*/  IADD3 R121, PT, PT, R4.reuse, UR44, RZ ;  /* 0x0000002c04797c10 */ /* 0x040fe2000fffe0ff */
[----:B------:R-:W5:Y:S01]  /*29b60*/  TLD.LZ RZ, R168, R2, UR12, 1D, 0x1 ;  /* 0x00ff0cff02a87f66 */ /* 0x000f6200081e01ff */
[----:B------:R-:W-:Y:S01]  /*29b70*/  FADD.FTZ R124, R123, -R162 ;  /* 0x800000a27b7c7221 */ /* 0x000fe20000010000 */
[----:B------:R-:W-:Y:S01]  /*29b80*/  IADD3 R127, PT, PT, R4, UR46, RZ ;  /* 0x0000002e047f7c10 */ /* 0x000fe2000fffe0ff */
[----:B------:R-:W-:Y:S01]  /*29b90*/  FADD.FTZ R128, -R162, R163 ;  /* 0x000000a3a2807221 */ /* 0x000fe20000010100 */
[C---:B------:R-:W-:Y:S01]  /*29ba0*/  IMAD R123, R120.reuse, UR18, R121 ;  /* 0x00000012787b7c24 */ /* 0x040fe2000f8e0279 */
[----:B------:R-:W-:Y:S01]  /*29bb0*/  IADD3 R121, PT, PT, R169, 0x16, RZ ;  /* 0x00000016a9797810 */ /* 0x000fe20007ffe0ff */
[----:B------:R-:W-:Y:S01]  /*29bc0*/  FFMA.FTZ R159, R159, R124, R122 ;  /* 0x0000007c9f9f7223 */ /* 0x000fe2000001007a */
[----:B------:R-:W5:Y:S01]  /*29bd0*/  TLD.LZ RZ, R169, R2, UR8, 1D, 0x1 ;  /* 0x00ff08ff02a97f66 */ /* 0x000f6200081e01ff */
[C---:B------:R-:W-:Y:S01]  /*29be0*/  IMAD R122, R120.reuse, UR16, R175 ;  /* 0x00000010787a7c24 */ /* 0x040fe2000f8e02af */
[----:B------:R-:W5:Y:S01]  /*29bf0*/  TLD.LZ RZ, R170, R121, UR12, 1D, 0x1 ;  /* 0x00ff0cff79aa7f66 */ /* 0x000f6200081e01ff */
[----:B------:R-:W-:Y:S01]  /*29c00*/  TLD.LZ RZ, R171, R121, UR8, 1D, 0x1 ;  /* 0x00ff08ff79ab7f66 */ /* 0x000fe200081e01ff */
[----:B------:R-:W5:Y:S01]  /*29c10*/  TLD.LZ RZ, R172, R164, UR12, 1D, 0x1 ;  /* 0x00ff0cffa4ac7f66 */ /* 0x000f6200081e01ff */
[----:B------:R-:W-:Y:S01]  /*29c20*/  IADD3 R175, PT, PT, R173, 0x16, RZ ;  /* 0x00000016adaf7810 */ /* 0x000fe20007ffe0ff */
[----:B------:R-:W-:Y:S01]  /*29c30*/  IMAD R127, R120, UR32, R127 ;  /* 0x00000020787f7c24 */ /* 0x000fe2000f8e027f */
[----:B------:R1:W5:Y:S01]  /*29c40*/  TLD.LZ RZ, R173, R164, UR8, 1D, 0x1 ;  /* 0x00ff08ffa4ad7f66 */ /* 0x00036200081e01ff */
[----:B------:R-:W-:Y:S01]  /*29c50*/  IADD3 R178, PT, PT, R122, 0x16, RZ ;  /* 0x000000167ab27810 */ /* 0x000fe20007ffe0ff */
[----:B------:R-:W5:Y:S01]  /*29c60*/  TLD.LZ RZ, R176, R175, UR12, 1D, 0x1 ;  /* 0x00ff0cffafb07f66 */ /* 0x000f6200081e01ff */
[----:B------:R-:W-:Y:S01]  /*29c70*/  TLD.LZ RZ, R177, R175, UR8, 1D, 0x1 ;  /* 0x00ff08ffafb17f66 */ /* 0x000fe200081e01ff */
[----:B------:R-:W-:Y:S01]  /*29c80*/  FSEL R126, R125, 7.25, !P0 ;  /* 0x40e800007d7e7808 */ /* 0x000fe20004000000 */
[----:B------:R-:W5:Y:S01]  /*29c90*/  TLD.LZ RZ, R179, R178, UR12, 1D, 0x1 ;  /* 0x00ff0cffb2b37f66 */ /* 0x000f6200081e01ff */
[----:B------:R-:W5:Y:S01]  /*29ca0*/  TLD.LZ RZ, R180, R178, UR8, 1D, 0x1 ;  /* 0x00ff08ffb2b47f66 */ /* 0x000f6200081e01ff */
[----:B------:R-:W-:Y:S01]  /*29cb0*/  IADD3 R184, PT, PT, R127, 0x16, RZ ;  /* 0x000000167fb87810 */ /* 0x000fe20007ffe0ff */
[----:B------:R2:W3:Y:S01]  /*29cc0*/  MUFU.RCP R185, R126 ;  /* 0x0000007e00b97308 */ /* 0x0004e20000001000 */
[----:B------:R-:W-:-:S02]  /*29cd0*/  IADD3 R125, PT, PT, R4, UR45, RZ ;  /* 0x0000002d047d7c10 */ /* 0x000fc4000fffe0ff */
[----:B------:R-:W-:-:S03]  /*29ce0*/  IADD3 R182, PT, PT, R123, 0x16, RZ ;  /* 0x000000167bb67810 */ /* 0x000fc60007ffe0ff */
[----:B------:R-:W-:Y:S01]  /*29cf0*/  IMAD R125, R120, UR19, R125 ;  /* 0x00000013787d7c24 */ /* 0x000fe2000f8e027d */
[----:B--2---:R-:W5:Y:S01]  /*29d00*/  TLD.LZ RZ, R126, R181, UR12, 1D, 0x1 ;  /* 0x00ff0cffb57e7f66 */ /* 0x004f6200081e01ff */
[----:B------:R-:W5:Y:S01]  /*29d10*/  TLD.LZ RZ, R127, R181, UR8, 1D, 0x1 ;  /* 0x00ff08ffb57f7f66 */ /* 0x000f6200081e01ff */
[----:B------:R-:W5:Y:S02]  /*29d20*/  TLD.LZ RZ, R124, R182, UR12, 1D, 0x1 ;  /* 0x00ff0cffb67c7f66 */ /* 0x000f6400081e01ff */
[----:B------:R-:W-:Y:S02]  /*29d30*/  IADD3 R183, PT, PT, R125, 0x16, RZ ;  /* 0x000000167db77810 */ /* 0x000fe40007ffe0ff */
[----:B------:R-:W-:Y:S02]  /*29d40*/  TLD.LZ RZ, R125, R182, UR8, 1D, 0x1 ;  /* 0x00ff08ffb67d7f66 */ /* 0x000fe400081e01ff */
[----:B------:R-:W5:Y:S01]  /*29d50*/  TLD.LZ RZ, R122, R183, UR12, 1D, 0x1 ;  /* 0x00ff0cffb77a7f66 */ /* 0x000f6200081e01ff */
[----:B------:R-:W-:Y:S01]  /*29d60*/  TLD.LZ RZ, R123, R183, UR8, 1D, 0x1 ;  /* 0x00ff08ffb77b7f66 */ /* 0x000fe200081e01ff */
[----:B------:R-:W5:Y:S01]  /*29d70*/  TLD.LZ RZ, R2, R184, UR12, 1D, 0x1 ;  /* 0x00ff0cffb8027f66 */ /* 0x000f6200081e01ff */
[----:B------:R-:W5:Y:S01]  /*29d80*/  TLD.LZ RZ, R121, R184, UR8, 1D, 0x1 ;  /* 0x00ff08ffb8797f66 */ /* 0x000f6200081e01ff */
[----:B0-----:R-:W-:Y:S01]  /*29d90*/  FMUL.FTZ R165, R128, 0.25 ;  /* 0x3e80000080a57820 */ /* 0x001fe20000410000 */
[----:B------:R-:W-:Y:S01]  /*29da0*/  FADD.FTZ R174, R174, R163 ;  /* 0x000000a3aeae7221 */ /* 0x000fe20000010000 */
[----:B------:R-:W0:Y:S03]  /*29db0*/  LDCU.128 UR16, c[0x3][0x2d0] ;  /* 0x00c05a00ff1077ac */ /* 0x000e260008000c00 */
[----:B------:R-:W-:Y:S01]  /*29dc0*/  FSEL R165, R165, R128, P0 ;  /* 0x00000080a5a57208 */ /* 0x000fe20000000000 */
[----:B------:R-:W2:Y:S01]  /*29dd0*/  LDCU.128 UR40, c[0x3][0x2e0] ;  /* 0x00c05c00ff2877ac */ /* 0x000ea20008000c00 */
[----:B------:R-:W-:-:S03]  /*29de0*/  FSETP.GT.FTZ.AND P0, PT, R131, 8.50705917302346158658e+37, PT ;  /* 0x7e8000008300780b */ /* 0x000fc60003f14000 */
[----:B---3--:R-:W-:Y:S01]  /*29df0*/  FFMA.FTZ R162, R185, R165, R162 ;  /* 0x000000a5b9a27223 */ /* 0x008fe200000100a2 */
[----:B------:R-:W3:Y:S03]  /*29e00*/  LDCU.128 UR48, c[0x3][0x1cc0] ;  /* 0x00c39800ff3077ac */ /* 0x000ee60008000c00 */
[----:B-1----:R-:W-:Y:S01]  /*29e10*/  FADD.FTZ R164, R163, -R162 ;  /* 0x800000a2a3a47221 */ /* 0x002fe20000010000 */
[----:B------:R-:W-:Y:S02]  /*29e20*/  UIADD3 UR33, UPT, UPT, UR10, 0x16, UR33 ;  /* 0x000000160a217890 */ /* 0x000fe4000fffe021 */
[----:B------:R-:W-:Y:S01]  /*29e30*/  UIADD3 UR34, UPT, UPT, UR10, 0x16, UR34 ;  /* 0x000000160a227890 */ /* 0x000fe2000fffe022 */
[----:B------:R-:W-:Y:S01]  /*29e40*/  FFMA.FTZ R159, R128, R164, R159 ;  /* 0x000000a4809f7223 */ /* 0x000fe2000001009f */
[----:B------:R-:W-:Y:S01]  /*29e50*/  MOV R128, 0x41f00000 ;  /* 0x41f0000000807802 */ /* 0x000fe20000000f00 */
[----:B------:R-:W-:-:S03]  /*29e60*/  UIADD3 UR35, UPT, UPT, UR10, 0x16, UR35 ;  /* 0x000000160a237890 */ /* 0x000fc6000fffe023 */
[----:B------:R-:W-:-:S04]  /*29e70*/  FSEL R164, R128, 7.5, !P0 ;  /* 0x40f0000080a47808 */ /* 0x000fc80004000000 */
[----:B------:R1:W4:Y:S02]  /*29e80*/  MUFU.RCP R165, R164 ;  /* 0x000000a400a57308 */ /* 0x0003240000001000 */
[----:B-1----:R-:W-:Y:S01]  /*29e90*/  MOV R164, 0x42000000 ;  /* 0x4200000000a47802 */ /* 0x002fe20000000f00 */
[----:B------:R-:W-:-:S04]  /*29ea0*/  DEPBAR.LE SB5, 0xe ;  /* 0x0000d3800000791a */ /* 0x000fc80000000000 */
[----:B------:R-:W-:Y:S01]  /*29eb0*/  FMUL.FTZ R166, R166, UR39 ;  /* 0x00000027a6a67c20 */ /* 0x000fe20008410000 */
[----:B------:R-:W1:Y:S03]  /*29ec0*/  LDCU.128 UR36, c[0x3][0x80] ;  /* 0x00c01000ff2477ac */ /* 0x000e660008000c00 */
[----:B------:R-:W-:Y:S01]  /*29ed0*/  FFMA.FTZ R167, R167, UR53, R166 ;  /* 0x00000035a7a77c23 */ /* 0x000fe200080100a6 */
[----:B------:R-:W-:-:S04]  /*29ee0*/  DEPBAR.LE SB5, 0xd ;  /* 0x0000d3400000791a */ /* 0x000fc80000000000 */
[----:B0-----:R-:W-:Y:S01]  /*29ef0*/  FMUL.FTZ R168, R168, UR16 ;  /* 0x00000010a8a87c20 */ /* 0x001fe20008410000 */
[--C-:B------:R-:W-:Y:S01]  /*29f00*/  FADD.FTZ R128, -R162, R167.reuse ;  /* 0x000000a7a2807221 */ /* 0x100fe20000010100 */
[----:B------:R-:W-:-:S03]  /*29f10*/  FADD.FTZ R174, R174, R167 ;  /* 0x000000a7aeae7221 */ /* 0x000fc60000010000 */
[----:B------:R-:W-:Y:S01]  /*29f20*/  FMUL.FTZ R163, R128, 0.25 ;  /* 0x3e80000080a37820 */ /* 0x000fe20000410000 */
[----:B------:R-:W-:-:S04]  /*29f30*/  DEPBAR.LE SB5, 0xb ;  /* 0x0000d2c00000791a */ /* 0x000fc80000000000 */
[----:B------:R-:W-:Y:S01]  /*29f40*/  FFMA.FTZ R169, R169, UR54, R168 ;  /* 0x00000036a9a97c23 */ /* 0x000fe200080100a8 */
[----:B------:R-:W-:Y:S01]  /*29f50*/  FMUL.FTZ R170, R170, UR17 ;  /* 0x00000011aaaa7c20 */ /* 0x000fe20008410000 */
[----:B------:R-:W-:Y:S01]  /*29f60*/  FSEL R163, R163, R128, P0 ;  /* 0x00000080a3a37208 */ /* 0x000fe20000000000 */
[----:B------:R-:W-:-:S04]  /*29f70*/  DEPBAR.LE SB5, 0xa ;  /* 0x0000d2800000791a */ /* 0x000fc80000000000 */
[----:B------:R-:W-:Y:S01]  /*29f80*/  FMUL.FTZ R172, R172, UR18 ;  /* 0x00000012acac7c20 */ /* 0x000fe20008410000 */
[----:B------:R-:W-:Y:S01]  /*29f90*/  FSETP.GT.FTZ.AND P0, PT, R14, 8.50705917302346158658e+37, PT ;  /* 0x7e8000000e00780b */ /* 0x000fe20003f14000 */
[----:B------:R-:W-:Y:S01]  /*29fa0*/  FFMA.FTZ R171, R171, UR55, R170 ;  /* 0x00000037abab7c23 */ /* 0x000fe200080100aa */
[----:B------:R-:W-:Y:S01]  /*29fb0*/  FADD.FTZ R174, R174, R169 ;  /* 0x000000a9aeae7221 */ /* 0x000fe20000010000 */
[----:B----4-:R-:W-:Y:S01]  /*29fc0*/  FFMA.FTZ R162, R165, R163, R162 ;  /* 0x000000a3a5a27223 */ /* 0x010fe200000100a2 */
[----:B------:R-:W-:Y:S01]  /*29fd0*/  HFMA2 R165, -RZ, RZ, 2.984375, 0 ;  /* 0x41f80000ffa57431 */ /* 0x000fe200000001ff */
[----:B------:R-:W-:-:S04]  /*29fe0*/  DEPBAR.LE SB5, 0x8 ;  /* 0x0000d2000000791a */ /* 0x000fc80000000000 */
[----:B-1----:R-:W-:Y:S01]  /*29ff0*/  FFMA.FTZ R173, R173, UR36, R172 ;  /* 0x00000024adad7c23 */ /* 0x002fe200080100ac */
[----:B------:R-:W-:Y:S01]  /*2a000*/  FMUL.FTZ R176, R176, UR19 ;  /* 0x00000013b0b07c20 */ /* 0x000fe20008410000 */
[----:B------:R-:W-:Y:S01]  /*2a010*/  FADD.FTZ R163, R167, -R162 ;  /* 0x800000a2a7a37221 */ /* 0x000fe20000010000 */
[----:B------:R-:W-:-:S04]  /*2a020*/  DEPBAR.LE SB5, 0x7 ;  /* 0x0000d1c00000791a */ /* 0x000fc80000000000 */
[----:B--2---:R-:W-:Y:S01]  /*2a030*/  FMUL.FTZ R179, R179, UR40 ;  /* 0x00000028b3b37c20 */ /* 0x004fe20008410000 */
[----:B------:R-:W-:Y:S01]  /*2a040*/  FADD.FTZ R174, R174, R171 ;  /* 0x000000abaeae7221 */ /* 0x000fe20000010000 */
[----:B------:R-:W-:Y:S01]  /*2a050*/  FFMA.FTZ R177, R177, UR37, R176 ;  /* 0x00000025b1b17c23 */ /* 0x000fe200080100b0 */
[----:B------:R-:W-:Y:S01]  /*2a060*/  FFMA.FTZ R159, R128, R163, R159 ;  /* 0x000000a3809f7223 */ /* 0x000fe2000001009f */
[----:B------:R-:W-:Y:S01]  /*2a070*/  FADD.FTZ R128, -R162, R169 ;  /* 0x000000a9a2807221 */ /* 0x000fe20000010100 */
[----:B------:R-:W0:Y:S01]  /*2a080*/  LDCU.128 UR52, c[0x3][0x2f0] ;  /* 0x00c05e00ff3477ac */ /* 0x000e220008000c00 */
[----:B------:R-:W-:Y:S01]  /*2a090*/  FSEL R165, R165, 7.75, !P0 ;  /* 0x40f80000a5a57808 */ /* 0x000fe20004000000 */
[----:B------:R-:W-:-:S04]  /*2a0a0*/  DEPBAR.LE SB5, 0x6 ;  /* 0x0000d1800000791a */ /* 0x000fc80000000000 */
[----:B------:R-:W-:Y:S01]  /*2a0b0*/  FFMA.FTZ R179, R180, UR38, R179 ;  /* 0x00000026b4b37c23 */ /* 0x000fe200080100b3 */
[----:B------:R-:W-:Y:S01]  /*2a0c0*/  FMUL.FTZ R163, R128, 0.25 ;  /* 0x3e80000080a37820 */ /* 0x000fe20000410000 */
[----:B------:R-:W-:Y:S01]  /*2a0d0*/  FADD.FTZ R174, R174, R173 ;  /* 0x000000adaeae7221 */ /* 0x000fe20000010000 */
[----:B------:R-:W-:-:S04]  /*2a0e0*/  DEPBAR.LE SB5, 0x5 ;  /* 0x0000d1400000791a */ /* 0x000fc80000000000 */
[----:B------:R-:W-:Y:S01]  /*2a0f0*/  FMUL.FTZ R126, R126, UR41 ;  /* 0x000000297e7e7c20 */ /* 0x000fe20008410000 */
[----:B------:R-:W1:Y:S01]  /*2a100*/  LDCU.128 UR16, c[0x3][0xc60] ;  /* 0x00c18c00ff1077ac */ /* 0x000e620008000c00 */
[----:B------:R-:W2:Y:S01]  /*2a110*/  MUFU.RCP R165, R165 ;  /* 0x000000a500a57308 */ /* 0x000ea20000001000 */
[----:B------:R-:W-:Y:S01]  /*2a120*/  FSEL R163, R163, R128, P0 ;  /* 0x00000080a3a37208 */ /* 0x000fe20000000000 */
[----:B------:R-:W-:Y:S01]  /*2a130*/  FADD.FTZ R174, R174, R177 ;  /* 0x000000b1aeae7221 */ /* 0x000fe20000010000 */
[----:B------:R-:W-:Y:S01]  /*2a140*/  FSETP.GT.FTZ.AND P0, PT, R13, 8.50705917302346158658e+37, PT ;  /* 0x7e8000000d00780b */ /* 0x000fe20003f14000 */
[----:B------:R-:W-:-:S04]  /*2a150*/  DEPBAR.LE SB5, 0x3 ;  /* 0x0000d0c00000791a */ /* 0x000fc80000000000 */
[----:B------:R-:W-:Y:S01]  /*2a160*/  FFMA.FTZ R127, R127, UR39, R126 ;  /* 0x000000277f7f7c23 */ /* 0x000fe2000801007e */
[----:B------:R-:W4:Y:S01]  /*2a170*/  LDCU.128 UR36, c[0x3][0x90] ;  /* 0x00c01200ff2477ac */ /* 0x000f220008000c00 */
[----:B------:R-:W-:Y:S01]  /*2a180*/  FMUL.FTZ R124, R124, UR42 ;  /* 0x0000002a7c7c7c20 */ /* 0x000fe20008410000 */
[----:B------:R-:W-:Y:S01]  /*2a190*/  FSEL R164, R164, 8, !P0 ;  /* 0x41000000a4a47808 */ /* 0x000fe20004000000 */
[----:B------:R-:W-:Y:S01]  /*2a1a0*/  FADD.FTZ R174, R174, R179 ;  /* 0x000000b3aeae7221 */ /* 0x000fe20000010000 */
[----:B------:R-:W-:-:S04]  /*2a1b0*/  DEPBAR.LE SB5, 0x1 ;  /* 0x0000d0400000791a */ /* 0x000fc80000000000 */
[----:B------:R-:W-:Y:S01]  /*2a1c0*/  FMUL.FTZ R122, R122, UR43 ;  /* 0x0000002b7a7a7c20 */ /* 0x000fe20008410000 */
[----:B---3--:R-:W-:Y:S01]  /*2a1d0*/  IADD3 R167, PT, PT, R4, UR48, RZ ;  /* 0x0000003004a77c10 */ /* 0x008fe2000fffe0ff */
[----:B0-----:R-:W-:Y:S01]  /*2a1e0*/  FMUL.FTZ R2, R2, UR52 ;  /* 0x0000003402027c20 */ /* 0x001fe20008410000 */
[----:B------:R-:W-:Y:S01]  /*2a1f0*/  FADD.FTZ R174, R174, R127 ;  /* 0x0000007faeae7221 */ /* 0x000fe20000010000 */
[----:B------:R-:W0:Y:S02]  /*2a200*/  LDCU.128 UR40, c[0x3][0x1cd0] ;  /* 0x00c39a00ff2877ac */ /* 0x000e240008000c00 */
[----:B------:R-:W-:Y:S02]  /*2a210*/  IMAD R167, R120, UR34, R167 ;  /* 0x0000002278a77c24 */ /* 0x000fe4000f8e02a7 */
[----:B--2---:R-:W-:Y:S01]  /*2a220*/  FFMA.FTZ R162, R165, R163, R162 ;  /* 0x000000a3a5a27223 */ /* 0x004fe200000100a2 */
[----:B-1----:R-:W-:Y:S01]  /*2a230*/  UIADD3 UR14, UPT, UPT, UR10, 0x16, UR16 ;  /* 0x000000160a0e7890 */ /* 0x002fe2000fffe010 */
[----:B------:R1:W2:Y:S01]  /*2a240*/  MUFU.RCP R165, R164 ;  /* 0x000000a400a57308 */ /* 0x0002a20000001000 */
[----:B------:R-:W-:Y:S01]  /*2a250*/  UIADD3 UR15, UPT, UPT, UR10, 0x16, UR17 ;  /* 0x000000160a0f7890 */ /* 0x000fe2000fffe011 */
[----:B------:R-:W-:Y:S01]  /*2a260*/  FADD.FTZ R163, R169, -R162 ;  /* 0x800000a2a9a37221 */ /* 0x000fe20000010000 */
[----:B------:R-:W-:Y:S01]  /*2a270*/  UIADD3 UR20, UPT, UPT, UR10, 0x16, UR18 ;  /* 0x000000160a147890 */ /* 0x000fe2000fffe012 */
[----:B----4-:R-:W-:Y:S01]  /*2a280*/  FFMA.FTZ R125, R125, UR36, R124 ;  /* 0x000000247d7d7c23 */ /* 0x010fe2000801007c */
[----:B------:R-:W-:Y:S01]  /*2a290*/  FFMA.FTZ R123, R123, UR37, R122 ;  /* 0x000000257b7b7c23 */ /* 0x000fe2000801007a */
[----:B------:R-:W-:Y:S01]  /*2a2a0*/  FFMA.FTZ R159, R128, R163, R159 ;  /* 0x000000a3809f7223 */ /* 0x000fe2000001009f */
[----:B------:R-:W-:Y:S01]  /*2a2b0*/  FADD.FTZ R128, -R162, R171 ;  /* 0x000000aba2807221 */ /* 0x000fe20000010100 */
[----:B------:R-:W-:Y:S01]  /*2a2c0*/  UIADD3 UR21, UPT, UPT, UR10, 0x16, UR19 ;  /* 0x000000160a157890 */ /* 0x000fe2000fffe013 */
[----:B-1----:R-:W-:Y:S01]  /*2a2d0*/  MOV R164, 0x42080000 ;  /* 0x4208000000a47802 */ /* 0x002fe20000000f00 */
[----:B------:R-:W1:Y:S01]  /*2a2e0*/  LDCU.128 UR16, c[0x3][0xc70] ;  /* 0x00c18e00ff1077ac */ /* 0x000e620008000c00 */
[----:B------:R-:W-:Y:S01]  /*2a2f0*/  FMUL.FTZ R163, R128, 0.25 ;  /* 0x3e80000080a37820 */ /* 0x000fe20000410000 */
[----:B------:R-:W-:Y:S01]  /*2a300*/  IADD3 R169, PT, PT, R4, UR49, RZ ;  /* 0x0000003104a97c10 */ /* 0x000fe2000fffe0ff */
[----:B------:R-:W-:-:S03]  /*2a310*/  FADD.FTZ R174, R174, R125 ;  /* 0x0000007daeae7221 */ /* 0x000fc60000010000 */
[----:B------:R-:W-:Y:S01]  /*2a320*/  FSEL R163, R163, R128, P0 ;  /* 0x00000080a3a37208 */ /* 0x000fe20000000000 */
[----:B------:R-:W-:Y:S01]  /*2a330*/  IMAD R169, R120, UR35, R169 ;  /* 0x0000002378a97c24 */ /* 0x000fe2000f8e02a9 */
[----:B------:R-:W-:Y:S01]  /*2a340*/  FSETP.GT.FTZ.AND P0, PT, R12, 8.50705917302346158658e+37, PT ;  /* 0x7e8000000c00780b */ /* 0x000fe20003f14000 */
[----:B------:R-:W-:Y:S02]  /*2a350*/  FADD.FTZ R174, R174, R123 ;  /* 0x0000007baeae7221 */ /* 0x000fe40000010000 */
[----:B--2---:R-:W-:Y:S01]  /*2a360*/  FFMA.FTZ R162, R165, R163, R162 ;  /* 0x000000a3a5a27223 */ /* 0x004fe200000100a2 */
[----:B------:R-:W-:-:S03]  /*2a370*/  HFMA2 R165, -RZ, RZ, 3.0078125, 0 ;  /* 0x42040000ffa57431 */ /* 0x000fc600000001ff */
[----:B------:R-:W-:Y:S01]  /*2a380*/  FADD.FTZ R163, R171, -R162 ;  /* 0x800000a2aba37221 */ /* 0x000fe20000010000 */
[----:B------:R-:W-:Y:S01]  /*2a390*/  IADD3 R171, PT, PT, R4, UR50, RZ ;  /* 0x0000003204ab7c10 */ /* 0x000fe2000fffe0ff */
[----:B-1----:R-:W-:Y:S02]  /*2a3a0*/  UIADD3 UR18, UPT, UPT, UR10, 0x16, UR18 ;  /* 0x000000160a127890 */ /* 0x002fe4000fffe012 */
[----:B------:R-:W-:Y:S01]  /*2a3b0*/  FFMA.FTZ R159, R128, R163, R159 ;  /* 0x000000a3809f7223 */ /* 0x000fe2000001009f */
[----:B------:R-:W-:Y:S01]  /*2a3c0*/  FADD.FTZ R128, -R162, R173 ;  /* 0x000000ada2807221 */ /* 0x000fe20000010100 */
[----:B------:R-:W-:Y:S01]  /*2a3d0*/  IMAD R171, R120, UR14, R171 ;  /* 0x0000000e78ab7c24 */ /* 0x000fe2000f8e02ab */
[----:B------:R-:W-:Y:S01]  /*2a3e0*/  FSEL R165, R165, 8.25, !P0 ;  /* 0x41040000a5a57808 */ /* 0x000fe20004000000 */
[----:B------:R-:W-:Y:S01]  /*2a3f0*/  UIADD3 UR16, UPT, UPT, UR10, 0x16, UR16 ;  /* 0x000000160a107890 */ /* 0x000fe2000fffe010 */
[----:B------:R-:W-:Y:S01]  /*2a400*/  FMUL.FTZ R163, R128, 0.25 ;  /* 0x3e80000080a37820 */ /* 0x000fe20000410000 */
[----:B------:R-:W-:-:S03]  /*2a410*/  UIADD3 UR17, UPT, UPT, UR10, 0x16, UR17 ;  /* 0x000000160a117890 */ /* 0x000fc6000fffe011 */
[----:B------:R-:W1:Y:S01]  /*2a420*/  MUFU.RCP R165, R165 ;  /* 0x000000a500a57308 */ /* 0x000e620000001000 */
[----:B------:R-:W-:Y:S02]  /*2a430*/  FSEL R163, R163, R128, P0 ;  /* 0x00000080a3a37208 */ /* 0x000fe40000000000 */
[----:B------:R-:W-:-:S04]  /*2a440*/  FSETP.GT.FTZ.AND P0, PT, R11, 8.50705917302346158658e+37, PT ;  /* 0x7e8000000b00780b */ /* 0x000fc80003f14000 */
[----:B------:R-:W-:Y:S01]  /*2a450*/  FSEL R164, R164, 8.5, !P0 ;  /* 0x41080000a4a47808 */ /* 0x000fe20004000000 */
[----:B-1----:R-:W-:-:S03]  /*2a460*/  FFMA.FTZ R162, R165, R163, R162 ;  /* 0x000000a3a5a27223 */ /* 0x002fc600000100a2 */
[----:B------:R1:W2:Y:S01]  /*2a470*/  MUFU.RCP R165, R164 ;  /* 0x000000a400a57308 */ /* 0x0002a20000001000 */
[----:B------:R-:W-:Y:S01]  /*2a480*/  FADD.FTZ R163, R173, -R162 ;  /* 0x800000a2ada37221 */ /* 0x000fe20000010000 */
[----:B------:R-:W-:-:S03]  /*2a490*/  IADD3 R173, PT, PT, R4, UR51, RZ ;  /* 0x0000003304ad7c10 */ /* 0x000fc6000fffe0ff */
[----:B------:R-:W-:Y:S01]  /*2a4a0*/  FFMA.FTZ R159, R128, R163, R159 ;  /* 0x000000a3809f7223 */ /* 0x000fe2000001009f */
[----:B------:R-:W-:Y:S01]  /*2a4b0*/  FADD.FTZ R128, -R162, R177 ;  /* 0x000000b1a2807221 */ /* 0x000fe20000010100 */
[----:B------:R-:W-:Y:S01]  /*2a4c0*/  IMAD R173, R120, UR15, R173 ;  /* 0x0000000f78ad7c24 */ /* 0x000fe2000f8e02ad */
[----:B-1----:R-:W-:Y:S02]  /*2a4d0*/  MOV R164, 0x42100000 ;  /* 0x4210000000a47802 */ /* 0x002fe40000000f00 */
[----:B------:R-:W-:-:S05]  /*2a4e0*/  FMUL.FTZ R163, R128, 0.25 ;  /* 0x3e80000080a37820 */ /* 0x000fca0000410000 */
[----:B------:R-:W-:Y:S02]  /*2a4f0*/  FSEL R163, R163, R128, P0 ;  /* 0x00000080a3a37208 */ /* 0x000fe40000000000 */
[----:B------:R-:W-:-:S03]  /*2a500*/  FSETP.GT.FTZ.AND P0, PT, R10, 8.50705917302346158658e+37, PT ;  /* 0x7e8000000a00780b */ /* 0x000fc60003f14000 */
[----:B--2---:R-:W-:Y:S01]  /*2a510*/  FFMA.FTZ R162, R165, R163, R162 ;  /* 0x000000a3a5a27223 */ /* 0x004fe200000100a2 */
[----:B------:R-:W-:-:S03]  /*2a520*/  HFMA2 R165, -RZ, RZ, 3.0234375, 0 ;  /* 0x420c0000ffa57431 */ /* 0x000fc600000001ff */
[----:B------:R-:W-:Y:S01]  /*2a530*/  FADD.FTZ R163, R177, -R162 ;  /* 0x800000a2b1a37221 */ /* 0x000fe20000010000 */
[----:B0-----:R-:W-:-:S03]  /*2a540*/  IADD3 R177, PT, PT, R4, UR42, RZ ;  /* 0x0000002a04b17c10 */ /* 0x001fc6000fffe0ff */
[----:B------:R-:W-:Y:S01]  /*2a550*/  FFMA.FTZ R159, R128, R163, R159 ;  /* 0x000000a3809f7223 */ /* 0x000fe2000001009f */
[----:B------:R-:W-:Y:S01]  /*2a560*/  FADD.FTZ R128, -R162, R179 ;  /* 0x000000b3a2807221 */ /* 0x000fe20000010100 */
[----:B------:R-:W-:-:S03]  /*2a570*/  FSEL R165, R165, 8.75, !P0 ;  /* 0x410c0000a5a57808 */ /* 0x000fc60004000000 */
[----:B------:R-:W-:-:S03]  /*2a580*/  FMUL.FTZ R163, R128, 0.25 ;  /* 0x3e80000080a37820 */ /* 0x000fc60000410000 */
[----:B------:R-:W0:Y:S02]  /*2a590*/  MUFU.RCP R165, R165 ;  /* 0x000000a500a57308 */ /* 0x000e240000001000 */
[----:B------:R-:W-:Y:S02]  /*2a5a0*/  FSEL R163, R163, R128, P0 ;  /* 0x00000080a3a37208 */ /* 0x000fe40000000000 */
[----:B------:R-:W-:-:S04]  /*2a5b0*/  FSETP.GT.FTZ.AND P0, PT, R9, 8.50705917302346158658e+37, PT ;  /* 0x7e8000000900780b */ /* 0x000fc80003f14000 */
[----:B------:R-:W-:Y:S01]  /*2a5c0*/  FSEL R164, R164, 9, !P0 ;  /* 0x41100000a4a47808 */ /* 0x000fe20004000000 */
[----:B0-----:R-:W-:-:S03]  /*2a5d0*/  FFMA.FTZ R162, R165, R163, R162 ;  /* 0x000000a3a5a27223 */ /* 0x001fc600000100a2 */
[----:B------:R-:W0:Y:S01]  /*2a5e0*/  MUFU.RCP R165, R164 ;  /* 0x000000a400a57308 */ /* 0x000e220000001000 */
[----:B------:R-:W-:Y:S01]  /*2a5f0*/  FADD.FTZ R163, R179, -R162 ;  /* 0x800000a2b3a37221 */ /* 0x000fe20000010000 */
[----:B------:R-:W-:Y:S01]  /*2a600*/  FADD.FTZ R126, -R162, R127 ;  /* 0x0000007fa27e7221 */ /* 0x000fe20000010100 */
[----:B------:R-:W-:Y:S02]  /*2a610*/  IADD3 R179, PT, PT, R4, UR43, RZ ;  /* 0x0000002b04b37c10 */ /* 0x000fe4000fffe0ff */
[----:B------:R-:W-:Y:S01]  /*2a620*/  FFMA.FTZ R159, R128, R163, R159 ;  /* 0x000000a3809f7223 */ /* 0x000fe2000001009f */
[----:B------:R-:W-:Y:S02]  /*2a630*/  FMUL.FTZ R163, R126, 0.25 ;  /* 0x3e8000007ea37820 */ /* 0x000fe40000410000 */
[----:B------:R-:W-:-:S03]  /*2a640*/  IMAD R179, R120, UR17, R179 ;  /* 0x0000001178b37c24 */ /* 0x000fc6000f8e02b3 */
[----:B------:R-:W-:Y:S02]  /*2a650*/  FSEL R163, R163, R126, P0 ;  /* 0x0000007ea3a37208 */ /* 0x000fe40000000000 */
[----:B------:R-:W-:Y:S02]  /*2a660*/  FSETP.GT.FTZ.AND P0, PT, R8, 8.50705917302346158658e+37, PT ;  /* 0x7e8000000800780b */ /* 0x000fe40003f14000 */
[----:B------:R-:W-:Y:S01]  /*2a670*/  IADD3 R182, PT, PT, R179, 0x16, RZ ;  /* 0x00000016b3b67810 */ /* 0x000fe20007ffe0ff */
[----:B0-----:R-:W-:Y:S01]  /*2a680*/  FFMA.FTZ R162, R165, R163, R162 ;  /* 0x000000a3a5a27223 */ /* 0x001fe200000100a2 */
[----:B------:R-:W-:Y:S01]  /*2a690*/  HFMA2 R163, -RZ, RZ, 3.0390625, 0 ;  /* 0x42140000ffa37431 */ /* 0x000fe200000001ff */
[----:B------:R-:W-:Y:S01]  /*2a6a0*/  IADD3 R165, PT, PT, R4, UR47, RZ ;  /* 0x0000002f04a57c10 */ /* 0x000fe2000fffe0ff */
[----:B------:R-:W0:Y:S01]  /*2a6b0*/  LDCU.128 UR44, c[0x3][0x1ce0] ;  /* 0x00c39c00ff2c77ac */ /* 0x000e220008000c00 */
[----:B------:R-:W-:Y:S01]  /*2a6c0*/  FADD.FTZ R128, R127, -R162 ;  /* 0x800000a27f807221 */ /* 0x000fe20000010000 */
[----:B------:R-:W-:-:S02]  /*2a6d0*/  FADD.FTZ R127, -R162, R125 ;  /* 0x0000007da27f7221 */ /* 0x000fc40000010100 */
[----:B------:R-:W-:Y:S02]  /*2a6e0*/  IMAD R165, R120, UR33, R165 ;  /* 0x0000002178a57c24 */ /* 0x000fe4000f8e02a5 */
[----:B------:R-:W-:Y:S01]  /*2a6f0*/  FFMA.FTZ R128, R126, R128, R159 ;  /* 0x000000807e807223 */ /* 0x000fe2000001009f */
[----:B------:R-:W-:Y:S01]  /*2a700*/  FMUL.FTZ R124, R127, 0.25 ;  /* 0x3e8000007f7c7820 */ /* 0x000fe20000410000 */
[----:B------:R-:W-:Y:S02]  /*2a710*/  FSEL R163, R163, 9.25, !P0 ;  /* 0x41140000a3a37808 */ /* 0x000fe40004000000 */
[----:B------:R-:W-:Y:S02]  /*2a720*/  IADD3 R165, PT, PT, R165, 0x16, RZ ;  /* 0x00000016a5a57810 */ /* 0x000fe40007ffe0ff */
[----:B------:R-:W-:Y:S02]  /*2a730*/  FSEL R159, R124, R127, P0 ;  /* 0x0000007f7c9f7208 */ /* 0x000fe40000000000 */
[----:B------:R-:W1:Y:S01]  /*2a740*/  MUFU.RCP R163, R163 ;  /* 0x000000a300a37308 */ /* 0x000e620000001000 */
[----:B------:R-:W-:-:S02]  /*2a750*/  MOV R124, 0x42180000 ;  /* 0x42180000007c7802 */ /* 0x000fc40000000f00 */
[----:B------:R-:W-:-:S04]  /*2a760*/  FSETP.GT.FTZ.AND P0, PT, R7, 8.50705917302346158658e+37, PT ;  /* 0x7e8000000700780b */ /* 0x000fc80003f14000 */
[----:B------:R-:W-:-:S04]  /*2a770*/  FSEL R124, R124, 9.5, !P0 ;  /* 0x411800007c7c7808 */ /* 0x000fc80004000000 */
[----:B------:R2:W3:Y:S01]  /*2a780*/  MUFU.RCP R175, R124 ;  /* 0x0000007c00af7308 */ /* 0x0004e20000001000 */
[----:B-1----:R-:W-:Y:S01]  /*2a790*/  FFMA.FTZ R162, R163, R159, R162 ;  /* 0x0000009fa3a27223 */ /* 0x002fe200000100a2 */
[----:B------:R-:W5:Y:S01]  /*2a7a0*/  TLD.LZ RZ, R166, R165, UR12, 1D, 0x1 ;  /* 0x00ff0cffa5a67f66 */ /* 0x000f6200081e01ff */
[----:B--2---:R-:W-:Y:S02]  /*2a7b0*/  HFMA2 R124, -RZ, RZ, 3.0546875, 0 ;  /* 0x421c0000ff7c7431 */ /* 0x004fe400000001ff */
[----:B------:R-:W-:-:S04]  /*2a7c0*/  FADD.FTZ R159, -R162, R123 ;  /* 0x0000007ba29f7221 */ /* 0x000fc80000010100 */
[----:B------:R-:W-:-:S05]  /*2a7d0*/  FMUL.FTZ R122, R159, 0.25 ;  /* 0x3e8000009f7a7820 */ /* 0x000fca0000410000 */
[----:B------:R-:W-:Y:S02]  /*2a7e0*/  FSEL R163, R122, R159, P0 ;  /* 0x0000009f7aa37208 */ /* 0x000fe40000000000 */
[----:B------:R-:W-:-:S03]  /*2a7f0*/  FSETP.GT.FTZ.AND P0, PT, R6, 8.50705917302346158658e+37, PT ;  /* 0x7e8000000600780b */ /* 0x000fc60003f14000 */
[--C-:B---3--:R-:W-:Y:S01]  /*2a800*/  FFMA.FTZ R164, R175, R163, R162.reuse ;  /* 0x000000a3afa47223 */ /* 0x108fe200000100a2 */
[----:B------:R-:W-:Y:S01]  /*2a810*/  FADD.FTZ R162, R125, -R162 ;  /* 0x800000a27da27221 */ /* 0x000fe20000010000 */
[----:B------:R-:W-:Y:S02]  /*2a820*/  FSEL R124, R124, 9.75, !P0 ;  /* 0x411c00007c7c7808 */ /* 0x000fe40004000000 */
[----:B------:R-:W-:Y:S01]  /*2a830*/  FADD.FTZ R122, R123, -R164 ;  /* 0x800000a47b7a7221 */ /* 0x000fe20000010000 */
[----:B------:R-:W-:Y:S01]  /*2a840*/  FFMA.FTZ R128, R127, R162, R128 ;  /* 0x000000a27f807223 */ /* 0x000fe20000010080 */
[----:B------:R1:W2:Y:S01]  /*2a850*/  MUFU.RCP R185, R124 ;  /* 0x0000007c00b97308 */ /* 0x0002a20000001000 */
[----:B------:R-:W-:Y:S01]  /*2a860*/  IADD3 R162, PT, PT, R171, 0x16, RZ ;  /* 0x00000016aba27810 */ /* 0x000fe20007ffe0ff */
[----:B------:R-:W-:Y:S02]  /*2a870*/  IMAD R123, R120, UR16, R177 ;  /* 0x00000010787b7c24 */ /* 0x000fe4000f8e02b1 */
[----:B------:R-:W-:Y:S01]  /*2a880*/  FFMA.FTZ R128, R159, R122, R128 ;  /* 0x0000007a9f807223 */ /* 0x000fe20000010080 */
[----:B------:R-:W-:-:S04]  /*2a890*/  DEPBAR.LE SB5, 0x1 ;  /* 0x0000d0400000791a */ /* 0x000fc80000000000 */
[----:B------:R-:W-:Y:S01]  /*2a8a0*/  FFMA.FTZ R159, R121, UR38, R2 ;  /* 0x00000026799f7c23 */ /* 0x000fe20008010002 */
[----:B------:R-:W-:Y:S02]  /*2a8b0*/  IADD3 R2, PT, PT, R167, 0x16, RZ ;  /* 0x00000016a7027810 */ /* 0x000fe40007ffe0ff */
[----:B------:R-:W-:Y:S01]  /*2a8c0*/  TLD.LZ RZ, R167, R165, UR8, 1D, 0x1 ;  /* 0x00ff08ffa5a77f66 */ /* 0x000fe200081e01ff */
[C---:B0-----:R-:W-:Y:S01]  /*2a8d0*/  IADD3 R121, PT, PT, R4.reuse, UR44, RZ ;  /* 0x0000002c04797c10 */ /* 0x041fe2000fffe0ff */
[----:B------:R-:W5:Y:S01]  /*2a8e0*/  TLD.LZ RZ, R168, R2, UR12, 1D, 0x1 ;  /* 0x00ff0cff02a87f66 */ /* 0x000f6200081e01ff */
[C---:B------:R-:W-:Y:S02]  /*2a8f0*/  IADD3 R163, PT, PT, R4.reuse, UR40, RZ ;  /* 0x0000002804a37c10 */ /* 0x040fe4000fffe0ff */
[----:B------:R-:W-:Y:S01]  /*2a900*/  IADD3 R175, PT, PT, R4, UR41, RZ ;  /* 0x0000002904af7c10 */ /* 0x000fe2000fffe0ff */
[C---:B-1----:R-:W-:Y:S01]  /*2a910*/  IMAD R124, R120.reuse, UR18, R121 ;  /* 0x00000012787c7c24 */ /* 0x042fe2000f8e0279 */
[----:B------:R-:W-:Y:S01]  /*2a920*/  IADD3 R121, PT, PT, R169, 0x16, RZ ;  /* 0x00000016a9797810 */ /* 0x000fe20007ffe0ff */
[C---:B------:R-:W-:Y:S01]  /*2a930*/  IMAD R122, R120.reuse, UR20, R163 ;  /* 0x00000014787a7c24 */ /* 0x040fe2000f8e02a3 */
[----:B------:R-:W5:Y:S01]  /*2a940*/  TLD.LZ RZ, R169, R2, UR8, 1D, 0x1 ;  /* 0x00ff08ff02a97f66 */ /* 0x000f6200081e01ff */
[----:B------:R-:W-:Y:S01]  /*2a950*/  IADD3 R163, PT, PT, R173, 0x16, RZ ;  /* 0x00000016ada37810 */ /* 0x000fe20007ffe0ff */
[----:B------:R-:W5:Y:S01]  /*2a960*/  TLD.LZ RZ, R170, R121, UR12, 1D, 0x1 ;  /* 0x00ff0cff79aa7f66 */ /* 0x000f6200081e01ff */
[----:B------:R-:W-:Y:S01]  /*2a970*/  TLD.LZ RZ, R171, R121, UR8, 1D, 0x1 ;  /* 0x00ff08ff79ab7f66 */ /* 0x000fe200081e01ff */
[----:B------:R-:W5:Y:S01]  /*2a980*/  TLD.LZ RZ, R172, R162, UR12, 1D, 0x1 ;  /* 0x00ff0cffa2ac7f66 */ /* 0x000f6200081e01ff */
[----:B------:R-:W5:Y:S01]  /*2a990*/  TLD.LZ RZ, R173, R162, UR8, 1D, 0x1 ;  /* 0x00ff08ffa2ad7f66 */ /* 0x000f6200081e01ff */
[----:B------:R-:W-:Y:S01]  /*2a9a0*/  IMAD R175, R120, UR21, R175 ;  /* 0x0000001578af7c24 */ /* 0x000fe2000f8e02af */
[----:B------:R-:W-:-:S02]  /*2a9b0*/  IADD3 R177, PT, PT, R122, 0x16, RZ ;  /* 0x000000167ab17810 */ /* 0x000fc40007ffe0ff */
[----:B------:R-:W-:Y:S02]  /*2a9c0*/  IADD3 R181, PT, PT, R123, 0x16, RZ ;  /* 0x000000167bb57810 */ /* 0x000fe40007ffe0ff */
[----:B------:R-:W-:Y:S02]  /*2a9d0*/  IADD3 R180, PT, PT, R175, 0x16, RZ ;  /* 0x00000016afb47810 */ /* 0x000fe40007ffe0ff */
        /* <DEDUP_REMOVED lines=8> */
[----:B------:R-:W-:Y:S01]  /*2aa60*/  TLD.LZ RZ, R124, R181, UR8, 1D, 0x1 ;  /* 0x00ff08ffb57c7f66 */ /* 0x000fe200081e01ff */
[----:B------:R-:W-:Y:S01]  /*2aa70*/  TLD.LZ RZ, R123, R182, UR12, 1D, 0x1 ;  /* 0x00ff0cffb67b7f66 */ /* 0x000fe200081e01ff */
[----:B------:R-:W-:Y:S01]  /*2aa80*/  TLD.LZ RZ, R122, R182, UR8, 1D, 0x1 ;  /* 0x00ff08ffb67a7f66 */ /* 0x000fe200081e01ff */
[----:B------:R-:W5:Y:S01]  /*2aa90*/  TLD.LZ RZ, R121, R183, UR12, 1D, 0x1 ;  /* 0x00ff0cffb7797f66 */ /* 0x000f6200081e01ff */
[----:B------:R1:W5:Y:S01]  /*2aaa0*/  TLD.LZ RZ, R2, R183, UR8, 1D, 0x1 ;  /* 0x00ff08ffb7027f66 */ /* 0x00036200081e01ff */
[--C-:B0-----:R-:W-:Y:S01]  /*2aab0*/  FADD.FTZ R163, -R164, R159.reuse ;  /* 0x0000009fa4a37221 */ /* 0x101fe20000010100 */
[----:B------:R-:W-:Y:S01]  /*2aac0*/  FADD.FTZ R174, R174, R159 ;  /* 0x0000009faeae7221 */ /* 0x000fe20000010000 */
[----:B------:R-:W0:Y:S01]  /*2aad0*/  LDCU.128 UR32, c[0x3][0xa0] ;  /* 0x00c01400ff2077ac */ /* 0x000e220008000c00 */
[----:B------:R-:W-:Y:S01]  /*2aae0*/  FSETP.GT.FTZ.AND P1, PT, R71, 8.50705917302346158658e+37, PT ;  /* 0x7e8000004700780b */ /* 0x000fe20003f34000 */
[----:B------:R-:W-:Y:S01]  /*2aaf0*/  FMUL.FTZ R162, R163, 0.25 ;  /* 0x3e800000a3a27820 */ /* 0x000fe20000410000 */
[----:B------:R-:W3:Y:S04]  /*2ab00*/  LDCU.128 UR40, c[0x3][0x300] ;  /* 0x00c06000ff2877ac */ /* 0x000ee80008000c00 */
[----:B------:R-:W-:Y:S01]  /*2ab10*/  FSEL R165, R162, R163, P0 ;  /* 0x000000a3a2a57208 */ /* 0x000fe20000000000 */
[----:B------:R-:W-:Y:S01]  /*2ab20*/  UIADD3 UR14, UPT, UPT, UR10, 0x16, UR19 ;  /* 0x000000160a0e7890 */ /* 0x000fe2000fffe013 */
[----:B------:R-:W-:Y:S01]  /*2ab30*/  FSETP.GT.FTZ.AND P0, PT, R130, 8.50705917302346158658e+37, PT ;  /* 0x7e8000008200780b */ /* 0x000fe20003f14000 */
[----:B------:R-:W4:Y:S02]  /*2ab40*/  LDCU.128 UR16, c[0x3][0xc90] ;  /* 0x00c19200ff1077ac */ /* 0x000f240008000c00 */
[----:B--2---:R-:W-:Y:S01]  /*2ab50*/  FFMA.FTZ R164, R185, R165, R164 ;  /* 0x000000a5b9a47223 */ /* 0x004fe200000100a4 */
[----:B------:R-:W2:Y:S03]  /*2ab60*/  LDCU.128 UR48, c[0x3][0x1cf0] ;  /* 0x00c39e00ff3077ac */ /* 0x000ea60008000c00 */
[----:B------:R-:W-:-:S04]  /*2ab70*/  FADD.FTZ R162, R159, -R164 ;  /* 0x800000a49fa27221 */ /* 0x000fc80000010000 */
[----:B------:R-:W-:Y:S01]  /*2ab80*/  FFMA.FTZ R128, R163, R162, R128 ;  /* 0x000000a2a3807223 */ /* 0x000fe20000010080 */
[----:B------:R-:W-:-:S04]  /*2ab90*/  MOV R162, 0x42200000 ;  /* 0x4220000000a27802 */ /* 0x000fc80000000f00 */
[----:B------:R-:W-:Y:S01]  /*2aba0*/  FSEL R165, R162, 10, !P0 ;  /* 0x41200000a2a57808 */ /* 0x000fe20004000000 */
[----:B------:R-:W-:-:S04]  /*2abb0*/  DEPBAR.LE SB5, 0xb ;  /* 0x0000d2c00000791a */ /* 0x000fc80000000000 */
[----:B------:R-:W-:Y:S01]  /*2abc0*/  FMUL.FTZ R166, R166, UR53 ;  /* 0x00000035a6a67c20 */ /* 0x000fe20008410000 */
[----:B------:R-:W2:Y:S01]  /*2abd0*/  MUFU.RCP R165, R165 ;  /* 0x000000a500a57308 */ /* 0x000ea20000001000 */
[----:B------:R-:W-:Y:S02]  /*2abe0*/  FMUL.FTZ R168, R168, UR54 ;  /* 0x00000036a8a87c20 */ /* 0x000fe40008410000 */
[----:B------:R-:W-:Y:S01]  /*2abf0*/  FFMA.FTZ R167, R167, UR39, R166 ;  /* 0x00000027a7a77c23 */ /* 0x000fe200080100a6 */
[----:B------:R-:W2:Y:S03]  /*2ac00*/  LDCU.128 UR36, c[0x3][0xb0] ;  /* 0x00c01600ff2477ac */ /* 0x000ea60008000c00 */
[--C-:B------:R-:W-:Y:S01]  /*2ac10*/  FADD.FTZ R159, -R164, R167.reuse ;  /* 0x000000a7a49f7221 */ /* 0x100fe20000010100 */
[----:B------:R-:W-:Y:S01]  /*2ac20*/  FADD.FTZ R174, R174, R167 ;  /* 0x000000a7aeae7221 */ /* 0x000fe20000010000 */
[----:B------:R-:W-:-:S04]  /*2ac30*/  DEPBAR.LE SB5, 0x9 ;  /* 0x0000d2400000791a */ /* 0x000fc80000000000 */
[----:B0-----:R-:W-:Y:S01]  /*2ac40*/  FFMA.FTZ R169, R169, UR32, R168 ;  /* 0x00000020a9a97c23 */ /* 0x001fe200080100a8 */
[----:B------:R-:W-:Y:S01]  /*2ac50*/  FMUL.FTZ R170, R170, UR55 ;  /* 0x00000037aaaa7c20 */ /* 0x000fe20008410000 */
[----:B------:R-:W-:Y:S01]  /*2ac60*/  FMUL.FTZ R162, R159, 0.25 ;  /* 0x3e8000009fa27820 */ /* 0x000fe20000410000 */
[----:B------:R-:W-:-:S04]  /*2ac70*/  DEPBAR.LE SB5, 0x8 ;  /* 0x0000d2000000791a */ /* 0x000fc80000000000 */
[----:B---3--:R-:W-:Y:S01]  /*2ac80*/  FMUL.FTZ R172, R172, UR40 ;  /* 0x00000028acac7c20 */ /* 0x008fe20008410000 */
[----:B------:R-:W-:Y:S01]  /*2ac90*/  FADD.FTZ R174, R174, R169 ;  /* 0x000000a9aeae7221 */ /* 0x000fe20000010000 */
[----:B------:R-:W-:Y:S01]  /*2aca0*/  FFMA.FTZ R171, R171, UR33, R170 ;  /* 0x00000021abab7c23 */ /* 0x000fe200080100aa */
[----:B-1----:R-:W0:Y:S01]  /*2acb0*/  LDC R183, c[0x0][0x380] ;  /* 0x0000e000ffb77b82 */ /* 0x002e220000000800 */
[----:B------:R-:W-:Y:S01]  /*2acc0*/  FSEL R163, R162, R159, P0 ;  /* 0x0000009fa2a37208 */ /* 0x000fe20000000000 */
[----:B------:R-:W-:-:S04]  /*2acd0*/  DEPBAR.LE SB5, 0x7 ;  /* 0x0000d1c00000791a */ /* 0x000fc80000000000 */
[----:B------:R-:W-:Y:S01]  /*2ace0*/  FFMA.FTZ R173, R173, UR34, R172 ;  /* 0x00000022adad7c23 */ /* 0x000fe200080100ac */
[----:B------:R-:W-:Y:S01]  /*2acf0*/  FSETP.GT.FTZ.AND P0, PT, R129, 8.50705917302346158658e+37, PT ;  /* 0x7e8000008100780b */ /* 0x000fe20003f14000 */
[----:B------:R-:W-:Y:S01]  /*2ad00*/  FADD.FTZ R174, R174, R171 ;  /* 0x000000abaeae7221 */ /* 0x000fe20000010000 */
[----:B----4-:R-:W-:Y:S01]  /*2ad10*/  UIADD3 UR26, UPT, UPT, UR10, 0x16, UR16 ;  /* 0x000000160a1a7890 */ /* 0x010fe2000fffe010 */
[----:B--2---:R-:W-:Y:S01]  /*2ad20*/  FFMA.FTZ R164, R165, R163, R164 ;  /* 0x000000a3a5a47223 */ /* 0x004fe200000100a4 */
[----:B------:R-:W-:Y:S01]  /*2ad30*/  HFMA2 R163, -RZ, RZ, 3.0703125, 0 ;  /* 0x42240000ffa37431 */ /* 0x000fe200000001ff */
[----:B------:R-:W-:-:S04]  /*2ad40*/  DEPBAR.LE SB5, 0x5 ;  /* 0x0000d1400000791a */ /* 0x000fc80000000000 */
[----:B------:R-:W-:Y:S01]  /*2ad50*/  FMUL.FTZ R175, R175, UR41 ;  /* 0x00000029afaf7c20 */ /* 0x000fe20008410000 */
[----:B------:R-:W-:Y:S01]  /*2ad60*/  FMUL.FTZ R178, R178, UR42 ;  /* 0x0000002ab2b27c20 */ /* 0x000fe20008410000 */
[----:B------:R-:W-:Y:S01]  /*2ad70*/  FADD.FTZ R162, R167, -R164 ;  /* 0x800000a4a7a27221 */ /* 0x000fe20000010000 */
[----:B------:R-:W-:-:S04]  /*2ad80*/  DEPBAR.LE SB5, 0x4 ;  /* 0x0000d1000000791a */ /* 0x000fc80000000000 */
[----:B------:R-:W-:Y:S01]  /*2ad90*/  FMUL.FTZ R126, R126, UR43 ;  /* 0x0000002b7e7e7c20 */ /* 0x000fe20008410000 */
[----:B------:R-:W-:Y:S01]  /*2ada0*/  FFMA.FTZ R175, R176, UR35, R175 ;  /* 0x00000023b0af7c23 */ /* 0x000fe200080100af */
[----:B------:R-:W-:Y:S01]  /*2adb0*/  FFMA.FTZ R179, R179, UR36, R178 ;  /* 0x00000024b3b37c23 */ /* 0x000fe200080100b2 */
[----:B------:R-:W-:Y:S01]  /*2adc0*/  FFMA.FTZ R128, R159, R162, R128 ;  /* 0x000000a29f807223 */ /* 0x000fe20000010080 */
[----:B------:R-:W-:Y:S01]  /*2add0*/  FADD.FTZ R159, -R164, R169 ;  /* 0x000000a9a49f7221 */ /* 0x000fe20000010100 */
[----:B------:R-:W1:Y:S01]  /*2ade0*/  LDCU.128 UR40, c[0x3][0x310] ;  /* 0x00c06200ff2877ac */ /* 0x000e620008000c00 */
[----:B------:R-:W-:Y:S01]  /*2adf0*/  FSEL R165, R163, 10.25, !P0 ;  /* 0x41240000a3a57808 */ /* 0x000fe20004000000 */
[----:B------:R-:W-:-:S04]  /*2ae00*/  DEPBAR.LE SB5, 0x3 ;  /* 0x0000d0c00000791a */ /* 0x000fc80000000000 */
[----:B------:R-:W-:Y:S01]  /*2ae10*/  FFMA.FTZ R127, R127, UR37, R126 ;  /* 0x000000257f7f7c23 */ /* 0x000fe2000801007e */
[----:B------:R-:W-:Y:S01]  /*2ae20*/  FMUL.FTZ R162, R159, 0.25 ;  /* 0x3e8000009fa27820 */ /* 0x000fe20000410000 */
[----:B------:R-:W2:Y:S01]  /*2ae30*/  LDCU.128 UR32, c[0x3][0xc80] ;  /* 0x00c19000ff2077ac */ /* 0x000ea20008000c00 */
[----:B------:R-:W-:Y:S01]  /*2ae40*/  FADD.FTZ R174, R174, R173 ;  /* 0x000000adaeae7221 */ /* 0x000fe20000010000 */
[----:B------:R-:W-:Y:S01]  /*2ae50*/  IADD3 R167, PT, PT, R4, UR47, RZ ;  /* 0x0000002f04a77c10 */ /* 0x000fe2000fffe0ff */
[----:B------:R-:W3:Y:S01]  /*2ae60*/  MUFU.RCP R165, R165 ;  /* 0x000000a500a57308 */ /* 0x000ee20000001000 */
[----:B------:R-:W-:Y:S01]  /*2ae70*/  FSEL R163, R162, R159, P0 ;  /* 0x0000009fa2a37208 */ /* 0x000fe20000000000 */
[----:B------:R-:W-:Y:S01]  /*2ae80*/  FADD.FTZ R174, R174, R175 ;  /* 0x000000afaeae7221 */ /* 0x000fe20000010000 */
[----:B------:R-:W-:Y:S01]  /*2ae90*/  FSETP.GT.FTZ.AND P0, PT, R145, 8.50705917302346158658e+37, PT ;  /* 0x7e8000009100780b */ /* 0x000fe20003f14000 */
[----:B------:R-:W-:Y:S01]  /*2aea0*/  UIADD3 UR27, UPT, UPT, UR10, 0x16, UR17 ;  /* 0x000000160a1b7890 */ /* 0x000fe2000fffe011 */
[----:B------:R-:W4:Y:S01]  /*2aeb0*/  LDC R181, c[0x0][0x380] ;  /* 0x0000e000ffb57b82 */ /* 0x000f220000000800 */
[----:B------:R-:W-:Y:S01]  /*2aec0*/  FADD.FTZ R174, R174, R179 ;  /* 0x000000b3aeae7221 */ /* 0x000fe20000010000 */
[----:B------:R-:W-:-:S02]  /*2aed0*/  UIADD3 UR31, UPT, UPT, UR10, 0x16, UR18 ;  /* 0x000000160a1f7890 */ /* 0x000fc4000fffe012 */
[----:B------:R-:W-:Y:S01]  /*2aee0*/  UIADD3 UR36, UPT, UPT, UR10, 0x16, UR19 ;  /* 0x000000160a247890 */ /* 0x000fe2000fffe013 */
[----:B------:R-:W-:Y:S01]  /*2aef0*/  FADD.FTZ R174, R174, R127 ;  /* 0x0000007faeae7221 */ /* 0x000fe20000010000 */
[----:B------:R-:W-:-:S04]  /*2af00*/  DEPBAR.LE SB5, 0x1 ;  /* 0x0000d0400000791a */ /* 0x000fc80000000000 */
[----:B-1----:R-:W-:Y:S01]  /*2af10*/  FMUL.FTZ R125, R125, UR40 ;  /* 0x000000287d7d7c20 */ /* 0x002fe20008410000 */
[----:B------:R-:W1:Y:S01]  /*2af20*/  LDCU.128 UR16, c[0x3][0xc0] ;  /* 0x00c01800ff1077ac */ /* 0x000e620008000c00 */
[----:B------:R-:W-:Y:S01]  /*2af30*/  FMUL.FTZ R121, R121, UR42 ;  /* 0x0000002a79797c20 */ /* 0x000fe20008410000 */
[----:B------:R-:W-:Y:S01]  /*2af40*/  FMUL.FTZ R123, R123, UR41 ;  /* 0x000000297b7b7c20 */ /* 0x000fe20008410000 */
[----:B------:R-:W-:Y:S01]  /*2af50*/  FFMA.FTZ R125, R124, UR38, R125 ;  /* 0x000000267c7d7c23 */ /* 0x000fe2000801007d */
[----:B--2---:R-:W-:Y:S01]  /*2af60*/  UIADD3 UR15, UPT, UPT, UR10, 0x16, UR32 ;  /* 0x000000160a0f7890 */ /* 0x004fe2000fffe020 */
[----:B---3--:R-:W-:Y:S01]  /*2af70*/  FFMA.FTZ R164, R165, R163, R164 ;  /* 0x000000a3a5a47223 */ /* 0x008fe200000100a4 */
[----:B------:R-:W-:Y:S01]  /*2af80*/  MOV R163, 0x42280000 ;  /* 0x4228000000a37802 */ /* 0x000fe20000000f00 */
[----:B------:R-:W-:Y:S01]  /*2af90*/  UIADD3 UR20, UPT, UPT, UR10, 0x16, UR33 ;  /* 0x000000160a147890 */ /* 0x000fe2000fffe021 */
[----:B------:R-:W-:Y:S01]  /*2afa0*/  FFMA.FTZ R123, R122, UR39, R123 ;  /* 0x000000277a7b7c23 */ /* 0x000fe2000801007b */
[----:B------:R-:W-:Y:S01]  /*2afb0*/  FADD.FTZ R162, R169, -R164 ;  /* 0x800000a4a9a27221 */ /* 0x000fe20000010000 */
[----:B------:R-:W-:Y:S01]  /*2afc0*/  FSEL R166, R163, 10.5, !P0 ;  /* 0x41280000a3a67808 */ /* 0x000fe20004000000 */
[----:B------:R-:W-:Y:S01]  /*2afd0*/  UIADD3 UR21, UPT, UPT, UR10, 0x16, UR34 ;  /* 0x000000160a157890 */ /* 0x000fe2000fffe022 */
[----:B------:R-:W-:Y:S01]  /*2afe0*/  IADD3 R169, PT, PT, R4, UR48, RZ ;  /* 0x0000003004a97c10 */ /* 0x000fe2000fffe0ff */
[----:B------:R-:W-:Y:S01]  /*2aff0*/  FFMA.FTZ R128, R159, R162, R128 ;  /* 0x000000a29f807223 */ /* 0x000fe20000010080 */
[----:B------:R-:W2:Y:S01]  /*2b000*/  MUFU.RCP R165, R166 ;  /* 0x000000a600a57308 */ /* 0x000ea20000001000 */
[----:B------:R-:W-:Y:S01]  /*2b010*/  FADD.FTZ R159, -R164, R171 ;  /* 0x000000aba49f7221 */ /* 0x000fe20000010100 */
[----:B------:R-:W-:Y:S01]  /*2b020*/  UIADD3 UR25, UPT, UPT, UR10, 0x16, UR35 ;  /* 0x000000160a197890 */ /* 0x000fe2000fffe023 */
[C---:B------:R-:W-:Y:S01]  /*2b030*/  IMAD R167, R120.reuse, UR20, R167 ;  /* 0x0000001478a77c24 */ /* 0x040fe2000f8e02a7 */
[----:B------:R-:W3:Y:S01]  /*2b040*/  LDCU.128 UR32, c[0x3][0xca0] ;  /* 0x00c19400ff2077ac */ /* 0x000ee20008000c00 */
[----:B------:R-:W-:Y:S01]  /*2b050*/  FMUL.FTZ R162, R159, 0.25 ;  /* 0x3e8000009fa27820 */ /* 0x000fe20000410000 */
[----:B------:R-:W-:-:S02]  /*2b060*/  IMAD R169, R120, UR21, R169 ;  /* 0x0000001578a97c24 */ /* 0x000fc4000f8e02a9 */
[----:B------:R-:W-:Y:S02]  /*2b070*/  FADD.FTZ R174, R174, R125 ;  /* 0x0000007daeae7221 */ /* 0x000fe40000010000 */
[----:B------:R-:W-:Y:S02]  /*2b080*/  FSEL R163, R162, R159, P0 ;  /* 0x0000009fa2a37208 */ /* 0x000fe40000000000 */
[----:B------:R-:W-:Y:S01]  /*2b090*/  FADD.FTZ R174, R174, R123 ;  /* 0x0000007baeae7221 */ /* 0x000fe20000010000 */
[----:B------:R-:W-:Y:S02]  /*2b0a0*/  FSETP.GT.FTZ.AND P0, PT, R75, 8.50705917302346158658e+37, PT ;  /* 0x7e8000004b00780b */ /* 0x000fe40003f14000 */
[----:B--2---:R-:W-:Y:S01]  /*2b0b0*/  FFMA.FTZ R164, R165, R163, R164 ;  /* 0x000000a3a5a47223 */ /* 0x004fe200000100a4 */
[----:B------:R-:W-:-:S03]  /*2b0c0*/  HFMA2 R163, -RZ, RZ, 3.0859375, 0 ;  /* 0x422c0000ffa37431 */ /* 0x000fc600000001ff */
[----:B------:R-:W-:Y:S01]  /*2b0d0*/  FADD.FTZ R162, R171, -R164 ;  /* 0x800000a4aba27221 */ /* 0x000fe20000010000 */
[----:B------:R-:W-:Y:S01]  /*2b0e0*/  IADD3 R171, PT, PT, R4, UR49, RZ ;  /* 0x0000003104ab7c10 */ /* 0x000fe2000fffe0ff */
[----:B---3--:R-:W-:Y:S02]  /*2b0f0*/  UIADD3 UR32, UPT, UPT, UR10, 0x16, UR32 ;  /* 0x000000160a207890 */ /* 0x008fe4000fffe020 */
[----:B------:R-:W-:Y:S01]  /*2b100*/  FFMA.FTZ R128, R159, R162, R128 ;  /* 0x000000a29f807223 */ /* 0x000fe20000010080 */
[----:B------:R-:W-:Y:S01]  /*2b110*/  FADD.FTZ R159, -R164, R173 ;  /* 0x000000ada49f7221 */ /* 0x000fe20000010100 */
[----:B------:R-:W-:Y:S01]  /*2b120*/  IMAD R171, R120, UR25, R171 ;  /* 0x0000001978ab7c24 */ /* 0x000fe2000f8e02ab */
[----:B------:R-:W-:Y:S02]  /*2b130*/  FSEL R165, R163, 10.75, !P0 ;  /* 0x412c0000a3a57808 */ /* 0x000fe40004000000 */
[----:B------:R-:W-:-:S04]  /*2b140*/  FMUL.FTZ R162, R159, 0.25 ;  /* 0x3e8000009fa27820 */ /* 0x000fc80000410000 */
[----:B------:R-:W2:Y:S01]  /*2b150*/  MUFU.RCP R165, R165 ;  /* 0x000000a500a57308 */ /* 0x000ea20000001000 */
[----:B------:R-:W-:Y:S02]  /*2b160*/  FSEL R163, R162, R159, P0 ;  /* 0x0000009fa2a37208 */ /* 0x000fe40000000000 */
[----:B------:R-:W-:-:S03]  /*2b170*/  FSETP.GT.FTZ.AND P0, PT, R74, 8.50705917302346158658e+37, PT ;  /* 0x7e8000004a00780b */ /* 0x000fc60003f14000 */
[----:B--2---:R-:W-:Y:S01]  /*2b180*/  FFMA.FTZ R164, R165, R163, R164 ;  /* 0x000000a3a5a47223 */ /* 0x004fe200000100a4 */
[----:B------:R-:W-:-:S03]  /*2b190*/  MOV R163, 0x42300000 ;  /* 0x4230000000a37802 */ /* 0x000fc60000000f00 */
[----:B------:R-:W-:Y:S01]  /*2b1a0*/  FADD.FTZ R162, R173, -R164 ;  /* 0x800000a4ada27221 */ /* 0x000fe20000010000 */
[----:B------:R-:W-:Y:S02]  /*2b1b0*/  FSEL R166, R163, 11, !P0 ;  /* 0x41300000a3a67808 */ /* 0x000fe40004000000 */
[----:B------:R-:W-:Y:S01]  /*2b1c0*/  IADD3 R173, PT, PT, R4, UR50, RZ ;  /* 0x0000003204ad7c10 */ /* 0x000fe2000fffe0ff */
[----:B------:R-:W-:Y:S01]  /*2b1d0*/  FFMA.FTZ R128, R159, R162, R128 ;  /* 0x000000a29f807223 */ /* 0x000fe20000010080 */
[----:B------:R-:W2:Y:S01]  /*2b1e0*/  MUFU.RCP R165, R166 ;  /* 0x000000a600a57308 */ /* 0x000ea20000001000 */
[----:B------:R-:W-:Y:S02]  /*2b1f0*/  FADD.FTZ R159, -R164, R175 ;  /* 0x000000afa49f7221 */ /* 0x000fe40000010100 */
[----:B------:R-:W-:Y:S02]  /*2b200*/  IMAD R173, R120, UR26, R173 ;  /* 0x0000001a78ad7c24 */ /* 0x000fe4000f8e02ad */
[----:B------:R-:W-:-:S03]  /*2b210*/  FMUL.FTZ R162, R159, 0.25 ;  /* 0x3e8000009fa27820 */ /* 0x000fc60000410000 */
[----:B------:R-:W-:Y:S02]  /*2b220*/  IADD3 R176, PT, PT, R173, 0x16, RZ ;  /* 0x00000016adb07810 */ /* 0x000fe40007ffe0ff */
[----:B------:R-:W-:Y:S02]  /*2b230*/  FSEL R163, R162, R159, P0 ;  /* 0x0000009fa2a37208 */ /* 0x000fe40000000000 */
[----:B------:R-:W-:-:S03]  /*2b240*/  FSETP.GT.FTZ.AND P0, PT, R73, 8.50705917302346158658e+37, PT ;  /* 0x7e8000004900780b */ /* 0x000fc60003f14000 */
[----:B--2---:R-:W-:Y:S01]  /*2b250*/  FFMA.FTZ R164, R165, R163, R164 ;  /* 0x000000a3a5a47223 */ /* 0x004fe200000100a4 */
[----:B------:R-:W-:-:S03]  /*2b260*/  HFMA2 R163, -RZ, RZ, 3.1015625, 0 ;  /* 0x42340000ffa37431 */ /* 0x000fc600000001ff */
[----:B------:R-:W-:Y:S01]  /*2b270*/  FADD.FTZ R162, R175, -R164 ;  /* 0x800000a4afa27221 */ /* 0x000fe20000010000 */
[----:B------:R-:W-:-:S03]  /*2b280*/  IADD3 R175, PT, PT, R4, UR51, RZ ;  /* 0x0000003304af7c10 */ /* 0x000fc6000fffe0ff */
[----:B------:R-:W-:Y:S01]  /*2b290*/  FFMA.FTZ R128, R159, R162, R128 ;  /* 0x000000a29f807223 */ /* 0x000fe20000010080 */
[----:B------:R-:W-:Y:S01]  /*2b2a0*/  FADD.FTZ R159, -R164, R179 ;  /* 0x000000b3a49f7221 */ /* 0x000fe20000010100 */
[----:B------:R-:W-:Y:S01]  /*2b2b0*/  IMAD R175, R120, UR27, R175 ;  /* 0x0000001b78af7c24 */ /* 0x000fe2000f8e02af */
[----:B------:R-:W-:Y:S02]  /*2b2c0*/  FSEL R165, R163, 11.25, !P0 ;  /* 0x41340000a3a57808 */ /* 0x000fe40004000000 */
[----:B------:R-:W-:-:S04]  /*2b2d0*/  FMUL.FTZ R162, R159, 0.25 ;  /* 0x3e8000009fa27820 */ /* 0x000fc80000410000 */
[----:B------:R-:W2:Y:S01]  /*2b2e0*/  MUFU.RCP R165, R165 ;  /* 0x000000a500a57308 */ /* 0x000ea20000001000 */
[----:B------:R-:W-:Y:S02]  /*2b2f0*/  FSEL R163, R162, R159, P0 ;  /* 0x0000009fa2a37208 */ /* 0x000fe40000000000 */
[----:B------:R-:W-:-:S03]  /*2b300*/  FSETP.GT.FTZ.AND P0, PT, R72, 8.50705917302346158658e+37, PT ;  /* 0x7e8000004800780b */ /* 0x000fc60003f14000 */
[----:B--2---:R-:W-:Y:S01]  /*2b310*/  FFMA.FTZ R164, R165, R163, R164 ;  /* 0x000000a3a5a47223 */ /* 0x004fe200000100a4 */
[----:B------:R-:W-:-:S03]  /*2b320*/  MOV R163, 0x42380000 ;  /* 0x4238000000a37802 */ /* 0x000fc60000000f00 */
[----:B------:R-:W-:-:S04]  /*2b330*/  FADD.FTZ R162, R179, -R164 ;  /* 0x800000a4b3a27221 */ /* 0x000fc80000010000 */
[----:B------:R-:W-:Y:S01]  /*2b340*/  FFMA.FTZ R128, R159, R162, R128 ;  /* 0x000000a29f807223 */ /* 0x000fe20000010080 */
[----:B------:R-:W-:Y:S01]  /*2b350*/  FSEL R162, R163, 11.5, !P0 ;  /* 0x41380000a3a27808 */ /* 0x000fe20004000000 */
[----:B------:R-:W-:-:S03]  /*2b360*/  FADD.FTZ R159, -R164, R127 ;  /* 0x0000007fa49f7221 */ /* 0x000fc60000010100 */
[----:B------:R2:W3:Y:S01]  /*2b370*/  MUFU.RCP R165, R162 ;  /* 0x000000a200a57308 */ /* 0x0004e20000001000 */
[----:B------:R-:W-:-:S05]  /*2b380*/  FMUL.FTZ R126, R159, 0.25 ;  /* 0x3e8000009f7e7820 */ /* 0x000fca0000410000 */
[----:B------:R-:W-:Y:S02]  /*2b390*/  FSEL R163, R126, R159, P0 ;  /* 0x0000009f7ea37208 */ /* 0x000fe40000000000 */
[----:B------:R-:W-:Y:S01]  /*2b3a0*/  FSETP.GT.FTZ.AND P0, PT, R70, 8.50705917302346158658e+37, PT ;  /* 0x7e8000004600780b */ /* 0x000fe20003f14000 */
[----:B--2---:R-:W-:Y:S02]  /*2b3b0*/  HFMA2 R162, -RZ, RZ, 3.1171875, 0 ;  /* 0x423c0000ffa27431 */ /* 0x004fe400000001ff */
[----:B---3--:R-:W-:Y:S01]  /*2b3c0*/  FFMA.FTZ R164, R165, R163, R164 ;  /* 0x000000a3a5a47223 */ /* 0x008fe200000100a4 */
[----:B------:R-:W-:Y:S02]  /*2b3d0*/  IADD3 R163, PT, PT, R4, UR45, RZ ;  /* 0x0000002d04a37c10 */ /* 0x000fe4000fffe0ff */
[----:B------:R-:W-:Y:S01]  /*2b3e0*/  FSEL R162, R162, 11.75, !P1 ;  /* 0x413c0000a2a27808 */ /* 0x000fe20004800000 */
[----:B------:R-:W-:Y:S01]  /*2b3f0*/  FADD.FTZ R126, R127, -R164 ;  /* 0x800000a47f7e7221 */ /* 0x000fe20000010000 */
[----:B------:R-:W-:Y:S01]  /*2b400*/  IADD3 R165, PT, PT, R4, UR46, RZ ;  /* 0x0000002e04a57c10 */ /* 0x000fe2000fffe0ff */
[----:B------:R-:W2:Y:S01]  /*2b410*/  LDCU.128 UR44, c[0x3][0x1d00] ;  /* 0x00c3a000ff2c77ac */ /* 0x000ea20008000c00 */
[----:B------:R-:W3:Y:S01]  /*2b420*/  MUFU.RCP R177, R162 ;  /* 0x000000a200b17308 */ /* 0x000ee20000001000 */
[----:B------:R-:W-:Y:S01]  /*2b430*/  FADD.FTZ R127, -R164, R125 ;  /* 0x0000007da47f7221 */ /* 0x000fe20000010100 */
[----:B------:R-:W-:Y:S01]  /*2b440*/  FFMA.FTZ R126, R159, R126, R128 ;  /* 0x0000007e9f7e7223 */ /* 0x000fe20000010080 */
[----:B------:R-:W-:Y:S01]  /*2b450*/  MOV R128, 0x42400000 ;  /* 0x4240000000807802 */ /* 0x000fe20000000f00 */
[----:B------:R-:W-:-:S02]  /*2b460*/  IMAD R165, R120, UR15, R165 ;  /* 0x0000000f78a57c24 */ /* 0x000fc4000f8e02a5 */
[----:B------:R-:W-:Y:S01]  /*2b470*/  FMUL.FTZ R124, R127, 0.25 ;  /* 0x3e8000007f7c7820 */ /* 0x000fe20000410000 */
[----:B------:R-:W-:-:S04]  /*2b480*/  FSEL R166, R128, 12, !P0 ;  /* 0x4140000080a67808 */ /* 0x000fc80004000000 */
[----:B------:R-:W-:Y:S01]  /*2b490*/  FSEL R159, R124, R127, P1 ;  /* 0x0000007f7c9f7208 */ /* 0x000fe20000800000 */
[----:B------:R-:W-:Y:S01]  /*2b4a0*/  IMAD R124, R120, UR14, R163 ;  /* 0x0000000e787c7c24 */ /* 0x000fe2000f8e02a3 */
[----:B------:R0:W4:Y:S04]  /*2b4b0*/  MUFU.RCP R179, R166 ;  /* 0x000000a600b37308 */ /* 0x0001280000001000 */
[----:B------:R-:W-:Y:S01]  /*2b4c0*/  IADD3 R124, PT, PT, R124, 0x16, RZ ;  /* 0x000000167c7c7810 */ /* 0x000fe20007ffe0ff */
[----:B---3--:R-:W-:Y:S01]  /*2b4d0*/  FFMA.FTZ R164, R177, R159, R164 ;  /* 0x0000009fb1a47223 */ /* 0x008fe200000100a4 */
[C---:B--2---:R-:W-:Y:S02]  /*2b4e0*/  IADD3 R177, PT, PT, R4.reuse, UR44, RZ ;  /* 0x0000002c04b17c10 */ /* 0x044fe4000fffe0ff */
[----:B------:R-:W-:Y:S01]  /*2b4f0*/  IADD3 R162, PT, PT, R4, UR46, RZ ;  /* 0x0000002e04a27c10 */ /* 0x000fe2000fffe0ff */
[----:B------:R-:W-:Y:S01]  /*2b500*/  FADD.FTZ R159, -R164, R123 ;  /* 0x0000007ba49f7221 */ /* 0x000fe20000010100 */
[----:B------:R-:W-:Y:S01]  /*2b510*/  IADD3 R128, PT, PT, R4, UR45, RZ ;  /* 0x0000002d04807c10 */ /* 0x000fe2000fffe0ff */
[----:B------:R-:W-:-:S02]  /*2b520*/  IMAD R177, R120, UR31, R177 ;  /* 0x0000001f78b17c24 */ /* 0x000fc4000f8e02b1 */
[----:B------:R-:W-:Y:S01]  /*2b530*/  FADD.FTZ R120, R125, -R164 ;  /* 0x800000a47d787221 */ /* 0x000fe20000010000 */
[----:B0-----:R-:W-:Y:S02]  /*2b540*/  IMAD R166, R183, UR32, R162 ;  /* 0x00000020b7a67c24 */ /* 0x001fe4000f8e02a2 */
[----:B------:R-:W-:Y:S01]  /*2b550*/  FMUL.FTZ R122, R159, 0.25 ;  /* 0x3e8000009f7a7820 */ /* 0x000fe20000410000 */
[----:B------:R-:W-:Y:S01]  /*2b560*/  IADD3 R162, PT, PT, R169, 0x16, RZ ;  /* 0x00000016a9a27810 */ /* 0x000fe20007ffe0ff */
[----:B------:R-:W-:Y:S01]  /*2b570*/  FFMA.FTZ R120, R127, R120, R126 ;  /* 0x000000787f787223 */ /* 0x000fe2000001007e */
[----:B-1---5:R-:W-:Y:S01]  /*2b580*/  FFMA.FTZ R127, R2, UR16, R121 ;  /* 0x00000010027f7c23 */ /* 0x022fe20008010079 */
[----:B------:R-:W-:Y:S01]  /*2b590*/  IADD3 R2, PT, PT, R165, 0x16, RZ ;  /* 0x00000016a5027810 */ /* 0x000fe20007ffe0ff */
[----:B------:R-:W-:Y:S01]  /*2b5a0*/  HFMA2 R125, -RZ, RZ, 3.1328125, 0 ;  /* 0x42440000ff7d7431 */ /* 0x000fe200000001ff */
[----:B------:R-:W5:Y:S01]  /*2b5b0*/  TLD.LZ RZ, R165, R124, UR12, 1D, 0x1 ;  /* 0x00ff0cff7ca57f66 */ /* 0x000f6200081e01ff */
[----:B------:R-:W-:Y:S01]  /*2b5c0*/  IADD3 R182, PT, PT, R166, 0x16, RZ ;  /* 0x00000016a6b67810 */ /* 0x000fe20007ffe0ff */
[----:B----4-:R-:W-:Y:S01]  /*2b5d0*/  IMAD R128, R181, UR36, R128 ;  /* 0x00000024b5807c24 */ /* 0x010fe2000f8e0280 */
[----:B------:R-:W5:Y:S01]  /*2b5e0*/  TLD.LZ RZ, R166, R124, UR8, 1D, 0x1 ;  /* 0x00ff08ff7ca67f66 */ /* 0x000f6200081e01ff */
[----:B------:R-:W-:-:S02]  /*2b5f0*/  FSEL R163, R122, R159, P0 ;  /* 0x0000009f7aa37208 */ /* 0x000fc40000000000 */
[----:B------:R-:W-:Y:S02]  /*2b600*/  IADD3 R180, PT, PT, R177, 0x16, RZ ;  /* 0x00000016b1b47810 */ /* 0x000fe40007ffe0ff */
[----:B------:R-:W-:Y:S01]  /*2b610*/  FSETP.GT.FTZ.AND P0, PT, R69, 8.50705917302346158658e+37, PT ;  /* 0x7e8000004500780b */ /* 0x000fe20003f14000 */
[----:B------:R-:W-:Y:S01]  /*2b620*/  FFMA.FTZ R164, R179, R163, R164 ;  /* 0x000000a3b3a47223 */ /* 0x000fe200000100a4 */
[----:B------:R-:W-:Y:S02]  /*2b630*/  IADD3 R163, PT, PT, R171, 0x16, RZ ;  /* 0x00000016aba37810 */ /* 0x000fe40007ffe0ff */
[----:B------:R-:W-:Y:S01]  /*2b640*/  IADD3 R179, PT, PT, R175, 0x16, RZ ;  /* 0x00000016afb37810 */ /* 0x000fe20007ffe0ff */
[----:B------:R-:W-:Y:S01]  /*2b650*/  FADD.FTZ R122, R123, -R164 ;  /* 0x800000a47b7a7221 */ /* 0x000fe20000010000 */
[----:B------:R-:W-:Y:S02]  /*2b660*/  FSEL R125, R125, 12.25, !P0 ;  /* 0x414400007d7d7808 */ /* 0x000fe40004000000 */
[----:B------:R-:W-:Y:S01]  /*2b670*/  IADD3 R181, PT, PT, R128, 0x16, RZ ;  /* 0x0000001680b57810 */ /* 0x000fe20007ffe0ff */
[----:B------:R-:W-:Y:S01]  /*2b680*/  FFMA.FTZ R159, R159, R122, R120 ;  /* 0x0000007a9f9f7223 */ /* 0x000fe20000010078 */
[----:B------:R-:W-:Y:S01]  /*2b690*/  IADD3 R120, PT, PT, R167, 0x16, RZ ;  /* 0x00000016a7787810 */ /* 0x000fe20007ffe0ff */
[----:B------:R0:W1:Y:S01]  /*2b6a0*/  MUFU.RCP R183, R125 ;  /* 0x0000007d00b77308 */ /* 0x0000620000001000 */
[----:B------:R-:W5:Y:S01]  /*2b6b0*/  TLD.LZ RZ, R167, R2, UR12, 1D, 0x1 ;  /* 0x00ff0cff02a77f66 */ /* 0x000f6200081e01ff */
[----:B------:R-:W5:Y:S01]  /*2b6c0*/  TLD.LZ RZ, R168, R2, UR8, 1D, 0x1 ;  /* 0x00ff08ff02a87f66 */ /* 0x000f6200081e01ff */
[----:B------:R-:W5:Y:S01]  /*2b6d0*/  TLD.LZ RZ, R169, R120, UR12, 1D, 0x1 ;  /* 0x00ff0cff78a97f66 */ /* 0x000f6200081e01ff */
[----:B------:R-:W-:Y:S01]  /*2b6e0*/  TLD.LZ RZ, R170, R120, UR8, 1D, 0x1 ;  /* 0x00ff08ff78aa7f66 */ /* 0x000fe200081e01ff */
[----:B------:R-:W5:Y:S01]  /*2b6f0*/  TLD.LZ RZ, R171, R162, UR12, 1D, 0x1 ;  /* 0x00ff0cffa2ab7f66 */ /* 0x000f6200081e01ff */
[----:B------:R-:W-:Y:S01]  /*2b700*/  TLD.LZ RZ, R172, R162, UR8, 1D, 0x1 ;  /* 0x00ff08ffa2ac7f66 */ /* 0x000fe200081e01ff */
[----:B------:R-:W-:Y:S01]  /*2b710*/  TLD.LZ RZ, R173, R163, UR12, 1D, 0x1 ;  /* 0x00ff0cffa3ad7f66 */ /* 0x000fe200081e01ff */
[----:B------:R2:W-:Y:S01]  /*2b720*/  TLD.LZ RZ, R175, R163, UR8, 1D, 0x1 ;  /* 0x00ff08ffa3af7f66 */ /* 0x0005e200081e01ff */
[----:B------:R-:W5:Y:S01]  /*2b730*/  TLD.LZ RZ, R177, R176, UR12, 1D, 0x1 ;  /* 0x00ff0cffb0b17f66 */ /* 0x000f6200081e01ff */
[----:B------:R-:W-:Y:S01]  /*2b740*/  TLD.LZ RZ, R178, R176, UR8, 1D, 0x1 ;  /* 0x00ff08ffb0b27f66 */ /* 0x000fe200081e01ff */
[----:B0-----:R-:W5:Y:S01]  /*2b750*/  TLD.LZ RZ, R125, R179, UR12, 1D, 0x1 ;  /* 0x00ff0cffb37d7f66 */ /* 0x001f6200081e01ff */
[----:B------:R-:W-:Y:S01]  /*2b760*/  TLD.LZ RZ, R126, R179, UR8, 1D, 0x1 ;  /* 0x00ff08ffb37e7f66 */ /* 0x000fe200081e01ff */
[----:B------:R-:W5:Y:S01]  /*2b770*/  TLD.LZ RZ, R124, R180, UR12, 1D, 0x1 ;  /* 0x00ff0cffb47c7f66 */ /* 0x000f6200081e01ff */
[----:B------:R-:W-:Y:S01]  /*2b780*/  TLD.LZ RZ, R123, R180, UR8, 1D, 0x1 ;  /* 0x00ff08ffb47b7f66 */ /* 0x000fe200081e01ff */
[----:B------:R-:W5:Y:S01]  /*2b790*/  TLD.LZ RZ, R121, R181, UR12, 1D, 0x1 ;  /* 0x00ff0cffb5797f66 */ /* 0x000f6200081e01ff */
[----:B------:R-:W5:Y:S01]  /*2b7a0*/  TLD.LZ RZ, R122, R181, UR8, 1D, 0x1 ;  /* 0x00ff08ffb57a7f66 */ /* 0x000f6200081e01ff */
[----:B------:R-:W5:Y:S01]  /*2b7b0*/  TLD.LZ RZ, R2, R182, UR12, 1D, 0x1 ;  /* 0x00ff0cffb6027f66 */ /* 0x000f6200081e01ff */
[----:B------:R-:W5:Y:S01]  /*2b7c0*/  TLD.LZ RZ, R120, R182, UR8, 1D, 0x1 ;  /* 0x00ff08ffb6787f66 */ /* 0x000f6200081e01ff */
[--C-:B------:R-:W-:Y:S01]  /*2b7d0*/  FADD.FTZ R128, -R164, R127.reuse ;  /* 0x0000007fa4807221 */ /* 0x100fe20000010100 */
[----:B------:R-:W-:Y:S01]  /*2b7e0*/  FADD.FTZ R174, R174, R127 ;  /* 0x0000007faeae7221 */ /* 0x000fe20000010000 */
[----:B------:R-:W0:Y:S01]  /*2b7f0*/  LDCU.128 UR36, c[0x3][0x320] ;  /* 0x00c06400ff2477ac */ /* 0x000e220008000c00 */
[----:B------:R-:W-:Y:S01]  /*2b800*/  FSETP.GT.FTZ.AND P1, PT, R63, 8.50705917302346158658e+37, PT ;  /* 0x7e8000003f00780b */ /* 0x000fe20003f34000 */
[----:B--2---:R-:W-:Y:S01]  /*2b810*/  FMUL.FTZ R163, R128, 0.25 ;  /* 0x3e80000080a37820 */ /* 0x004fe20000410000 */
[----:B------:R-:W2:Y:S04]  /*2b820*/  LDCU.128 UR48, c[0x3][0x1d10] ;  /* 0x00c3a200ff3077ac */ /* 0x000ea80008000c00 */
[----:B------:R-:W-:Y:S01]  /*2b830*/  FSEL R163, R163, R128, P0 ;  /* 0x00000080a3a37208 */ /* 0x000fe20000000000 */
[----:B------:R-:W-:Y:S01]  /*2b840*/  UIADD3 UR33, UPT, UPT, UR10, 0x16, UR33 ;  /* 0x000000160a217890 */ /* 0x000fe2000fffe021 */
[----:B------:R-:W-:Y:S01]  /*2b850*/  FSETP.GT.FTZ.AND P0, PT, R68, 8.50705917302346158658e+37, PT ;  /* 0x7e8000004400780b */ /* 0x000fe20003f14000 */
[----:B------:R-:W-:-:S02]  /*2b860*/  UIADD3 UR34, UPT, UPT, UR10, 0x16, UR34 ;  /* 0x000000160a227890 */ /* 0x000fc4000fffe022 */
[----:B-1----:R-:W-:Y:S01]  /*2b870*/  FFMA.FTZ R164, R183, R163, R164 ;  /* 0x000000a3b7a47223 */ /* 0x002fe200000100a4 */
[----:B------:R-:W-:-:S03]  /*2b880*/  UIADD3 UR35, UPT, UPT, UR10, 0x16, UR35 ;  /* 0x000000160a237890 */ /* 0x000fc6000fffe023 */
[----:B------:R-:W-:-:S04]  /*2b890*/  FADD.FTZ R162, R127, -R164 ;  /* 0x800000a47fa27221 */ /* 0x000fc80000010000 */
[----:B------:R-:W-:Y:S01]  /*2b8a0*/  FFMA.FTZ R159, R128, R162, R159 ;  /* 0x000000a2809f7223 */ /* 0x000fe2000001009f */
[----:B------:R-:W-:-:S04]  /*2b8b0*/  MOV R128, 0x42480000 ;  /* 0x4248000000807802 */ /* 0x000fc80000000f00 */
[----:B------:R-:W-:-:S04]  /*2b8c0*/  FSEL R162, R128, 12.5, !P0 ;  /* 0x4148000080a27808 */ /* 0x000fc80004000000 */
[----:B------:R1:W3:Y:S02]  /*2b8d0*/  MUFU.RCP R163, R162 ;  /* 0x000000a200a37308 */ /* 0x0002e40000001000 */
[----:B-1----:R-:W-:Y:S01]  /*2b8e0*/  MOV R162, 0x42500000 ;  /* 0x4250000000a27802 */ /* 0x002fe20000000f00 */
[----:B------:R-:W-:-:S04]  /*2b8f0*/  DEPBAR.LE SB5, 0xb ;  /* 0x0000d2c00000791a */ /* 0x000fc80000000000 */
[----:B------:R-:W-:Y:S01]  /*2b900*/  FMUL.FTZ R165, R165, UR43 ;  /* 0x0000002ba5a57c20 */ /* 0x000fe20008410000 */
[----:B------:R-:W1:Y:S03]  /*2b910*/  LDCU.128 UR40, c[0x3][0x330] ;  /* 0x00c06600ff2877ac */ /* 0x000e660008000c00 */
[----:B------:R-:W-:Y:S02]  /*2b920*/  FFMA.FTZ R165, R166, UR17, R165 ;  /* 0x00000011a6a57c23 */ /* 0x000fe400080100a5 */
[----:B------:R-:W4:Y:S02]  /*2b930*/  LDC R166, c[0x0][0x380] ;  /* 0x0000e000ffa67b82 */ /* 0x000f240000000800 */
[--C-:B------:R-:W-:Y:S01]  /*2b940*/  FADD.FTZ R128, -R164, R165.reuse ;  /* 0x000000a5a4807221 */ /* 0x100fe20000010100 */
[----:B------:R-:W-:-:S03]  /*2b950*/  FADD.FTZ R174, R174, R165 ;  /* 0x000000a5aeae7221 */ /* 0x000fc60000010000 */
[----:B------:R-:W-:-:S05]  /*2b960*/  FMUL.FTZ R127, R128, 0.25 ;  /* 0x3e800000807f7820 */ /* 0x000fca0000410000 */
[----:B------:R-:W-:Y:S02]  /*2b970*/  FSEL R127, R127, R128, P0 ;  /* 0x000000807f7f7208 */ /* 0x000fe40000000000 */
[----:B------:R-:W-:Y:S01]  /*2b980*/  FSETP.GT.FTZ.AND P0, PT, R67, 8.50705917302346158658e+37, PT ;  /* 0x7e8000004300780b */ /* 0x000fe20003f14000 */
[----:B------:R-:W-:-:S04]  /*2b990*/  DEPBAR.LE SB5, 0xa ;  /* 0x0000d2800000791a */ /* 0x000fc80000000000 */
[----:B0-----:R-:W-:Y:S01]  /*2b9a0*/  FMUL.FTZ R167, R167, UR36 ;  /* 0x00000024a7a77c20 */ /* 0x001fe20008410000 */
[----:B---3--:R-:W-:Y:S01]  /*2b9b0*/  FFMA.FTZ R164, R163, R127, R164 ;  /* 0x0000007fa3a47223 */ /* 0x008fe200000100a4 */
[----:B------:R-:W-:Y:S01]  /*2b9c0*/  HFMA2 R163, -RZ, RZ, 3.1484375, 0 ;  /* 0x424c0000ffa37431 */ /* 0x000fe200000001ff */
[----:B------:R-:W-:-:S04]  /*2b9d0*/  DEPBAR.LE SB5, 0x8 ;  /* 0x0000d2000000791a */ /* 0x000fc80000000000 */
[----:B------:R-:W-:Y:S01]  /*2b9e0*/  FFMA.FTZ R167, R168, UR18, R167 ;  /* 0x00000012a8a77c23 */ /* 0x000fe200080100a7 */
[----:B------:R-:W-:Y:S01]  /*2b9f0*/  FMUL.FTZ R169, R169, UR37 ;  /* 0x00000025a9a97c20 */ /* 0x000fe20008410000 */
[----:B------:R-:W-:Y:S01]  /*2ba00*/  FADD.FTZ R127, R165, -R164 ;  /* 0x800000a4a57f7221 */ /* 0x000fe20000010000 */
[----:B------:R-:W-:-:S04]  /*2ba10*/  DEPBAR.LE SB5, 0x6 ;  /* 0x0000d1800000791a */ /* 0x000fc80000000000 */
[----:B------:R-:W-:Y:S01]  /*2ba20*/  FMUL.FTZ R171, R171, UR38 ;  /* 0x00000026abab7c20 */ /* 0x000fe20008410000 */
[----:B-1----:R-:W-:Y:S01]  /*2ba30*/  FMUL.FTZ R177, R177, UR40 ;  /* 0x00000028b1b17c20 */ /* 0x002fe20008410000 */
[----:B------:R-:W-:Y:S01]  /*2ba40*/  FFMA.FTZ R169, R170, UR19, R169 ;  /* 0x00000013aaa97c23 */ /* 0x000fe200080100a9 */
[----:B------:R-:W-:Y:S01]  /*2ba50*/  FFMA.FTZ R127, R128, R127, R159 ;  /* 0x0000007f807f7223 */ /* 0x000fe2000001009f */
[----:B------:R-:W-:Y:S01]  /*2ba60*/  FADD.FTZ R128, -R164, R167 ;  /* 0x000000a7a4807221 */ /* 0x000fe20000010100 */
[----:B------:R-:W0:Y:S01]  /*2ba70*/  LDCU.128 UR16, c[0x3][0xd0] ;  /* 0x00c01a00ff1077ac */ /* 0x000e220008000c00 */
[----:B------:R-:W-:Y:S01]  /*2ba80*/  FSEL R163, R163, 12.75, !P0 ;  /* 0x414c0000a3a37808 */ /* 0x000fe20004000000 */
[----:B------:R-:W-:-:S04]  /*2ba90*/  DEPBAR.LE SB5, 0x5 ;  /* 0x0000d1400000791a */ /* 0x000fc80000000000 */
[----:B------:R-:W-:Y:S01]  /*2baa0*/  FMUL.FTZ R125, R125, UR41 ;  /* 0x000000297d7d7c20 */ /* 0x000fe20008410000 */
[----:B------:R-:W-:Y:S01]  /*2bab0*/  FMUL.FTZ R159, R128, 0.25 ;  /* 0x3e800000809f7820 */ /* 0x000fe20000410000 */
[----:B------:R-:W-:Y:S01]  /*2bac0*/  FADD.FTZ R174, R174, R167 ;  /* 0x000000a7aeae7221 */ /* 0x000fe20000010000 */
[----:B------:R-:W1:Y:S01]  /*2bad0*/  LDC R165, c[0x0][0x380] ;  /* 0x0000e000ffa57b82 */ /* 0x000e620000000800 */
[----:B------:R-:W3:Y:S02]  /*2bae0*/  MUFU.RCP R163, R163 ;  /* 0x000000a300a37308 */ /* 0x000ee40000001000 */
[----:B------:R-:W-:Y:S01]  /*2baf0*/  FSEL R159, R159, R128, P0 ;  /* 0x000000809f9f7208 */ /* 0x000fe20000000000 */
[----:B------:R-:W-:Y:S01]  /*2bb00*/  FADD.FTZ R174, R174, R169 ;  /* 0x000000a9aeae7221 */ /* 0x000fe20000010000 */
[----:B------:R-:W-:Y:S01]  /*2bb10*/  FSETP.GT.FTZ.AND P0, PT, R144, 8.50705917302346158658e+37, PT ;  /* 0x7e8000009000780b */ /* 0x000fe20003f14000 */
[----:B------:R-:W-:-:S04]  /*2bb20*/  DEPBAR.LE SB5, 0x4 ;  /* 0x0000d1000000791a */ /* 0x000fc80000000000 */
[----:B------:R-:W-:Y:S01]  /*2bb30*/  FMUL.FTZ R124, R124, UR42 ;  /* 0x0000002a7c7c7c20 */ /* 0x000fe20008410000 */
[----:B------:R-:W4:Y:S01]  /*2bb40*/  LDC R168, c[0x0][0x380] ;  /* 0x0000e000ffa87b82 */ /* 0x000f220000000800 */
[----:B------:R-:W-:Y:S01]  /*2bb50*/  FSEL R162, R162, 13, !P0 ;  /* 0x41500000a2a27808 */ /* 0x000fe20004000000 */
[----:B0-----:R-:W-:Y:S01]  /*2bb60*/  FFMA.FTZ R171, R172, UR16, R171 ;  /* 0x00000010acab7c23 */ /* 0x001fe200080100ab */
[----:B------:R-:W-:Y:S01]  /*2bb70*/  FFMA.FTZ R177, R178, UR18, R177 ;  /* 0x00000012b2b17c23 */ /* 0x000fe200080100b1 */
[----:B------:R-:W-:-:S04]  /*2bb80*/  FFMA.FTZ R125, R126, UR19, R125 ;  /* 0x000000137e7d7c23 */ /* 0x000fc8000801007d */
[----:B------:R-:W0:Y:S01]  /*2bb90*/  LDC R170, c[0x0][0x380] ;  /* 0x0000e000ffaa7b82 */ /* 0x000e220000000800 */
[----:B------:R-:W-:Y:S01]  /*2bba0*/  FADD.FTZ R174, R174, R171 ;  /* 0x000000abaeae7221 */ /* 0x000fe20000010000 */
[----:B---3--:R-:W-:Y:S02]  /*2bbb0*/  FFMA.FTZ R164, R163, R159, R164 ;  /* 0x0000009fa3a47223 */ /* 0x008fe400000100a4 */
[----:B------:R3:W1:Y:S02]  /*2bbc0*/  MUFU.RCP R163, R162 ;  /* 0x000000a200a37308 */ /* 0x0006640000001000 */
[----:B------:R-:W-:Y:S01]  /*2bbd0*/  FADD.FTZ R159, R167, -R164 ;  /* 0x800000a4a79f7221 */ /* 0x000fe20000010000 */
[----:B------:R-:W-:-:S04]  /*2bbe0*/  DEPBAR.LE SB5, 0x3 ;  /* 0x0000d0c00000791a */ /* 0x000fc80000000000 */
[----:B------:R-:W-:Y:S01]  /*2bbf0*/  FMUL.FTZ R121, R121, UR43 ;  /* 0x0000002b79797c20 */ /* 0x000fe20008410000 */
[----:B--2---:R-:W-:Y:S01]  /*2bc00*/  IADD3 R167, PT, PT, R4, UR51, RZ ;  /* 0x0000003304a77c10 */ /* 0x004fe2000fffe0ff */
[----:B------:R-:W2:Y:S01]  /*2bc10*/  LDC R179, c[0x0][0x380] ;  /* 0x0000e000ffb37b82 */ /* 0x000ea20000000800 */
[----:B------:R-:W-:Y:S01]  /*2bc20*/  FFMA.FTZ R127, R128, R159, R127 ;  /* 0x0000009f807f7223 */ /* 0x000fe2000001007f */
[----:B------:R-:W-:Y:S01]  /*2bc30*/  FADD.FTZ R128, -R164, R169 ;  /* 0x000000a9a4807221 */ /* 0x000fe20000010100 */
[----:B------:R-:W0:Y:S01]  /*2bc40*/  LDCU.128 UR40, c[0x3][0x1d30] ;  /* 0x00c3a600ff2877ac */ /* 0x000e220008000c00 */
[----:B---3--:R-:W-:Y:S02]  /*2bc50*/  MOV R162, 0x42580000 ;  /* 0x4258000000a27802 */ /* 0x008fe40000000f00 */
[----:B------:R-:W-:Y:S02]  /*2bc60*/  FMUL.FTZ R159, R128, 0.25 ;  /* 0x3e800000809f7820 */ /* 0x000fe40000410000 */
[----:B------:R-:W3:Y:S03]  /*2bc70*/  LDC R176, c[0x0][0x380] ;  /* 0x0000e000ffb07b82 */ /* 0x000ee60000000800 */
[----:B------:R-:W-:-:S02]  /*2bc80*/  FSEL R159, R159, R128, P0 ;  /* 0x000000809f9f7208 */ /* 0x000fc40000000000 */
[----:B------:R-:W-:-:S03]  /*2bc90*/  FSETP.GT.FTZ.AND P0, PT, R143, 8.50705917302346158658e+37, PT ;  /* 0x7e8000008f00780b */ /* 0x000fc60003f14000 */
[----:B-1----:R-:W-:Y:S01]  /*2bca0*/  FFMA.FTZ R164, R163, R159, R164 ;  /* 0x0000009fa3a47223 */ /* 0x002fe200000100a4 */
[----:B------:R-:W-:-:S03]  /*2bcb0*/  HFMA2 R163, -RZ, RZ, 3.1640625, 0 ;  /* 0x42540000ffa37431 */ /* 0x000fc600000001ff */
[----:B------:R-:W-:-:S04]  /*2bcc0*/  FADD.FTZ R159, R169, -R164 ;  /* 0x800000a4a99f7221 */ /* 0x000fc80000010000 */
[----:B------:R-:W-:Y:S01]  /*2bcd0*/  FFMA.FTZ R127, R128, R159, R127 ;  /* 0x0000009f807f7223 */ /* 0x000fe2000001007f */
[----:B------:R-:W-:Y:S01]  /*2bce0*/  FADD.FTZ R128, -R164, R171 ;  /* 0x000000aba4807221 */ /* 0x000fe20000010100 */
[----:B------:R-:W-:-:S03]  /*2bcf0*/  FSEL R163, R163, 13.25, !P0 ;  /* 0x41540000a3a37808 */ /* 0x000fc60004000000 */
[----:B------:R-:W-:-:S03]  /*2bd00*/  FMUL.FTZ R159, R128, 0.25 ;  /* 0x3e800000809f7820 */ /* 0x000fc60000410000 */
[----:B------:R-:W1:Y:S02]  /*2bd10*/  MUFU.RCP R163, R163 ;  /* 0x000000a300a37308 */ /* 0x000e640000001000 */
[----:B------:R-:W-:Y:S02]  /*2bd20*/  FSEL R159, R159, R128, P0 ;  /* 0x000000809f9f7208 */ /* 0x000fe40000000000 */
[----:B------:R-:W-:-:S04]  /*2bd30*/  FSETP.GT.FTZ.AND P0, PT, R142, 8.50705917302346158658e+37, PT ;  /* 0x7e8000008e00780b */ /* 0x000fc80003f14000 */
[----:B------:R-:W-:Y:S01]  /*2bd40*/  FSEL R162, R162, 13.5, !P0 ;  /* 0x41580000a2a27808 */ /* 0x000fe20004000000 */
[----:B-1----:R-:W-:-:S03]  /*2bd50*/  FFMA.FTZ R164, R163, R159, R164 ;  /* 0x0000009fa3a47223 */ /* 0x002fc600000100a4 */
[----:B------:R1:W4:Y:S01]  /*2bd60*/  MUFU.RCP R163, R162 ;  /* 0x000000a200a37308 */ /* 0x0003220000001000 */
[----:B------:R-:W-:Y:S02]  /*2bd70*/  FADD.FTZ R159, R171, -R164 ;  /* 0x800000a4ab9f7221 */ /* 0x000fe40000010000 */
[----:B------:R-:W0:Y:S02]  /*2bd80*/  LDC R171, c[0x0][0x380] ;  /* 0x0000e000ffab7b82 */ /* 0x000e240000000800 */
[----:B------:R-:W-:Y:S01]  /*2bd90*/  FFMA.FTZ R127, R128, R159, R127 ;  /* 0x0000009f807f7223 */ /* 0x000fe2000001007f */
[----:B------:R-:W-:Y:S01]  /*2bda0*/  FMUL.FTZ R128, R173, UR39 ;  /* 0x00000027ad807c20 */ /* 0x000fe20008410000 */
[----:B------:R-:W2:Y:S01]  /*2bdb0*/  LDCU.128 UR36, c[0x3][0xe0] ;  /* 0x00c01c00ff2477ac */ /* 0x000ea20008000c00 */
[----:B-1----:R-:W-:Y:S02]  /*2bdc0*/  MOV R162, 0x42600000 ;  /* 0x4260000000a27802 */ /* 0x002fe40000000f00 */
[----:B------:R-:W-:Y:S01]  /*2bdd0*/  FFMA.FTZ R175, R175, UR17, R128 ;  /* 0x00000011afaf7c23 */ /* 0x000fe20008010080 */
[----:B------:R-:W1:Y:S01]  /*2bde0*/  LDCU.128 UR16, c[0x3][0xcb0] ;  /* 0x00c19600ff1077ac */ /* 0x000e620008000c00 */
[----:B------:R-:W3:Y:S02]  /*2bdf0*/  LDC R173, c[0x0][0x380] ;  /* 0x0000e000ffad7b82 */ /* 0x000ee40000000800 */
[--C-:B------:R-:W-:Y:S01]  /*2be00*/  FADD.FTZ R128, -R164, R175.reuse ;  /* 0x000000afa4807221 */ /* 0x100fe20000010100 */
[----:B------:R-:W-:-:S03]  /*2be10*/  FADD.FTZ R174, R174, R175 ;  /* 0x000000afaeae7221 */ /* 0x000fc60000010000 */
[----:B------:R-:W-:Y:S01]  /*2be20*/  FMUL.FTZ R159, R128, 0.25 ;  /* 0x3e800000809f7820 */ /* 0x000fe20000410000 */
[----:B------:R-:W-:-:S04]  /*2be30*/  FADD.FTZ R174, R174, R177 ;  /* 0x000000b1aeae7221 */ /* 0x000fc80000010000 */
[----:B------:R-:W-:Y:S01]  /*2be40*/  FSEL R159, R159, R128, P0 ;  /* 0x000000809f9f7208 */ /* 0x000fe20000000000 */
[----:B------:R-:W-:Y:S01]  /*2be50*/  FADD.FTZ R174, R174, R125 ;  /* 0x0000007daeae7221 */ /* 0x000fe20000010000 */
[----:B------:R-:W-:Y:S01]  /*2be60*/  FSETP.GT.FTZ.AND P0, PT, R66, 8.50705917302346158658e+37, PT ;  /* 0x7e8000004200780b */ /* 0x000fe20003f14000 */
[----:B--2---:R-:W-:Y:S02]  /*2be70*/  FFMA.FTZ R123, R123, UR36, R124 ;  /* 0x000000247b7b7c23 */ /* 0x004fe4000801007c */
[----:B----4-:R-:W-:Y:S01]  /*2be80*/  FFMA.FTZ R164, R163, R159, R164 ;  /* 0x0000009fa3a47223 */ /* 0x010fe200000100a4 */
[----:B------:R-:W-:Y:S01]  /*2be90*/  HFMA2 R163, -RZ, RZ, 3.1796875, 0 ;  /* 0x425c0000ffa37431 */ /* 0x000fe200000001ff */
[----:B-1----:R-:W-:Y:S01]  /*2bea0*/  UIADD3 UR15, UPT, UPT, UR10, 0x16, UR17 ;  /* 0x000000160a0f7890 */ /* 0x002fe2000fffe011 */
[----:B------:R-:W-:-:S04]  /*2beb0*/  DEPBAR.LE SB5, 0x2 ;  /* 0x0000d0800000791a */ /* 0x000fc80000000000 */
[----:B------:R-:W-:Y:S01]  /*2bec0*/  FFMA.FTZ R121, R122, UR37, R121 ;  /* 0x000000257a797c23 */ /* 0x000fe20008010079 */
[----:B------:R-:W-:Y:S01]  /*2bed0*/  FADD.FTZ R159, R175, -R164 ;  /* 0x800000a4af9f7221 */ /* 0x000fe20000010000 */
[----:B------:R-:W-:Y:S01]  /*2bee0*/  UIADD3 UR20, UPT, UPT, UR10, 0x16, UR18 ;  /* 0x000000160a147890 */ /* 0x000fe2000fffe012 */
[----:B------:R-:W1:Y:S01]  /*2bef0*/  LDC R175, c[0x0][0x380] ;  /* 0x0000e000ffaf7b82 */ /* 0x000e620000000800 */
[----:B------:R-:W-:Y:S01]  /*2bf00*/  UIADD3 UR14, UPT, UPT, UR10, 0x16, UR16 ;  /* 0x000000160a0e7890 */ /* 0x000fe2000fffe010 */
[----:B------:R-:W-:Y:S01]  /*2bf10*/  FFMA.FTZ R127, R128, R159, R127 ;  /* 0x0000009f807f7223 */ /* 0x000fe2000001007f */
[----:B------:R-:W-:Y:S01]  /*2bf20*/  FADD.FTZ R128, -R164, R177 ;  /* 0x000000b1a4807221 */ /* 0x000fe20000010100 */
[----:B------:R-:W-:Y:S01]  /*2bf30*/  UIADD3 UR21, UPT, UPT, UR10, 0x16, UR19 ;  /* 0x000000160a157890 */ /* 0x000fe2000fffe013 */
[----:B------:R-:W-:Y:S01]  /*2bf40*/  FSEL R163, R163, 13.75, !P0 ;  /* 0x415c0000a3a37808 */ /* 0x000fe20004000000 */
[----:B------:R-:W2:Y:S01]  /*2bf50*/  LDCU.128 UR16, c[0x3][0xcc0] ;  /* 0x00c19800ff1077ac */ /* 0x000ea20008000c00 */
[----:B------:R-:W-:Y:S01]  /*2bf60*/  FMUL.FTZ R159, R128, 0.25 ;  /* 0x3e800000809f7820 */ /* 0x000fe20000410000 */
[----:B------:R-:W-:-:S02]  /*2bf70*/  IMAD R167, R168, UR15, R167 ;  /* 0x0000000fa8a77c24 */ /* 0x000fc4000f8e02a7 */
[----:B------:R-:W-:Y:S01]  /*2bf80*/  FADD.FTZ R174, R174, R123 ;  /* 0x0000007baeae7221 */ /* 0x000fe20000010000 */
[----:B------:R-:W4:Y:S01]  /*2bf90*/  MUFU.RCP R163, R163 ;  /* 0x000000a300a37308 */ /* 0x000f220000001000 */
[----:B------:R-:W-:Y:S02]  /*2bfa0*/  FSEL R159, R159, R128, P0 ;  /* 0x000000809f9f7208 */ /* 0x000fe40000000000 */
[----:B------:R-:W-:Y:S01]  /*2bfb0*/  FADD.FTZ R174, R174, R121 ;  /* 0x00000079aeae7221 */ /* 0x000fe20000010000 */
[----:B------:R-:W-:-:S04]  /*2bfc0*/  FSETP.GT.FTZ.AND P0, PT, R65, 8.50705917302346158658e+37, PT ;  /* 0x7e8000004100780b */ /* 0x000fc80003f14000 */
[----:B------:R-:W-:Y:S01]  /*2bfd0*/  FSEL R162, R162, 14, !P0 ;  /* 0x41600000a2a27808 */ /* 0x000fe20004000000 */
[----:B--2---:R-:W-:Y:S02]  /*2bfe0*/  UIADD3 UR16, UPT, UPT, UR10, 0x16, UR16 ;  /* 0x000000160a107890 */ /* 0x004fe4000fffe010 */
[----:B------:R-:W-:Y:S01]  /*2bff0*/  UIADD3 UR18, UPT, UPT, UR10, 0x16, UR18 ;  /* 0x000000160a127890 */ /* 0x000fe2000fffe012 */
[----:B----4-:R-:W-:Y:S01]  /*2c000*/  FFMA.FTZ R164, R163, R159, R164 ;  /* 0x0000009fa3a47223 */ /* 0x010fe200000100a4 */
[----:B------:R-:W-:Y:S01]  /*2c010*/  UIADD3 UR17, UPT, UPT, UR10, 0x16, UR17 ;  /* 0x000000160a117890 */ /* 0x000fe2000fffe011 */
[----:B------:R2:W4:Y:S02]  /*2c020*/  MUFU.RCP R163, R162 ;  /* 0x000000a200a37308 */ /* 0x0005240000001000 */
[----:B------:R-:W-:Y:S01]  /*2c030*/  FADD.FTZ R159, R177, -R164 ;  /* 0x800000a4b19f7221 */ /* 0x000fe20000010000 */
[----:B------:R-:W-:Y:S01]  /*2c040*/  FADD.FTZ R126, -R164, R125 ;  /* 0x0000007da47e7221 */ /* 0x000fe20000010100 */
[----:B------:R-:W1:Y:S02]  /*2c050*/  LDC R177, c[0x0][0x380] ;  /* 0x0000e000ffb17b82 */ /* 0x000e640000000800 */
[----:B------:R-:W-:Y:S01]  /*2c060*/  FFMA.FTZ R127, R128, R159, R127 ;  /* 0x0000009f807f7223 */ /* 0x000fe2000001007f */
[----:B------:R-:W-:Y:S01]  /*2c070*/  FMUL.FTZ R159, R126, 0.25 ;  /* 0x3e8000007e9f7820 */ /* 0x000fe20000410000 */
[----:B--2---:R-:W-:-:S04]  /*2c080*/  IADD3 R162, PT, PT, R4, UR50, RZ ;  /* 0x0000003204a27c10 */ /* 0x004fc8000fffe0ff */
[----:B------:R-:W-:Y:S02]  /*2c090*/  FSEL R159, R159, R126, P0 ;  /* 0x0000007e9f9f7208 */ /* 0x000fe40000000000 */
[----:B------:R-:W-:-:S03]  /*2c0a0*/  FSETP.GT.FTZ.AND P0, PT, R64, 8.50705917302346158658e+37, PT ;  /* 0x7e8000004000780b */ /* 0x000fc60003f14000 */
[----:B----4-:R-:W-:Y:S01]  /*2c0b0*/  FFMA.FTZ R164, R163, R159, R164 ;  /* 0x0000009fa3a47223 */ /* 0x010fe200000100a4 */
[----:B------:R-:W-:-:S03]  /*2c0c0*/  IADD3 R159, PT, PT, R4, UR49, RZ ;  /* 0x00000031049f7c10 */ /* 0x000fc6000fffe0ff */
[----:B------:R-:W-:Y:S01]  /*2c0d0*/  FADD.FTZ R128, R125, -R164 ;  /* 0x800000a47d807221 */ /* 0x000fe20000010000 */
[----:B------:R-:W-:Y:S02]  /*2c0e0*/  HFMA2 R125, -RZ, RZ, 3.1953125, 0 ;  /* 0x42640000ff7d7431 */ /* 0x000fe400000001ff */
[----:B------:R-:W-:Y:S01]  /*2c0f0*/  FADD.FTZ R124, -R164, R123 ;  /* 0x0000007ba47c7221 */ /* 0x000fe20000010100 */
[----:B------:R-:W-:Y:S01]  /*2c100*/  FFMA.FTZ R127, R126, R128, R127 ;  /* 0x000000807e7f7223 */ /* 0x000fe2000001007f */
[C---:B------:R-:W-:Y:S01]  /*2c110*/  IADD3 R126, PT, PT, R4.reuse, UR47, RZ ;  /* 0x0000002f047e7c10 */ /* 0x040fe2000fffe0ff */
[----:B------:R-:W2:Y:S01]  /*2c120*/  LDCU.128 UR44, c[0x3][0x1d20] ;  /* 0x00c3a400ff2c77ac */ /* 0x000ea20008000c00 */
[----:B------:R-:W-:-:S03]  /*2c130*/  IADD3 R128, PT, PT, R4, UR48, RZ ;  /* 0x0000003004807c10 */ /* 0x000fc6000fffe0ff */
[----:B------:R-:W-:Y:S01]  /*2c140*/  IMAD R126, R165, UR33, R126 ;  /* 0x00000021a57e7c24 */ /* 0x000fe2000f8e027e */
[----:B------:R-:W-:Y:S01]  /*2c150*/  FSEL R163, R125, 14.25, !P0 ;  /* 0x416400007da37808 */ /* 0x000fe20004000000 */
[----:B------:R-:W-:Y:S01]  /*2c160*/  FMUL.FTZ R125, R124, 0.25 ;  /* 0x3e8000007c7d7820 */ /* 0x000fe20000410000 */
[----:B------:R-:W-:Y:S02]  /*2c170*/  IMAD R165, R166, UR35, R159 ;  /* 0x00000023a6a57c24 */ /* 0x000fe4000f8e029f */
[----:B------:R-:W-:Y:S01]  /*2c180*/  HFMA2 R159, -RZ, RZ, 3.2109375, 0 ;  /* 0x426c0000ff9f7431 */ /* 0x000fe200000001ff */
[----:B------:R0:W4:Y:S01]  /*2c190*/  MUFU.RCP R169, R163 ;  /* 0x000000a300a97308 */ /* 0x0001220000001000 */
[----:B---3--:R-:W-:Y:S01]  /*2c1a0*/  IMAD R166, R173, UR14, R162 ;  /* 0x0000000eada67c24 */ /* 0x008fe2000f8e02a2 */
[----:B------:R-:W-:Y:S02]  /*2c1b0*/  FSEL R125, R125, R124, P0 ;  /* 0x0000007c7d7d7208 */ /* 0x000fe40000000000 */
[----:B------:R-:W-:-:S02]  /*2c1c0*/  FSETP.GT.FTZ.AND P0, PT, R62, 8.50705917302346158658e+37, PT ;  /* 0x7e8000003e00780b */ /* 0x000fc40003f14000 */
[----:B------:R-:W-:Y:S01]  /*2c1d0*/  IADD3 R126, PT, PT, R126, 0x16, RZ ;  /* 0x000000167e7e7810 */ /* 0x000fe20007ffe0ff */
[----:B0-----:R-:W-:Y:S01]  /*2c1e0*/  IMAD R163, R171, UR34, R128 ;  /* 0x00000022aba37c24 */ /* 0x001fe2000f8e0280 */
[----:B------:R-:W0:Y:S01]  /*2c1f0*/  LDCU.128 UR32, c[0x3][0x340] ;  /* 0x00c06800ff2077ac */ /* 0x000e220008000c00 */
[----:B------:R-:W-:Y:S02]  /*2c200*/  FSEL R172, R159, 14.75, !P0 ;  /* 0x416c00009fac7808 */ /* 0x000fe40004000000 */
[----:B--2---:R-:W-:Y:S02]  /*2c210*/  IADD3 R162, PT, PT, R4, UR46, RZ ;  /* 0x0000002e04a27c10 */ /* 0x004fe4000fffe0ff */
[----:B------:R-:W-:Y:S01]  /*2c220*/  MUFU.RCP R173, R172 ;  /* 0x000000ac00ad7308 */ /* 0x000fe20000001000 */
[----:B------:R-:W-:Y:S01]  /*2c230*/  IADD3 R163, PT, PT, R163, 0x16, RZ ;  /* 0x00000016a3a37810 */ /* 0x000fe20007ffe0ff */
[----:B----4-:R-:W-:Y:S01]  /*2c240*/  FFMA.FTZ R164, R169, R125, R164 ;  /* 0x0000007da9a47223 */ /* 0x010fe200000100a4 */
[----:B------:R-:W-:-:S02]  /*2c250*/  MOV R125, 0x42680000 ;  /* 0x42680000007d7802 */ /* 0x000fc40000000f00 */
[----:B------:R-:W-:Y:S01]  /*2c260*/  IADD3 R171, PT, PT, R4, UR47, RZ ;  /* 0x0000002f04ab7c10 */ /* 0x000fe2000fffe0ff */
[----:B------:R-:W-:Y:S01]  /*2c270*/  FADD.FTZ R122, -R164, R121 ;  /* 0x00000079a47a7221 */ /* 0x000fe20000010100 */
[----:B------:R-:W-:Y:S01]  /*2c280*/  FSEL R128, R125, 14.5, !P1 ;  /* 0x416800007d807808 */ /* 0x000fe20004800000 */
[----:B------:R-:W-:Y:S01]  /*2c290*/  FADD.FTZ R123, R123, -R164 ;  /* 0x800000a47b7b7221 */ /* 0x000fe20000010000 */
[----:B------:R-:W-:Y:S01]  /*2c2a0*/  IADD3 R125, PT, PT, R4, UR44, RZ ;  /* 0x0000002c047d7c10 */ /* 0x000fe2000fffe0ff */
[----:B------:R-:W-:Y:S01]  /*2c2b0*/  IMAD R171, R176, UR17, R171 ;  /* 0x00000011b0ab7c24 */ /* 0x000fe2000f8e02ab */
[----:B------:R2:W3:Y:S01]  /*2c2c0*/  MUFU.RCP R169, R128 ;  /* 0x0000008000a97308 */ /* 0x0004e20000001000 */
[----:B------:R-:W-:Y:S01]  /*2c2d0*/  FFMA.FTZ R123, R124, R123, R127 ;  /* 0x0000007b7c7b7223 */ /* 0x000fe2000001007f */
[----:B------:R-:W-:-:S04]  /*2c2e0*/  DEPBAR.LE SB5, 0x1 ;  /* 0x0000d0400000791a */ /* 0x000fc80000000000 */
[----:B0-----:R-:W-:Y:S01]  /*2c2f0*/  FMUL.FTZ R159, R2, UR32 ;  /* 0x00000020029f7c20 */ /* 0x001fe20008410000 */
[----:B------:R-:W-:Y:S02]  /*2c300*/  IMAD R168, R170, UR20, R125 ;  /* 0x00000014aaa87c24 */ /* 0x000fe4000f8e027d */
[----:B------:R-:W-:Y:S01]  /*2c310*/  FMUL.FTZ R125, R122, 0.25 ;  /* 0x3e8000007a7d7820 */ /* 0x000fe20000410000 */
[----:B-1----:R-:W-:Y:S02]  /*2c320*/  IMAD R170, R177, UR16, R162 ;  /* 0x00000010b1aa7c24 */ /* 0x002fe4000f8e02a2 */
[----:B-----5:R-:W-:Y:S01]  /*2c330*/  FFMA.FTZ R159, R120, UR38, R159 ;  /* 0x00000026789f7c23 */ /* 0x020fe2000801009f */
[C---:B------:R-:W-:Y:S02]  /*2c340*/  IADD3 R162, PT, PT, R4.reuse, UR40, RZ ;  /* 0x0000002804a27c10 */ /* 0x040fe4000fffe0ff */
[----:B------:R-:W-:Y:S02]  /*2c350*/  FSEL R125, R125, R122, P1 ;  /* 0x0000007a7d7d7208 */ /* 0x000fe40000800000 */
[----:B--2---:R-:W-:Y:S01]  /*2c360*/  IADD3 R128, PT, PT, R4, UR45, RZ ;  /* 0x0000002d04807c10 */ /* 0x004fe2000fffe0ff */
[----:B------:R-:W-:Y:S01]  /*2c370*/  IMAD R124, R179, UR18, R162 ;  /* 0x00000012b37c7c24 */ /* 0x000fe2000f8e02a2 */
[----:B------:R-:W-:-:S02]  /*2c380*/  IADD3 R172, PT, PT, R167, 0x16, RZ ;  /* 0x00000016a7ac7810 */ /* 0x000fc40007ffe0ff */
[----:B------:R-:W-:Y:S01]  /*2c390*/  IADD3 R176, PT, PT, R168, 0x16, RZ ;  /* 0x00000016a8b07810 */ /* 0x000fe20007ffe0ff */
[----:B---3--:R-:W-:Y:S01]  /*2c3a0*/  FFMA.FTZ R2, R169, R125, R164 ;  /* 0x0000007da9027223 */ /* 0x008fe200000100a4 */
[----:B------:R-:W-:Y:S01]  /*2c3b0*/  IMAD R169, R175, UR21, R128 ;  /* 0x00000015afa97c24 */ /* 0x000fe2000f8e0280 */
[----:B------:R-:W-:Y:S02]  /*2c3c0*/  IADD3 R180, PT, PT, R170, 0x16, RZ ;  /* 0x00000016aab47810 */ /* 0x000fe40007ffe0ff */
[----:B------:R-:W-:Y:S01]  /*2c3d0*/  FADD.FTZ R128, -R2, R159 ;  /* 0x0000009f02807221 */ /* 0x000fe20000010100 */
[----:B------:R-:W5:Y:S01]  /*2c3e0*/  TLD.LZ RZ, R164, R126, UR12, 1D, 0x1 ;  /* 0x00ff0cff7ea47f66 */ /* 0x000f6200081e01ff */
[----:B------:R-:W-:Y:S01]  /*2c3f0*/  FADD.FTZ R120, R121, -R2 ;  /* 0x8000000279787221 */ /* 0x000fe20000010000 */
[----:B------:R-:W-:Y:S01]  /*2c400*/  IADD3 R179, PT, PT, R169, 0x16, RZ ;  /* 0x00000016a9b37810 */ /* 0x000fe20007ffe0ff */
[----:B------:R-:W-:Y:S01]  /*2c410*/  FMUL.FTZ R125, R128, 0.25 ;  /* 0x3e800000807d7820 */ /* 0x000fe20000410000 */
[----:B------:R-:W-:Y:S01]  /*2c420*/  IADD3 R181, PT, PT, R171, 0x16, RZ ;  /* 0x00000016abb57810 */ /* 0x000fe20007ffe0ff */
[----:B------:R-:W-:Y:S01]  /*2c430*/  FFMA.FTZ R127, R122, R120, R123 ;  /* 0x000000787a7f7223 */ /* 0x000fe2000001007b */
[----:B------:R-:W-:-:S02]  /*2c440*/  IADD3 R120, PT, PT, R166, 0x16, RZ ;  /* 0x00000016a6787810 */ /* 0x000fc40007ffe0ff */
[----:B------:R-:W-:Y:S02]  /*2c450*/  FSEL R125, R125, R128, P0 ;  /* 0x000000807d7d7208 */ /* 0x000fe40000000000 */
[----:B------:R-:W-:-:S03]  /*2c460*/  IADD3 R182, PT, PT, R124, 0x16, RZ ;  /* 0x000000167cb67810 */ /* 0x000fc60007ffe0ff */
[----:B------:R-:W-:Y:S01]  /*2c470*/  FFMA.FTZ R162, R173, R125, R2 ;  /* 0x0000007dada27223 */ /* 0x000fe20000010002 */
        /* <DEDUP_REMOVED lines=8> */
[----:B------:R-:W-:Y:S01]  /*2c500*/  TLD.LZ RZ, R173, R172, UR12, 1D, 0x1 ;  /* 0x00ff0cffacad7f66 */ /* 0x000fe200081e01ff */
[----:B------:R1:W-:Y:S01]  /*2c510*/  TLD.LZ RZ, R175, R172, UR8, 1D, 0x1 ;  /* 0x00ff08ffacaf7f66 */ /* 0x0003e200081e01ff */
[----:B------:R-:W5:Y:S01]  /*2c520*/  TLD.LZ RZ, R177, R176, UR12, 1D, 0x1 ;  /* 0x00ff0cffb0b17f66 */ /* 0x000f6200081e01ff */
[----:B------:R2:W-:Y:S01]  /*2c530*/  TLD.LZ RZ, R178, R176, UR8, 1D, 0x1 ;  /* 0x00ff08ffb0b27f66 */ /* 0x0005e200081e01ff */
[----:B------:R-:W5:Y:S01]  /*2c540*/  TLD.LZ RZ, R125, R179, UR12, 1D, 0x1 ;  /* 0x00ff0cffb37d7f66 */ /* 0x000f6200081e01ff */
[----:B------:R-:W-:Y:S01]  /*2c550*/  TLD.LZ RZ, R126, R179, UR8, 1D, 0x1 ;  /* 0x00ff08ffb37e7f66 */ /* 0x000fe200081e01ff */
[----:B------:R-:W5:Y:S01]  /*2c560*/  TLD.LZ RZ, R123, R180, UR12, 1D, 0x1 ;  /* 0x00ff0cffb47b7f66 */ /* 0x000f6200081e01ff */
[----:B------:R-:W-:Y:S01]  /*2c570*/  TLD.LZ RZ, R124, R180, UR8, 1D, 0x1 ;  /* 0x00ff08ffb47c7f66 */ /* 0x000fe200081e01ff */
[----:B------:R-:W5:Y:S01]  /*2c580*/  TLD.LZ RZ, R121, R181, UR12, 1D, 0x1 ;  /* 0x00ff0cffb5797f66 */ /* 0x000f6200081e01ff */
[----:B------:R-:W5:Y:S01]  /*2c590*/  TLD.LZ RZ, R122, R181, UR8, 1D, 0x1 ;  /* 0x00ff08ffb57a7f66 */ /* 0x000f6200081e01ff */
[----:B------:R-:W5:Y:S01]  /*2c5a0*/  TLD.LZ RZ, R120, R182, UR12, 1D, 0x1 ;  /* 0x00ff0cffb6787f66 */ /* 0x000f6200081e01ff */
[----:B------:R3:W5:Y:S01]  /*2c5b0*/  TLD.LZ RZ, R2, R182, UR8, 1D, 0x1 ;  /* 0x00ff08ffb6027f66 */ /* 0x00076200081e01ff */
[----:B0-----:R-:W-:Y:S01]  /*2c5c0*/  FADD.FTZ R163, R159, -R162 ;  /* 0x800000a29fa37221 */ /* 0x001fe20000010000 */
[----:B------:R-:W-:Y:S01]  /*2c5d0*/  FSETP.GT.FTZ.AND P0, PT, R61, 8.50705917302346158658e+37, PT ;  /* 0x7e8000003d00780b */ /* 0x000fe20003f14000 */
[----:B------:R-:W-:Y:S01]  /*2c5e0*/  FADD.FTZ R174, R174, R159 ;  /* 0x0000009faeae7221 */ /* 0x000fe20000010000 */
[----:B------:R-:W0:Y:S01]  /*2c5f0*/  LDCU.128 UR44, c[0x3][0x360] ;  /* 0x00c06c00ff2c77ac */ /* 0x000e220008000c00 */
[----:B------:R-:W-:Y:S01]  /*2c600*/  FFMA.FTZ R127, R128, R163, R127 ;  /* 0x000000a3807f7223 */ /* 0x000fe2000001007f */
[----:B------:R-:W-:Y:S01]  /*2c610*/  MOV R128, 0x42700000 ;  /* 0x4270000000807802 */ /* 0x000fe20000000f00 */
[----:B------:R-:W4:Y:S03]  /*2c620*/  LDCU.128 UR48, c[0x3][0x1d40] ;  /* 0x00c3a800ff3077ac */ /* 0x000f260008000c00 */
[----:B------:R-:W-:Y:S01]  /*2c630*/  FSEL R163, R128, 15, !P0 ;  /* 0x4170000080a37808 */ /* 0x000fe20004000000 */
[----:B------:R-:W-:Y:S01]  /*2c640*/  UIADD3 UR14, UPT, UPT, UR10, 0x16, UR19 ;  /* 0x000000160a0e7890 */ /* 0x000fe2000fffe013 */
[----:B-1----:R-:W1:Y:S01]  /*2c650*/  LDC R172, c[0x0][0x380] ;  /* 0x0000e000ffac7b82 */ /* 0x002e620000000800 */
[----:B------:R-:W3:Y:S03]  /*2c660*/  LDCU.128 UR16, c[0x3][0xce0] ;  /* 0x00c19c00ff1077ac */ /* 0x000ee60008000c00 */
[----:B------:R-:W0:Y:S04]  /*2c670*/  MUFU.RCP R163, R163 ;  /* 0x000000a300a37308 */ /* 0x000e280000001000 */
[----:B--2---:R-:W2:Y:S01]  /*2c680*/  LDC R176, c[0x0][0x380] ;  /* 0x0000e000ffb07b82 */ /* 0x004ea20000000800 */
[----:B---3--:R-:W-:-:S02]  /*2c690*/  UIADD3 UR17, UPT, UPT, UR10, 0x16, UR17 ;  /* 0x000000160a117890 */ /* 0x008fc4000fffe011 */
[----:B------:R-:W-:Y:S02]  /*2c6a0*/  UIADD3 UR16, UPT, UPT, UR10, 0x16, UR16 ;  /* 0x000000160a107890 */ /* 0x000fe4000fffe010 */
[----:B------:R-:W-:Y:S02]  /*2c6b0*/  UIADD3 UR19, UPT, UPT, UR10, 0x16, UR19 ;  /* 0x000000160a137890 */ /* 0x000fe4000fffe013 */
[----:B------:R-:W-:Y:S01]  /*2c6c0*/  UIADD3 UR18, UPT, UPT, UR10, 0x16, UR18 ;  /* 0x000000160a127890 */ /* 0x000fe2000fffe012 */
[----:B------:R-:W-:-:S04]  /*2c6d0*/  DEPBAR.LE SB5, 0xb ;  /* 0x0000d2c00000791a */ /* 0x000fc80000000000 */
[----:B------:R-:W-:-:S04]  /*2c6e0*/  FMUL.FTZ R164, R164, UR33 ;  /* 0x00000021a4a47c20 */ /* 0x000fc80008410000 */
[----:B------:R-:W-:Y:S01]  /*2c6f0*/  FFMA.FTZ R165, R165, UR39, R164 ;  /* 0x00000027a5a57c23 */ /* 0x000fe200080100a4 */
[----:B------:R-:W3:Y:S01]  /*2c700*/  LDCU.128 UR36, c[0x3][0xf0] ;  /* 0x00c01e00ff2477ac */ /* 0x000ee20008000c00 */
[----:B------:R-:W-:Y:S01]  /*2c710*/  HFMA2 R164, -RZ, RZ, 3.2265625, 0 ;  /* 0x42740000ffa47431 */ /* 0x000fe200000001ff */
[----:B------:R-:W-:-:S04]  /*2c720*/  DEPBAR.LE SB5, 0x9 ;  /* 0x0000d2400000791a */ /* 0x000fc80000000000 */
[----:B------:R-:W-:Y:S01]  /*2c730*/  FMUL.FTZ R166, R166, UR34 ;  /* 0x00000022a6a67c20 */ /* 0x000fe20008410000 */
[--C-:B------:R-:W-:Y:S01]  /*2c740*/  FADD.FTZ R128, -R162, R165.reuse ;  /* 0x000000a5a2807221 */ /* 0x100fe20000010100 */
[----:B------:R-:W-:Y:S01]  /*2c750*/  FMUL.FTZ R168, R168, UR35 ;  /* 0x00000023a8a87c20 */ /* 0x000fe20008410000 */
[----:B------:R-:W4:Y:S01]  /*2c760*/  LDCU.128 UR32, c[0x3][0x350] ;  /* 0x00c06a00ff2077ac */ /* 0x000f220008000c00 */
[----:B------:R-:W-:Y:S01]  /*2c770*/  FADD.FTZ R174, R174, R165 ;  /* 0x000000a5aeae7221 */ /* 0x000fe20000010000 */
[----:B------:R-:W-:-:S05]  /*2c780*/  FMUL.FTZ R159, R128, 0.25 ;  /* 0x3e800000809f7820 */ /* 0x000fca0000410000 */
[----:B------:R-:W-:Y:S02]  /*2c790*/  FSEL R159, R159, R128, P0 ;  /* 0x000000809f9f7208 */ /* 0x000fe40000000000 */
[----:B------:R-:W-:-:S03]  /*2c7a0*/  FSETP.GT.FTZ.AND P0, PT, R60, 8.50705917302346158658e+37, PT ;  /* 0x7e8000003c00780b */ /* 0x000fc60003f14000 */
[----:B0-----:R-:W-:Y:S01]  /*2c7b0*/  FFMA.FTZ R162, R163, R159, R162 ;  /* 0x0000009fa3a27223 */ /* 0x001fe200000100a2 */
[----:B------:R-:W-:Y:S01]  /*2c7c0*/  FSEL R164, R164, 15.25, !P0 ;  /* 0x41740000a4a47808 */ /* 0x000fe20004000000 */
[----:B---3--:R-:W-:Y:S01]  /*2c7d0*/  FFMA.FTZ R167, R167, UR36, R166 ;  /* 0x00000024a7a77c23 */ /* 0x008fe200080100a6 */
[----:B------:R-:W-:-:S04]  /*2c7e0*/  DEPBAR.LE SB5, 0x8 ;  /* 0x0000d2000000791a */ /* 0x000fc80000000000 */
[----:B------:R-:W-:Y:S01]  /*2c7f0*/  FFMA.FTZ R169, R169, UR37, R168 ;  /* 0x00000025a9a97c23 */ /* 0x000fe200080100a8 */
[----:B------:R-:W-:Y:S01]  /*2c800*/  FADD.FTZ R159, R165, -R162 ;  /* 0x800000a2a59f7221 */ /* 0x000fe20000010000 */
[----:B------:R0:W3:Y:S01]  /*2c810*/  MUFU.RCP R163, R164 ;  /* 0x000000a400a37308 */ /* 0x0000e20000001000 */
[----:B------:R-:W-:-:S04]  /*2c820*/  DEPBAR.LE SB5, 0x6 ;  /* 0x0000d1800000791a */ /* 0x000fc80000000000 */
[----:B----4-:R-:W-:Y:S01]  /*2c830*/  FMUL.FTZ R170, R170, UR32 ;  /* 0x00000020aaaa7c20 */ /* 0x010fe20008410000 */
[----:B------:R-:W-:Y:S01]  /*2c840*/  FMUL.FTZ R177, R177, UR34 ;  /* 0x00000022b1b17c20 */ /* 0x000fe20008410000 */
[----:B------:R-:W-:Y:S01]  /*2c850*/  FFMA.FTZ R127, R128, R159, R127 ;  /* 0x0000009f807f7223 */ /* 0x000fe2000001007f */
[----:B------:R-:W-:Y:S01]  /*2c860*/  FADD.FTZ R128, -R162, R167 ;  /* 0x000000a7a2807221 */ /* 0x000fe20000010100 */
[----:B------:R-:W-:Y:S01]  /*2c870*/  FFMA.FTZ R171, R171, UR38, R170 ;  /* 0x00000026abab7c23 */ /* 0x000fe200080100aa */
[----:B------:R-:W-:-:S04]  /*2c880*/  DEPBAR.LE SB5, 0x5 ;  /* 0x0000d1400000791a */ /* 0x000fc80000000000 */
[----:B------:R-:W-:Y:S01]  /*2c890*/  FMUL.FTZ R125, R125, UR35 ;  /* 0x000000237d7d7c20 */ /* 0x000fe20008410000 */
[----:B------:R-:W-:Y:S01]  /*2c8a0*/  FADD.FTZ R174, R174, R167 ;  /* 0x000000a7aeae7221 */ /* 0x000fe20000010000 */
[----:B------:R-:W-:Y:S01]  /*2c8b0*/  FMUL.FTZ R159, R128, 0.25 ;  /* 0x3e800000809f7820 */ /* 0x000fe20000410000 */
[----:B0-----:R-:W-:Y:S01]  /*2c8c0*/  HFMA2 R164, -RZ, RZ, 3.2421875, 0 ;  /* 0x427c0000ffa47431 */ /* 0x001fe200000001ff */
[----:B------:R-:W-:-:S04]  /*2c8d0*/  DEPBAR.LE SB5, 0x4 ;  /* 0x0000d1000000791a */ /* 0x000fc80000000000 */
[----:B------:R-:W-:Y:S01]  /*2c8e0*/  FMUL.FTZ R123, R123, UR44 ;  /* 0x0000002c7b7b7c20 */ /* 0x000fe20008410000 */
[----:B------:R-:W-:Y:S01]  /*2c8f0*/  FADD.FTZ R174, R174, R169 ;  /* 0x000000a9aeae7221 */ /* 0x000fe20000010000 */
[----:B------:R-:W0:Y:S01]  /*2c900*/  LDC R165, c[0x0][0x380] ;  /* 0x0000e000ffa57b82 */ /* 0x000e220000000800 */
[----:B------:R-:W-:Y:S02]  /*2c910*/  FSEL R159, R159, R128, P0 ;  /* 0x000000809f9f7208 */ /* 0x000fe40000000000 */
[----:B------:R-:W-:Y:S01]  /*2c920*/  FSETP.GT.FTZ.AND P0, PT, R59, 8.50705917302346158658e+37, PT ;  /* 0x7e8000003b00780b */ /* 0x000fe20003f14000 */
[----:B------:R-:W-:Y:S01]  /*2c930*/  FADD.FTZ R174, R174, R171 ;  /* 0x000000abaeae7221 */ /* 0x000fe20000010000 */
[----:B------:R-:W-:-:S04]  /*2c940*/  DEPBAR.LE SB5, 0x3 ;  /* 0x0000d0c00000791a */ /* 0x000fc80000000000 */
[----:B------:R-:W-:Y:S01]  /*2c950*/  FMUL.FTZ R121, R121, UR45 ;  /* 0x0000002d79797c20 */ /* 0x000fe20008410000 */
[----:B---3--:R-:W-:Y:S01]  /*2c960*/  FFMA.FTZ R162, R163, R159, R162 ;  /* 0x0000009fa3a27223 */ /* 0x008fe200000100a2 */
[----:B------:R-:W-:Y:S01]  /*2c970*/  MOV R163, 0x42780000 ;  /* 0x4278000000a37802 */ /* 0x000fe20000000f00 */
[----:B------:R-:W3:Y:S01]  /*2c980*/  LDC R168, c[0x0][0x380] ;  /* 0x0000e000ffa87b82 */ /* 0x000ee20000000800 */
[----:B------:R-:W-:Y:S01]  /*2c990*/  IADD3 R166, PT, PT, R4, UR50, RZ ;  /* 0x0000003204a67c10 */ /* 0x000fe2000fffe0ff */
[----:B------:R-:W-:Y:S01]  /*2c9a0*/  FADD.FTZ R159, R167, -R162 ;  /* 0x800000a2a79f7221 */ /* 0x000fe20000010000 */
[----:B------:R-:W-:-:S03]  /*2c9b0*/  FSEL R163, R163, 15.5, !P0 ;  /* 0x41780000a3a37808 */ /* 0x000fc60004000000 */
[----:B------:R-:W-:Y:S01]  /*2c9c0*/  FFMA.FTZ R127, R128, R159, R127 ;  /* 0x0000009f807f7223 */ /* 0x000fe2000001007f */
[----:B------:R-:W-:Y:S01]  /*2c9d0*/  FADD.FTZ R128, -R162, R169 ;  /* 0x000000a9a2807221 */ /* 0x000fe20000010100 */
[----:B------:R-:W4:Y:S01]  /*2c9e0*/  LDC R167, c[0x0][0x380] ;  /* 0x0000e000ffa77b82 */ /* 0x000f220000000800 */
[----:B------:R-:W1:Y:S02]  /*2c9f0*/  MUFU.RCP R163, R163 ;  /* 0x000000a300a37308 */ /* 0x000e640000001000 */
[----:B------:R-:W-:-:S05]  /*2ca00*/  FMUL.FTZ R159, R128, 0.25 ;  /* 0x3e800000809f7820 */ /* 0x000fca0000410000 */
[----:B------:R-:W-:Y:S01]  /*2ca10*/  FSEL R159, R159, R128, P0 ;  /* 0x000000809f9f7208 */ /* 0x000fe20000000000 */
[----:B------:R-:W2:Y:S01]  /*2ca20*/  LDC R170, c[0x0][0x380] ;  /* 0x0000e000ffaa7b82 */ /* 0x000ea20000000800 */
[----:B------:R-:W-:-:S04]  /*2ca30*/  FSETP.GT.FTZ.AND P0, PT, R58, 8.50705917302346158658e+37, PT ;  /* 0x7e8000003a00780b */ /* 0x000fc80003f14000 */
[----:B------:R-:W-:Y:S01]  /*2ca40*/  FSEL R164, R164, 15.75, !P0 ;  /* 0x417c0000a4a47808 */ /* 0x000fe20004000000 */
[----:B-1----:R-:W-:-:S03]  /*2ca50*/  FFMA.FTZ R162, R163, R159, R162 ;  /* 0x0000009fa3a27223 */ /* 0x002fc600000100a2 */
[----:B------:R1:W0:Y:S01]  /*2ca60*/  MUFU.RCP R163, R164 ;  /* 0x000000a400a37308 */ /* 0x0002220000001000 */
[----:B------:R-:W-:Y:S02]  /*2ca70*/  FADD.FTZ R159, R169, -R162 ;  /* 0x800000a2a99f7221 */ /* 0x000fe40000010000 */
[----:B------:R-:W3:Y:S02]  /*2ca80*/  LDC R169, c[0x0][0x380] ;  /* 0x0000e000ffa97b82 */ /* 0x000ee40000000800 */
[----:B------:R-:W-:Y:S01]  /*2ca90*/  FFMA.FTZ R127, R128, R159, R127 ;  /* 0x0000009f807f7223 */ /* 0x000fe2000001007f */
[----:B------:R-:W-:Y:S01]  /*2caa0*/  FADD.FTZ R128, -R162, R171 ;  /* 0x000000aba2807221 */ /* 0x000fe20000010100 */
[----:B-1----:R-:W-:-:S03]  /*2cab0*/  HFMA2 R164, -RZ, RZ, 3.25390625, 0 ;  /* 0x42820000ffa47431 */ /* 0x002fc600000001ff */
[----:B------:R-:W-:-:S05]  /*2cac0*/  FMUL.FTZ R159, R128, 0.25 ;  /* 0x3e800000809f7820 */ /* 0x000fca0000410000 */
[----:B------:R-:W-:Y:S02]  /*2cad0*/  FSEL R159, R159, R128, P0 ;  /* 0x000000809f9f7208 */ /* 0x000fe40000000000 */
[----:B------:R-:W-:-:S03]  /*2cae0*/  FSETP.GT.FTZ.AND P0, PT, R141, 8.50705917302346158658e+37, PT ;  /* 0x7e8000008d00780b */ /* 0x000fc60003f14000 */
[----:B0-----:R-:W-:Y:S01]  /*2caf0*/  FFMA.FTZ R162, R163, R159, R162 ;  /* 0x0000009fa3a27223 */ /* 0x001fe200000100a2 */
[----:B------:R-:W-:-:S03]  /*2cb00*/  MOV R163, 0x42800000 ;  /* 0x4280000000a37802 */ /* 0x000fc60000000f00 */
[----:B------:R-:W-:Y:S01]  /*2cb10*/  FADD.FTZ R159, R171, -R162 ;  /* 0x800000a2ab9f7221 */ /* 0x000fe20000010000 */
[----:B------:R-:W-:-:S03]  /*2cb20*/  FSEL R163, R163, 16, !P0 ;  /* 0x41800000a3a37808 */ /* 0x000fc60004000000 */
[----:B------:R-:W-:Y:S01]  /*2cb30*/  FFMA.FTZ R127, R128, R159, R127 ;  /* 0x0000009f807f7223 */ /* 0x000fe2000001007f */
[----:B------:R-:W-:Y:S01]  /*2cb40*/  FMUL.FTZ R128, R173, UR33 ;  /* 0x00000021ad807c20 */ /* 0x000fe20008410000 */
[----:B------:R-:W0:Y:S01]  /*2cb50*/  LDCU.128 UR32, c[0x3][0xcd0] ;  /* 0x00c19a00ff2077ac */ /* 0x000e220008000c00 */
[----:B------:R-:W1:Y:S01]  /*2cb60*/  MUFU.RCP R163, R163 ;  /* 0x000000a300a37308 */ /* 0x000e620000001000 */
[----:B------:R-:W4:Y:S01]  /*2cb70*/  LDC R173, c[0x0][0x380] ;  /* 0x0000e000ffad7b82 */ /* 0x000f220000000800 */
[----:B------:R-:W-:Y:S01]  /*2cb80*/  FFMA.FTZ R175, R175, UR39, R128 ;  /* 0x00000027afaf7c23 */ /* 0x000fe20008010080 */
[----:B------:R-:W2:Y:S03]  /*2cb90*/  LDCU.128 UR36, c[0x3][0x100] ;  /* 0x00c02000ff2477ac */ /* 0x000ea60008000c00 */
[--C-:B------:R-:W-:Y:S01]  /*2cba0*/  FADD.FTZ R128, -R162, R175.reuse ;  /* 0x000000afa2807221 */ /* 0x100fe20000010100 */
[----:B------:R-:W-:-:S03]  /*2cbb0*/  FADD.FTZ R174, R174, R175 ;  /* 0x000000afaeae7221 */ /* 0x000fc60000010000 */
[----:B------:R-:W-:-:S05]  /*2cbc0*/  FMUL.FTZ R159, R128, 0.25 ;  /* 0x3e800000809f7820 */ /* 0x000fca0000410000 */
[----:B------:R-:W-:Y:S02]  /*2cbd0*/  FSEL R159, R159, R128, P0 ;  /* 0x000000809f9f7208 */ /* 0x000fe40000000000 */
[----:B------:R-:W-:Y:S01]  /*2cbe0*/  FSETP.GT.FTZ.AND P0, PT, R140, 8.50705917302346158658e+37, PT ;  /* 0x7e8000008c00780b */ /* 0x000fe20003f14000 */
[----:B0-----:R-:W-:Y:S02]  /*2cbf0*/  UIADD3 UR20, UPT, UPT, UR10, 0x16, UR33 ;  /* 0x000000160a147890 */ /* 0x001fe4000fffe021 */
[----:B-1----:R-:W-:Y:S01]  /*2cc00*/  FFMA.FTZ R162, R163, R159, R162 ;  /* 0x0000009fa3a27223 */ /* 0x002fe200000100a2 */
[----:B------:R-:W-:Y:S01]  /*2cc10*/  FSEL R164, R164, 16.25, !P0 ;  /* 0x41820000a4a47808 */ /* 0x000fe20004000000 */
[----:B--2---:R-:W-:Y:S01]  /*2cc20*/  FFMA.FTZ R177, R178, UR36, R177 ;  /* 0x00000024b2b17c23 */ /* 0x004fe200080100b1 */
[----:B------:R-:W-:Y:S01]  /*2cc30*/  FFMA.FTZ R125, R126, UR37, R125 ;  /* 0x000000257e7d7c23 */ /* 0x000fe2000801007d */
[----:B------:R-:W-:Y:S01]  /*2cc40*/  FADD.FTZ R159, R175, -R162 ;  /* 0x800000a2af9f7221 */ /* 0x000fe20000010000 */
[----:B------:R0:W1:Y:S01]  /*2cc50*/  MUFU.RCP R163, R164 ;  /* 0x000000a400a37308 */ /* 0x0000620000001000 */
[----:B------:R-:W-:Y:S01]  /*2cc60*/  FADD.FTZ R174, R174, R177 ;  /* 0x000000b1aeae7221 */ /* 0x000fe20000010000 */
[----:B------:R-:W-:Y:S01]  /*2cc70*/  FFMA.FTZ R123, R124, UR38, R123 ;  /* 0x000000267c7b7c23 */ /* 0x000fe2000801007b */
[----:B------:R-:W-:Y:S01]  /*2cc80*/  FFMA.FTZ R127, R128, R159, R127 ;  /* 0x0000009f807f7223 */ /* 0x000fe2000001007f */
[----:B------:R-:W-:Y:S01]  /*2cc90*/  FADD.FTZ R128, -R162, R177 ;  /* 0x000000b1a2807221 */ /* 0x000fe20000010100 */
[----:B------:R-:W-:Y:S01]  /*2cca0*/  FADD.FTZ R174, R174, R125 ;  /* 0x0000007daeae7221 */ /* 0x000fe20000010000 */
[----:B------:R-:W-:Y:S01]  /*2ccb0*/  UIADD3 UR21, UPT, UPT, UR10, 0x16, UR34 ;  /* 0x000000160a157890 */ /* 0x000fe2000fffe022 */
[----:B----4-:R-:W-:-:S02]  /*2ccc0*/  IMAD R166, R173, UR16, R166 ;  /* 0x00000010ada67c24 */ /* 0x010fc4000f8e02a6 */
[----:B------:R-:W-:Y:S01]  /*2ccd0*/  FMUL.FTZ R159, R128, 0.25 ;  /* 0x3e800000809f7820 */ /* 0x000fe20000410000 */
[----:B0-----:R-:W-:Y:S01]  /*2cce0*/  IADD3 R164, PT, PT, R4, UR48, RZ ;  /* 0x0000003004a47c10 */ /* 0x001fe2000fffe0ff */
[----:B------:R-:W-:Y:S01]  /*2ccf0*/  UIADD3 UR15, UPT, UPT, UR10, 0x16, UR32 ;  /* 0x000000160a0f7890 */ /* 0x000fe2000fffe020 */
[----:B------:R-:W0:Y:S01]  /*2cd00*/  LDC R175, c[0x0][0x380] ;  /* 0x0000e000ffaf7b82 */ /* 0x000e220000000800 */
[----:B------:R-:W-:Y:S01]  /*2cd10*/  UIADD3 UR25, UPT, UPT, UR10, 0x16, UR35 ;  /* 0x000000160a197890 */ /* 0x000fe2000fffe023 */
[----:B------:R-:W-:Y:S01]  /*2cd20*/  FSEL R159, R159, R128, P0 ;  /* 0x000000809f9f7208 */ /* 0x000fe20000000000 */
[----:B---3--:R-:W-:Y:S01]  /*2cd30*/  IMAD R164, R169, UR21, R164 ;  /* 0x00000015a9a47c24 */ /* 0x008fe2000f8e02a4 */
[----:B------:R-:W-:Y:S01]  /*2cd40*/  FSETP.GT.FTZ.AND P0, PT, R139, 8.50705917302346158658e+37, PT ;  /* 0x7e8000008b00780b */ /* 0x000fe20003f14000 */
[----:B------:R-:W2:Y:S01]  /*2cd50*/  LDCU.128 UR32, c[0x3][0xcf0] ;  /* 0x00c19e00ff2077ac */ /* 0x000ea20008000c00 */
[----:B------:R-:W-:Y:S01]  /*2cd60*/  FADD.FTZ R174, R174, R123 ;  /* 0x0000007baeae7221 */ /* 0x000fe20000010000 */
[----:B-1----:R-:W-:Y:S01]  /*2cd70*/  FFMA.FTZ R162, R163, R159, R162 ;  /* 0x0000009fa3a27223 */ /* 0x002fe200000100a2 */
[----:B------:R-:W-:-:S03]  /*2cd80*/  MOV R163, 0x42840000 ;  /* 0x4284000000a37802 */ /* 0x000fc60000000f00 */
[----:B------:R-:W-:Y:S01]  /*2cd90*/  FADD.FTZ R159, R177, -R162 ;  /* 0x800000a2b19f7221 */ /* 0x000fe20000010000 */
[----:B------:R-:W-:Y:S01]  /*2cda0*/  FSEL R163, R163, 16.5, !P0 ;  /* 0x41840000a3a37808 */ /* 0x000fe20004000000 */
[----:B------:R-:W-:Y:S01]  /*2cdb0*/  FADD.FTZ R126, -R162, R125 ;  /* 0x0000007da27e7221 */ /* 0x000fe20000010100 */
[----:B------:R-:W1:Y:S01]  /*2cdc0*/  LDC R177, c[0x0][0x380] ;  /* 0x0000e000ffb17b82 */ /* 0x000e620000000800 */
[----:B------:R-:W-:Y:S02]  /*2cdd0*/  FFMA.FTZ R127, R128, R159, R127 ;  /* 0x0000009f807f7223 */ /* 0x000fe4000001007f */
[----:B------:R-:W-:Y:S01]  /*2cde0*/  FMUL.FTZ R159, R126, 0.25 ;  /* 0x3e8000007e9f7820 */ /* 0x000fe20000410000 */
[----:B------:R-:W3:Y:S04]  /*2cdf0*/  MUFU.RCP R163, R163 ;  /* 0x000000a300a37308 */ /* 0x000ee80000001000 */
[----:B------:R-:W-:Y:S01]  /*2ce00*/  FSEL R159, R159, R126, P0 ;  /* 0x0000007e9f9f7208 */ /* 0x000fe20000000000 */
[----:B--2---:R-:W-:Y:S01]  /*2ce10*/  UIADD3 UR32, UPT, UPT, UR10, 0x16, UR32 ;  /* 0x000000160a207890 */ /* 0x004fe2000fffe020 */
[----:B------:R-:W-:-:S03]  /*2ce20*/  FSETP.GT.FTZ.AND P0, PT, R57, 8.50705917302346158658e+37, PT ;  /* 0x7e8000003900780b */ /* 0x000fc60003f14000 */
[----:B---3--:R-:W-:Y:S01]  /*2ce30*/  FFMA.FTZ R162, R163, R159, R162 ;  /* 0x0000009fa3a27223 */ /* 0x008fe200000100a2 */
[----:B------:R-:W-:-:S03]  /*2ce40*/  IADD3 R159, PT, PT, R4, UR43, RZ ;  /* 0x0000002b049f7c10 */ /* 0x000fc6000fffe0ff */
[----:B------:R-:W-:Y:S01]  /*2ce50*/  FADD.FTZ R128, R125, -R162 ;  /* 0x800000a27d807221 */ /* 0x000fe20000010000 */
[----:B------:R-:W-:Y:S02]  /*2ce60*/  HFMA2 R125, -RZ, RZ, 3.26171875, 0 ;  /* 0x42860000ff7d7431 */ /* 0x000fe400000001ff */
[----:B------:R-:W-:Y:S01]  /*2ce70*/  FADD.FTZ R124, -R162, R123 ;  /* 0x0000007ba27c7221 */ /* 0x000fe20000010100 */
[----:B------:R-:W-:Y:S01]  /*2ce80*/  FFMA.FTZ R127, R126, R128, R127 ;  /* 0x000000807e7f7223 */ /* 0x000fe2000001007f */
[C---:B------:R-:W-:Y:S02]  /*2ce90*/  IADD3 R126, PT, PT, R4.reuse, UR41, RZ ;  /* 0x00000029047e7c10 */ /* 0x040fe4000fffe0ff */
[----:B------:R-:W-:Y:S01]  /*2cea0*/  IADD3 R128, PT, PT, R4, UR42, RZ ;  /* 0x0000002a04807c10 */ /* 0x000fe2000fffe0ff */
[----:B------:R-:W2:Y:S02]  /*2ceb0*/  LDCU.128 UR40, c[0x3][0x1d50] ;  /* 0x00c3aa00ff2877ac */ /* 0x000ea40008000c00 */
[----:B------:R-:W-:Y:S01]  /*2cec0*/  IMAD R126, R165, UR14, R126 ;  /* 0x0000000ea57e7c24 */ /* 0x000fe2000f8e027e */
[----:B------:R-:W-:Y:S01]  /*2ced0*/  FSEL R163, R125, 16.75, !P0 ;  /* 0x418600007da37808 */ /* 0x000fe20004000000 */
[----:B------:R-:W-:Y:S01]  /*2cee0*/  FMUL.FTZ R125, R124, 0.25 ;  /* 0x3e8000007c7d7820 */ /* 0x000fe20000410000 */
[----:B------:R-:W-:Y:S01]  /*2cef0*/  IADD3 R165, PT, PT, R4, UR49, RZ ;  /* 0x0000003104a57c10 */ /* 0x000fe2000fffe0ff */
[----:B------:R-:W-:Y:S01]  /*2cf00*/  IMAD R128, R167, UR15, R128 ;  /* 0x0000000fa7807c24 */ /* 0x000fe2000f8e0280 */
[----:B------:R-:W-:-:S02]  /*2cf10*/  IADD3 R126, PT, PT, R126, 0x16, RZ ;  /* 0x000000167e7e7810 */ /* 0x000fc40007ffe0ff */
[----:B------:R-:W3:Y:S01]  /*2cf20*/  MUFU.RCP R163, R163 ;  /* 0x000000a300a37308 */ /* 0x000ee20000001000 */
[----:B------:R-:W-:Y:S01]  /*2cf30*/  FSEL R125, R125, R124, P0 ;  /* 0x0000007c7d7d7208 */ /* 0x000fe20000000000 */
[----:B------:R-:W-:Y:S01]  /*2cf40*/  IMAD R165, R170, UR25, R165 ;  /* 0x00000019aaa57c24 */ /* 0x000fe2000f8e02a5 */
[----:B------:R-:W-:Y:S02]  /*2cf50*/  FSETP.GT.FTZ.AND P0, PT, R56, 8.50705917302346158658e+37, PT ;  /* 0x7e8000003800780b */ /* 0x000fe40003f14000 */
[C---:B------:R-:W-:Y:S02]  /*2cf60*/  IADD3 R167, PT, PT, R4.reuse, UR51, RZ ;  /* 0x0000003304a77c10 */ /* 0x040fe4000fffe0ff */
[----:B--2---:R-:W-:-:S03]  /*2cf70*/  IADD3 R169, PT, PT, R4, UR41, RZ ;  /* 0x0000002904a97c10 */ /* 0x004fc6000fffe0ff */
[----:B------:R-:W-:Y:S01]  /*2cf80*/  IMAD R167, R172, UR17, R167 ;  /* 0x00000011aca77c24 */ /* 0x000fe2000f8e02a7 */
[----:B------:R-:W-:Y:S02]  /*2cf90*/  IADD3 R172, PT, PT, R165, 0x16, RZ ;  /* 0x00000016a5ac7810 */ /* 0x000fe40007ffe0ff */
[----:B------:R-:W-:Y:S01]  /*2cfa0*/  IADD3 R170, PT, PT, R4, UR42, RZ ;  /* 0x0000002a04aa7c10 */ /* 0x000fe2000fffe0ff */
[----:B------:R-:W-:Y:S01]  /*2cfb0*/  IMAD R169, R176, UR19, R169 ;  /* 0x00000013b0a97c24 */ /* 0x000fe2000f8e02a9 */
[----:B------:R-:W-:Y:S01]  /*2cfc0*/  IADD3 R176, PT, PT, R166, 0x16, RZ ;  /* 0x00000016a6b07810 */ /* 0x000fe20007ffe0ff */
[----:B---3--:R-:W-:Y:S01]  /*2cfd0*/  FFMA.FTZ R162, R163, R125, R162 ;  /* 0x0000007da3a27223 */ /* 0x008fe200000100a2 */
[----:B------:R-:W-:Y:S01]  /*2cfe0*/  MOV R125, 0x42880000 ;  /* 0x42880000007d7802 */ /* 0x000fe20000000f00 */
[----:B------:R-:W-:Y:S01]  /*2cff0*/  IMAD R163, R168, UR20, R159 ;  /* 0x00000014a8a37c24 */ /* 0x000fe2000f8e029f */
[----:B------:R-:W-:Y:S01]  /*2d000*/  IADD3 R179, PT, PT, R167, 0x16, RZ ;  /* 0x00000016a7b37810 */ /* 0x000fe20007ffe0ff */
[----:B-1----:R-:W-:Y:S01]  /*2d010*/  IMAD R170, R177, UR32, R170 ;  /* 0x00000020b1aa7c24 */ /* 0x002fe2000f8e02aa */
[----:B------:R-:W-:Y:S01]  /*2d020*/  FSEL R171, R125, 17, !P0 ;  /* 0x418800007dab7808 */ /* 0x000fe20004000000 */
[----:B------:R-:W-:-:S04]  /*2d030*/  DEPBAR.LE SB5, 0x2 ;  /* 0x0000d0800000791a */ /* 0x000fc80000000000 */
[----:B------:R-:W-:Y:S01]  /*2d040*/  FFMA.FTZ R125, R122, UR39, R121 ;  /* 0x000000277a7d7c23 */ /* 0x000fe20008010079 */
[----:B------:R-:W1:Y:S01]  /*2d050*/  LDCU.128 UR36, c[0x3][0x110] ;  /* 0x00c02200ff2477ac */ /* 0x000e620008000c00 */
[----:B------:R-:W-:Y:S02]  /*2d060*/  IADD3 R168, PT, PT, R4, UR40, RZ ;  /* 0x0000002804a87c10 */ /* 0x000fe4000fffe0ff */
[--C-:B------:R-:W-:Y:S01]  /*2d070*/  FADD.FTZ R122, -R162, R125.reuse ;  /* 0x0000007da27a7221 */ /* 0x100fe20000010100 */
[----:B------:R-:W2:Y:S01]  /*2d080*/  MUFU.RCP R171, R171 ;  /* 0x000000ab00ab7308 */ /* 0x000ea20000001000 */
[----:B------:R-:W-:Y:S01]  /*2d090*/  IADD3 R163, PT, PT, R163, 0x16, RZ ;  /* 0x00000016a3a37810 */ /* 0x000fe20007ffe0ff */
[----:B0-----:R-:W-:Y:S02]  /*2d0a0*/  IMAD R168, R175, UR18, R168 ;  /* 0x00000012afa87c24 */ /* 0x001fe4000f8e02a8 */
[----:B------:R-:W-:Y:S01]  /*2d0b0*/  FMUL.FTZ R121, R122, 0.25 ;  /* 0x3e8000007a797820 */ /* 0x000fe20000410000 */
[----:B------:R-:W-:Y:S01]  /*2d0c0*/  IADD3 R181, PT, PT, R169, 0x16, RZ ;  /* 0x00000016a9b57810 */ /* 0x000fe20007ffe0ff */
[----:B------:R-:W-:Y:S01]  /*2d0d0*/  FADD.FTZ R174, R174, R125 ;  /* 0x0000007daeae7221 */ /* 0x000fe20000010000 */
[----:B------:R-:W-:-:S02]  /*2d0e0*/  IADD3 R180, PT, PT, R168, 0x16, RZ ;  /* 0x00000016a8b47810 */ /* 0x000fc40007ffe0ff */
[----:B------:R-:W-:Y:S01]  /*2d0f0*/  FSEL R159, R121, R122, P0 ;  /* 0x0000007a799f7208 */ /* 0x000fe20000000000 */
[--C-:B------:R-:W-:Y:S01]  /*2d100*/  FADD.FTZ R121, R123, -R162.reuse ;  /* 0x800000a27b797221 */ /* 0x100fe20000010000 */
[----:B------:R-:W-:Y:S02]  /*2d110*/  FSETP.GT.FTZ.AND P0, PT, R55, 8.50705917302346158658e+37, PT ;  /* 0x7e8000003700780b */ /* 0x000fe40003f14000 */
[----:B------:R-:W-:Y:S01]  /*2d120*/  IADD3 R182, PT, PT, R170, 0x16, RZ ;  /* 0x00000016aab67810 */ /* 0x000fe20007ffe0ff */
[----:B------:R-:W-:Y:S01]  /*2d130*/  FFMA.FTZ R121, R124, R121, R127 ;  /* 0x000000797c797223 */ /* 0x000fe2000001007f */
[----:B--2---:R-:W-:Y:S01]  /*2d140*/  FFMA.FTZ R162, R171, R159, R162 ;  /* 0x0000009faba27223 */ /* 0x004fe200000100a2 */
[----:B------:R-:W-:-:S04]  /*2d150*/  DEPBAR.LE SB5, 0x1 ;  /* 0x0000d0400000791a */ /* 0x000fc80000000000 */
[----:B------:R-:W-:Y:S01]  /*2d160*/  FMUL.FTZ R159, R120, UR46 ;  /* 0x0000002e789f7c20 */ /* 0x000fe20008410000 */
[----:B------:R-:W-:Y:S01]  /*2d170*/  IADD3 R120, PT, PT, R164, 0x16, RZ ;  /* 0x00000016a4787810 */ /* 0x000fe20007ffe0ff */
[----:B------:R-:W-:Y:S01]  /*2d180*/  HFMA2 R171, -RZ, RZ, 3.26953125, 0 ;  /* 0x428a0000ffab7431 */ /* 0x000fe200000001ff */
[----:B------:R-:W5:Y:S01]  /*2d190*/  TLD.LZ RZ, R164, R126, UR12, 1D, 0x1 ;  /* 0x00ff0cff7ea47f66 */ /* 0x000f6200081e01ff */
[----:B------:R-:W5:Y:S01]  /*2d1a0*/  TLD.LZ RZ, R165, R126, UR8, 1D, 0x1 ;  /* 0x00ff08ff7ea57f66 */ /* 0x000f6200081e01ff */
[----:B------:R-:W-:-:S04]  /*2d1b0*/  DEPBAR.LE SB5, 0x2 ;  /* 0x0000d0800000791a */ /* 0x000fc80000000000 */
[----:B-1----:R-:W-:Y:S01]  /*2d1c0*/  FFMA.FTZ R159, R2, UR36, R159 ;  /* 0x00000024029f7c23 */ /* 0x002fe2000801009f */
[----:B------:R-:W-:Y:S01]  /*2d1d0*/  IADD3 R2, PT, PT, R128, 0x16, RZ ;  /* 0x0000001680027810 */ /* 0x000fe20007ffe0ff */
[----:B------:R-:W-:Y:S02]  /*2d1e0*/  FADD.FTZ R123, R125, -R162 ;  /* 0x800000a27d7b7221 */ /* 0x000fe40000010000 */
[----:B------:R-:W-:Y:S01]  /*2d1f0*/  FADD.FTZ R128, -R162, R159 ;  /* 0x0000009fa2807221 */ /* 0x000fe20000010100 */
[----:B------:R-:W5:Y:S01]  /*2d200*/  TLD.LZ RZ, R166, R2, UR12, 1D, 0x1 ;  /* 0x00ff0cff02a67f66 */ /* 0x000f6200081e01ff */
[----:B------:R-:W-:Y:S01]  /*2d210*/  TLD.LZ RZ, R167, R2, UR8, 1D, 0x1 ;  /* 0x00ff08ff02a77f66 */ /* 0x000fe200081e01ff */
[----:B------:R-:W5:Y:S01]  /*2d220*/  TLD.LZ RZ, R168, R163, UR12, 1D, 0x1 ;  /* 0x00ff0cffa3a87f66 */ /* 0x000f6200081e01ff */
[----:B------:R0:W5:Y:S01]  /*2d230*/  TLD.LZ RZ, R169, R163, UR8, 1D, 0x1 ;  /* 0x00ff08ffa3a97f66 */ /* 0x00016200081e01ff */
[----:B------:R-:W5:Y:S01]  /*2d240*/  TLD.LZ RZ, R170, R120, UR12, 1D, 0x1 ;  /* 0x00ff0cff78aa7f66 */ /* 0x000f6200081e01ff */
[----:B------:R-:W-:Y:S01]  /*2d250*/  FSEL R171, R171, 17.25, !P0 ;  /* 0x418a0000abab7808 */ /* 0x000fe20004000000 */
[----:B------:R-:W-:-:S03]  /*2d260*/  FFMA.FTZ R127, R122, R123, R121 ;  /* 0x0000007b7a7f7223 */ /* 0x000fc60000010079 */
[----:B------:R1:W2:Y:S02]  /*2d270*/  MUFU.RCP R183, R171 ;  /* 0x000000ab00b77308 */ /* 0x0002a40000001000 */
[----:B-1----:R-:W-:Y:S01]  /*2d280*/  TLD.LZ RZ, R171, R120, UR8, 1D, 0x1 ;  /* 0x00ff08ff78ab7f66 */ /* 0x002fe200081e01ff */
[----:B------:R-:W-:Y:S01]  /*2d290*/  TLD.LZ RZ, R173, R172, UR12, 1D, 0x1 ;  /* 0x00ff0cffacad7f66 */ /* 0x000fe200081e01ff */
[----:B------:R-:W-:Y:S01]  /*2d2a0*/  TLD.LZ RZ, R175, R172, UR8, 1D, 0x1 ;  /* 0x00ff08ffacaf7f66 */ /* 0x000fe200081e01ff */
        /* <DEDUP_REMOVED lines=10> */
[----:B0-----:R-:W-:Y:S01]  /*2d350*/  FMUL.FTZ R163, R128, 0.25 ;  /* 0x3e80000080a37820 */ /* 0x001fe20000410000 */
[----:B------:R-:W0:Y:S01]  /*2d360*/  LDCU.128 UR16, c[0x3][0x370] ;  /* 0x00c06e00ff1077ac */ /* 0x000e220008000c00 */
[----:B------:R-:W-:Y:S01]  /*2d370*/  FADD.FTZ R174, R174, R159 ;  /* 0x0000009faeae7221 */ /* 0x000fe20000010000 */
[----:B------:R-:W-:-:S02]  /*2d380*/  FSETP.GT.FTZ.AND P1, PT, R136, 8.50705917302346158658e+37, PT ;  /* 0x7e8000008800780b */ /* 0x000fc40003f34000 */
[----:B------:R-:W-:Y:S01]  /*2d390*/  FSEL R163, R163, R128, P0 ;  /* 0x00000080a3a37208 */ /* 0x000fe20000000000 */
[----:B------:R-:W1:Y:S01]  /*2d3a0*/  LDCU.128 UR48, c[0x3][0x1d60] ;  /* 0x00c3ac00ff3077ac */ /* 0x000e620008000c00 */
[----:B------:R-:W-:-:S03]  /*2d3b0*/  FSETP.GT.FTZ.AND P0, PT, R54, 8.50705917302346158658e+37, PT ;  /* 0x7e8000003600780b */ /* 0x000fc60003f14000 */
[----:B--2---:R-:W-:Y:S01]  /*2d3c0*/  FFMA.FTZ R162, R183, R163, R162 ;  /* 0x000000a3b7a27223 */ /* 0x004fe200000100a2 */
[----:B------:R-:W-:Y:S02]  /*2d3d0*/  UIADD3 UR33, UPT, UPT, UR10, 0x16, UR33 ;  /* 0x000000160a217890 */ /* 0x000fe4000fffe021 */
[----:B------:R-:W-:Y:S01]  /*2d3e0*/  UIADD3 UR34, UPT, UPT, UR10, 0x16, UR34 ;  /* 0x000000160a227890 */ /* 0x000fe2000fffe022 */
[----:B------:R-:W-:Y:S01]  /*2d3f0*/  FADD.FTZ R163, R159, -R162 ;  /* 0x800000a29fa37221 */ /* 0x000fe20000010000 */
[----:B------:R-:W-:-:S03]  /*2d400*/  UIADD3 UR35, UPT, UPT, UR10, 0x16, UR35 ;  /* 0x000000160a237890 */ /* 0x000fc6000fffe023 */
[----:B------:R-:W-:Y:S01]  /*2d410*/  FFMA.FTZ R127, R128, R163, R127 ;  /* 0x000000a3807f7223 */ /* 0x000fe2000001007f */
[----:B------:R-:W-:-:S04]  /*2d420*/  MOV R128, 0x428c0000 ;  /* 0x428c000000807802 */ /* 0x000fc80000000f00 */
[----:B------:R-:W-:-:S06]  /*2d430*/  FSEL R163, R128, 17.5, !P0 ;  /* 0x418c000080a37808 */ /* 0x000fcc0004000000 */
[----:B------:R-:W2:Y:S01]  /*2d440*/  MUFU.RCP R163, R163 ;  /* 0x000000a300a37308 */ /* 0x000ea20000001000 */
[----:B------:R-:W-:-:S04]  /*2d450*/  DEPBAR.LE SB5, 0xc ;  /* 0x0000d3000000791a */ /* 0x000fc80000000000 */
[----:B------:R-:W-:Y:S01]  /*2d460*/  FMUL.FTZ R164, R164, UR47 ;  /* 0x0000002fa4a47c20 */ /* 0x000fe20008410000 */
[----:B------:R-:W3:Y:S03]  /*2d470*/  LDCU.128 UR44, c[0x3][0x380] ;  /* 0x00c07000ff2c77ac */ /* 0x000ee60008000c00 */
[----:B------:R-:W-:Y:S01]  /*2d480*/  FFMA.FTZ R165, R165, UR37, R164 ;  /* 0x00000025a5a57c23 */ /* 0x000fe200080100a4 */
[----:B------:R-:W-:Y:S01]  /*2d490*/  HFMA2 R164, -RZ, RZ, 3.27734375, 0 ;  /* 0x428e0000ffa47431 */ /* 0x000fe200000001ff */
[----:B------:R-:W-:-:S04]  /*2d4a0*/  DEPBAR.LE SB5, 0xa ;  /* 0x0000d2800000791a */ /* 0x000fc80000000000 */
[----:B0-----:R-:W-:Y:S01]  /*2d4b0*/  FMUL.FTZ R166, R166, UR16 ;  /* 0x00000010a6a67c20 */ /* 0x001fe20008410000 */
[--C-:B------:R-:W-:Y:S01]  /*2d4c0*/  FADD.FTZ R128, -R162, R165.reuse ;  /* 0x000000a5a2807221 */ /* 0x100fe20000010100 */
[----:B------:R-:W-:Y:S01]  /*2d4d0*/  FMUL.FTZ R168, R168, UR17 ;  /* 0x00000011a8a87c20 */ /* 0x000fe20008410000 */
[----:B------:R-:W-:Y:S01]  /*2d4e0*/  FADD.FTZ R174, R174, R165 ;  /* 0x000000a5aeae7221 */ /* 0x000fe20000010000 */
[----:B------:R-:W-:Y:S01]  /*2d4f0*/  FFMA.FTZ R167, R167, UR38, R166 ;  /* 0x00000026a7a77c23 */ /* 0x000fe200080100a6 */
[----:B------:R-:W-:Y:S01]  /*2d500*/  FMUL.FTZ R159, R128, 0.25 ;  /* 0x3e800000809f7820 */ /* 0x000fe20000410000 */
[----:B------:R-:W-:-:S04]  /*2d510*/  DEPBAR.LE SB5, 0x8 ;  /* 0x0000d2000000791a */ /* 0x000fc80000000000 */
[----:B------:R-:W-:Y:S01]  /*2d520*/  FFMA.FTZ R169, R169, UR39, R168 ;  /* 0x00000027a9a97c23 */ /* 0x000fe200080100a8 */
[----:B------:R-:W0:Y:S01]  /*2d530*/  LDCU.128 UR36, c[0x3][0x120] ;  /* 0x00c02400ff2477ac */ /* 0x000e220008000c00 */
[----:B------:R-:W-:Y:S01]  /*2d540*/  FMUL.FTZ R170, R170, UR18 ;  /* 0x00000012aaaa7c20 */ /* 0x000fe20008410000 */
[----:B------:R-:W-:Y:S01]  /*2d550*/  FADD.FTZ R174, R174, R167 ;  /* 0x000000a7aeae7221 */ /* 0x000fe20000010000 */
[----:B------:R-:W-:Y:S01]  /*2d560*/  FSEL R159, R159, R128, P0 ;  /* 0x000000809f9f7208 */ /* 0x000fe20000000000 */
[----:B------:R-:W4:Y:S01]  /*2d570*/  LDC R168, c[0x0][0x380] ;  /* 0x0000e000ffa87b82 */ /* 0x000f220000000800 */
[----:B------:R-:W-:Y:S01]  /*2d580*/  FSETP.GT.FTZ.AND P0, PT, R53, 8.50705917302346158658e+37, PT ;  /* 0x7e8000003500780b */ /* 0x000fe20003f14000 */
[----:B------:R-:W-:Y:S01]  /*2d590*/  FADD.FTZ R174, R174, R169 ;  /* 0x000000a9aeae7221 */ /* 0x000fe20000010000 */
[----:B-1----:R-:W-:Y:S01]  /*2d5a0*/  IADD3 R166, PT, PT, R4, UR51, RZ ;  /* 0x0000003304a67c10 */ /* 0x002fe2000fffe0ff */
[----:B--2---:R-:W-:Y:S01]  /*2d5b0*/  FFMA.FTZ R162, R163, R159, R162 ;  /* 0x0000009fa3a27223 */ /* 0x004fe200000100a2 */
[----:B------:R-:W-:-:S03]  /*2d5c0*/  FSEL R164, R164, 17.75, !P0 ;  /* 0x418e0000a4a47808 */ /* 0x000fc60004000000 */
[----:B------:R-:W-:Y:S01]  /*2d5d0*/  FADD.FTZ R159, R165, -R162 ;  /* 0x800000a2a59f7221 */ /* 0x000fe20000010000 */
[----:B------:R1:W2:Y:S01]  /*2d5e0*/  MUFU.RCP R163, R164 ;  /* 0x000000a400a37308 */ /* 0x0002a20000001000 */
[----:B------:R-:W-:-:S04]  /*2d5f0*/  DEPBAR.LE SB5, 0x7 ;  /* 0x0000d1c00000791a */ /* 0x000fc80000000000 */
[----:B---3--:R-:W-:Y:S01]  /*2d600*/  FMUL.FTZ R177, R177, UR44 ;  /* 0x0000002cb1b17c20 */ /* 0x008fe20008410000 */
[----:B------:R-:W-:Y:S01]  /*2d610*/  IADD3 R165, PT, PT, R4, UR50, RZ ;  /* 0x0000003204a57c10 */ /* 0x000fe2000fffe0ff */
[----:B------:R-:W-:Y:S01]  /*2d620*/  FFMA.FTZ R127, R128, R159, R127 ;  /* 0x0000009f807f7223 */ /* 0x000fe2000001007f */
[----:B------:R-:W-:Y:S01]  /*2d630*/  FADD.FTZ R128, -R162, R167 ;  /* 0x000000a7a2807221 */ /* 0x000fe20000010100 */
[----:B0-----:R-:W-:Y:S01]  /*2d640*/  FFMA.FTZ R171, R171, UR36, R170 ;  /* 0x00000024abab7c23 */ /* 0x001fe200080100aa */
[----:B-1----:R-:W-:Y:S02]  /*2d650*/  HFMA2 R164, -RZ, RZ, 3.28515625, 0 ;  /* 0x42920000ffa47431 */ /* 0x002fe400000001ff */
[----:B------:R-:W-:Y:S01]  /*2d660*/  FMUL.FTZ R159, R128, 0.25 ;  /* 0x3e800000809f7820 */ /* 0x000fe20000410000 */
[----:B------:R-:W-:-:S04]  /*2d670*/  DEPBAR.LE SB5, 0x5 ;  /* 0x0000d1400000791a */ /* 0x000fc80000000000 */
[----:B------:R-:W-:Y:S01]  /*2d680*/  FFMA.FTZ R177, R178, UR38, R177 ;  /* 0x00000026b2b17c23 */ /* 0x000fe200080100b1 */
[----:B------:R-:W-:Y:S01]  /*2d690*/  FMUL.FTZ R125, R125, UR45 ;  /* 0x0000002d7d7d7c20 */ /* 0x000fe20008410000 */
[----:B------:R-:W-:Y:S01]  /*2d6a0*/  FADD.FTZ R174, R174, R171 ;  /* 0x000000abaeae7221 */ /* 0x000fe20000010000 */
[----:B------:R-:W-:-:S04]  /*2d6b0*/  DEPBAR.LE SB5, 0x4 ;  /* 0x0000d1000000791a */ /* 0x000fc80000000000 */
[----:B------:R-:W-:Y:S01]  /*2d6c0*/  FMUL.FTZ R124, R124, UR46 ;  /* 0x0000002e7c7c7c20 */ /* 0x000fe20008410000 */
[----:B------:R-:W-:Y:S01]  /*2d6d0*/  FSEL R159, R159, R128, P0 ;  /* 0x000000809f9f7208 */ /* 0x000fe20000000000 */
[----:B------:R-:W-:Y:S01]  /*2d6e0*/  FFMA.FTZ R125, R126, UR39, R125 ;  /* 0x000000277e7d7c23 */ /* 0x000fe2000801007d */
[----:B------:R-:W-:Y:S01]  /*2d6f0*/  FSETP.GT.FTZ.AND P0, PT, R52, 8.50705917302346158658e+37, PT ;  /* 0x7e8000003400780b */ /* 0x000fe20003f14000 */
[----:B------:R-:W0:Y:S02]  /*2d700*/  LDC R170, c[0x0][0x380] ;  /* 0x0000e000ffaa7b82 */ /* 0x000e240000000800 */
[----:B--2---:R-:W-:Y:S01]  /*2d710*/  FFMA.FTZ R162, R163, R159, R162 ;  /* 0x0000009fa3a27223 */ /* 0x004fe200000100a2 */
        /* <DEDUP_REMOVED lines=13> */
[----:B------:R-:W-:Y:S02]  /*2d7f0*/  FADD.FTZ R159, R169, -R162 ;  /* 0x800000a2a99f7221 */ /* 0x000fe40000010000 */
[----:B------:R-:W0:Y:S02]  /*2d800*/  LDC R169, c[0x0][0x380] ;  /* 0x0000e000ffa97b82 */ /* 0x000e240000000800 */
[----:B------:R-:W-:Y:S01]  /*2d810*/  FFMA.FTZ R127, R128, R159, R127 ;  /* 0x0000009f807f7223 */ /* 0x000fe2000001007f */
[----:B------:R-:W-:Y:S01]  /*2d820*/  FADD.FTZ R128, -R162, R171 ;  /* 0x000000aba2807221 */ /* 0x000fe20000010100 */
[----:B--2---:R-:W-:-:S03]  /*2d830*/  HFMA2 R164, -RZ, RZ, 3.29296875, 0 ;  /* 0x42960000ffa47431 */ /* 0x004fc600000001ff */
[----:B------:R-:W-:-:S05]  /*2d840*/  FMUL.FTZ R159, R128, 0.25 ;  /* 0x3e800000809f7820 */ /* 0x000fca0000410000 */
[----:B------:R-:W-:Y:S02]  /*2d850*/  FSEL R159, R159, R128, P0 ;  /* 0x000000809f9f7208 */ /* 0x000fe40000000000 */
[----:B------:R-:W-:-:S03]  /*2d860*/  FSETP.GT.FTZ.AND P0, PT, R50, 8.50705917302346158658e+37, PT ;  /* 0x7e8000003200780b */ /* 0x000fc60003f14000 */
[----:B---3--:R-:W-:Y:S01]  /*2d870*/  FFMA.FTZ R162, R163, R159, R162 ;  /* 0x0000009fa3a27223 */ /* 0x008fe200000100a2 */
[----:B------:R-:W-:-:S03]  /*2d880*/  MOV R163, 0x42940000 ;  /* 0x4294000000a37802 */ /* 0x000fc60000000f00 */
[----:B------:R-:W-:Y:S01]  /*2d890*/  FADD.FTZ R159, R171, -R162 ;  /* 0x800000a2ab9f7221 */ /* 0x000fe20000010000 */
[----:B------:R-:W-:Y:S01]  /*2d8a0*/  FSEL R163, R163, 18.5, !P0 ;  /* 0x41940000a3a37808 */ /* 0x000fe20004000000 */
[----:B------:R-:W2:Y:S02]  /*2d8b0*/  LDC R171, c[0x0][0x380] ;  /* 0x0000e000ffab7b82 */ /* 0x000ea40000000800 */
[----:B------:R-:W-:Y:S01]  /*2d8c0*/  FFMA.FTZ R127, R128, R159, R127 ;  /* 0x0000009f807f7223 */ /* 0x000fe2000001007f */
[----:B------:R-:W-:Y:S01]  /*2d8d0*/  FMUL.FTZ R128, R173, UR19 ;  /* 0x00000013ad807c20 */ /* 0x000fe20008410000 */
[----:B------:R-:W3:Y:S01]  /*2d8e0*/  LDCU.128 UR16, c[0x3][0xd00] ;  /* 0x00c1a000ff1077ac */ /* 0x000ee20008000c00 */
[----:B------:R-:W4:Y:S02]  /*2d8f0*/  MUFU.RCP R163, R163 ;  /* 0x000000a300a37308 */ /* 0x000f240000001000 */
[----:B------:R-:W-:Y:S01]  /*2d900*/  FFMA.FTZ R175, R175, UR37, R128 ;  /* 0x00000025afaf7c23 */ /* 0x000fe20008010080 */
[----:B------:R-:W1:Y:S01]  /*2d910*/  LDCU.128 UR36, c[0x3][0x130] ;  /* 0x00c02600ff2477ac */ /* 0x000e620008000c00 */
[----:B------:R-:W-:-:S04]  /*2d920*/  DEPBAR.LE SB5, 0x3 ;  /* 0x0000d0c00000791a */ /* 0x000fc80000000000 */
[----:B------:R-:W-:Y:S01]  /*2d930*/  FMUL.FTZ R121, R121, UR47 ;  /* 0x0000002f79797c20 */ /* 0x000fe20008410000 */
[----:B------:R-:W0:Y:S01]  /*2d940*/  LDC R173, c[0x0][0x380] ;  /* 0x0000e000ffad7b82 */ /* 0x000e220000000800 */
[--C-:B------:R-:W-:Y:S01]  /*2d950*/  FADD.FTZ R128, -R162, R175.reuse ;  /* 0x000000afa2807221 */ /* 0x100fe20000010100 */
[----:B------:R-:W-:Y:S01]  /*2d960*/  FADD.FTZ R174, R174, R175 ;  /* 0x000000afaeae7221 */ /* 0x000fe20000010000 */
[----:B------:R-:W2:Y:S02]  /*2d970*/  LDCU.128 UR44, c[0x3][0x1d80] ;  /* 0x00c3b000ff2c77ac */ /* 0x000ea40008000c00 */
[----:B------:R-:W-:Y:S01]  /*2d980*/  FMUL.FTZ R159, R128, 0.25 ;  /* 0x3e800000809f7820 */ /* 0x000fe20000410000 */
[----:B------:R-:W-:-:S04]  /*2d990*/  FADD.FTZ R174, R174, R177 ;  /* 0x000000b1aeae7221 */ /* 0x000fc80000010000 */
[----:B------:R-:W-:Y:S01]  /*2d9a0*/  FSEL R159, R159, R128, P0 ;  /* 0x000000809f9f7208 */ /* 0x000fe20000000000 */
[----:B------:R-:W-:Y:S01]  /*2d9b0*/  FADD.FTZ R174, R174, R125 ;  /* 0x0000007daeae7221 */ /* 0x000fe20000010000 */
[----:B------:R-:W-:Y:S01]  /*2d9c0*/  FSETP.GT.FTZ.AND P0, PT, R49, 8.50705917302346158658e+37, PT ;  /* 0x7e8000003100780b */ /* 0x000fe20003f14000 */
[----:B---3--:R-:W-:Y:S02]  /*2d9d0*/  UIADD3 UR20, UPT, UPT, UR10, 0x16, UR18 ;  /* 0x000000160a147890 */ /* 0x008fe4000fffe012 */
[----:B----4-:R-:W-:Y:S01]  /*2d9e0*/  FFMA.FTZ R162, R163, R159, R162 ;  /* 0x0000009fa3a27223 */ /* 0x010fe200000100a2 */
[----:B------:R-:W-:Y:S01]  /*2d9f0*/  FSEL R164, R164, 18.75, !P0 ;  /* 0x41960000a4a47808 */ /* 0x000fe20004000000 */
[----:B-1----:R-:W-:Y:S01]  /*2da00*/  FFMA.FTZ R123, R123, UR36, R124 ;  /* 0x000000247b7b7c23 */ /* 0x002fe2000801007c */
[----:B------:R-:W-:Y:S01]  /*2da10*/  UIADD3 UR14, UPT, UPT, UR10, 0x16, UR16 ;  /* 0x000000160a0e7890 */ /* 0x000fe2000fffe010 */
[----:B------:R-:W-:Y:S01]  /*2da20*/  FADD.FTZ R159, R175, -R162 ;  /* 0x800000a2af9f7221 */ /* 0x000fe20000010000 */
[----:B------:R1:W3:Y:S01]  /*2da30*/  MUFU.RCP R163, R164 ;  /* 0x000000a400a37308 */ /* 0x0002e20000001000 */
[----:B------:R-:W4:Y:S01]  /*2da40*/  LDC R175, c[0x0][0x380] ;  /* 0x0000e000ffaf7b82 */ /* 0x000f220000000800 */
[----:B------:R-:W-:-:S04]  /*2da50*/  DEPBAR.LE SB5, 0x2 ;  /* 0x0000d0800000791a */ /* 0x000fc80000000000 */
[----:B------:R-:W-:Y:S01]  /*2da60*/  FFMA.FTZ R121, R122, UR37, R121 ;  /* 0x000000257a797c23 */ /* 0x000fe20008010079 */
[----:B------:R-:W-:Y:S01]  /*2da70*/  FFMA.FTZ R127, R128, R159, R127 ;  /* 0x0000009f807f7223 */ /* 0x000fe2000001007f */
[----:B------:R-:W-:Y:S01]  /*2da80*/  FADD.FTZ R128, -R162, R177 ;  /* 0x000000b1a2807221 */ /* 0x000fe20000010100 */
[----:B------:R-:W-:Y:S01]  /*2da90*/  UIADD3 UR15, UPT, UPT, UR10, 0x16, UR17 ;  /* 0x000000160a0f7890 */ /* 0x000fe2000fffe011 */
[----:B------:R-:W-:Y:S01]  /*2daa0*/  IMAD R165, R168, UR14, R165 ;  /* 0x0000000ea8a57c24 */ /* 0x000fe2000f8e02a5 */
[----:B------:R-:W-:Y:S01]  /*2dab0*/  UIADD3 UR21, UPT, UPT, UR10, 0x16, UR19 ;  /* 0x000000160a157890 */ /* 0x000fe2000fffe013 */
[----:B------:R-:W-:Y:S01]  /*2dac0*/  FMUL.FTZ R159, R128, 0.25 ;  /* 0x3e800000809f7820 */ /* 0x000fe20000410000 */
[----:B-1----:R-:W1:Y:S01]  /*2dad0*/  LDC R164, c[0x0][0x380] ;  /* 0x0000e000ffa47b82 */ /* 0x002e620000000800 */
[----:B------:R-:W2:Y:S01]  /*2dae0*/  LDCU.128 UR16, c[0x3][0xd10] ;  /* 0x00c1a200ff1077ac */ /* 0x000ea20008000c00 */
[----:B------:R-:W-:Y:S01]  /*2daf0*/  FADD.FTZ R174, R174, R123 ;  /* 0x0000007baeae7221 */ /* 0x000fe20000010000 */
[----:B0-----:R-:W-:Y:S01]  /*2db00*/  IMAD R166, R173, UR15, R166 ;  /* 0x0000000fada67c24 */ /* 0x001fe2000f8e02a6 */
[----:B------:R-:W-:-:S02]  /*2db10*/  FSEL R159, R159, R128, P0 ;  /* 0x000000809f9f7208 */ /* 0x000fc40000000000 */
[----:B------:R-:W-:Y:S01]  /*2db20*/  FSETP.GT.FTZ.AND P0, PT, R138, 8.50705917302346158658e+37, PT ;  /* 0x7e8000008a00780b */ /* 0x000fe20003f14000 */
[----:B------:R-:W-:Y:S01]  /*2db30*/  FADD.FTZ R174, R174, R121 ;  /* 0x00000079aeae7221 */ /* 0x000fe20000010000 */
[----:B------:R-:W0:Y:S01]  /*2db40*/  LDC R173, c[0x0][0x380] ;  /* 0x0000e000ffad7b82 */ /* 0x000e220000000800 */
[----:B---3--:R-:W-:Y:S01]  /*2db50*/  FFMA.FTZ R162, R163, R159, R162 ;  /* 0x0000009fa3a27223 */ /* 0x008fe200000100a2 */
[----:B------:R-:W-:-:S03]  /*2db60*/  MOV R163, 0x42980000 ;  /* 0x4298000000a37802 */ /* 0x000fc60000000f00 */
[----:B------:R-:W-:Y:S01]  /*2db70*/  FADD.FTZ R159, R177, -R162 ;  /* 0x800000a2b19f7221 */ /* 0x000fe20000010000 */
[----:B------:R-:W-:Y:S01]  /*2db80*/  FSEL R163, R163, 19, !P0 ;  /* 0x41980000a3a37808 */ /* 0x000fe20004000000 */
[----:B------:R-:W-:Y:S01]  /*2db90*/  FADD.FTZ R126, -R162, R125 ;  /* 0x0000007da27e7221 */ /* 0x000fe20000010100 */
[----:B------:R-:W3:Y:S01]  /*2dba0*/  LDC R177, c[0x0][0x380] ;  /* 0x0000e000ffb17b82 */ /* 0x000ee20000000800 */
[----:B------:R-:W-:Y:S02]  /*2dbb0*/  FFMA.FTZ R127, R128, R159, R127 ;  /* 0x0000009f807f7223 */ /* 0x000fe4000001007f */
[----:B------:R-:W-:Y:S01]  /*2dbc0*/  FMUL.FTZ R159, R126, 0.25 ;  /* 0x3e8000007e9f7820 */ /* 0x000fe20000410000 */
[----:B------:R-:W4:Y:S01]  /*2dbd0*/  MUFU.RCP R163, R163 ;  /* 0x000000a300a37308 */ /* 0x000f220000001000 */
[----:B--2---:R-:W-:Y:S02]  /*2dbe0*/  UIADD3 UR18, UPT, UPT, UR10, 0x16, UR18 ;  /* 0x000000160a127890 */ /* 0x004fe4000fffe012 */
[----:B------:R-:W-:Y:S01]  /*2dbf0*/  UIADD3 UR16, UPT, UPT, UR10, 0x16, UR16 ;  /* 0x000000160a107890 */ /* 0x000fe2000fffe010 */
[----:B------:R-:W-:Y:S01]  /*2dc00*/  FSEL R159, R159, R126, P0 ;  /* 0x0000007e9f9f7208 */ /* 0x000fe20000000000 */
[----:B------:R-:W-:Y:S01]  /*2dc10*/  UIADD3 UR17, UPT, UPT, UR10, 0x16, UR17 ;  /* 0x000000160a117890 */ /* 0x000fe2000fffe011 */
[----:B------:R-:W-:-:S03]  /*2dc20*/  FSETP.GT.FTZ.AND P0, PT, R137, 8.50705917302346158658e+37, PT ;  /* 0x7e8000008900780b */ /* 0x000fc60003f14000 */
[----:B----4-:R-:W-:Y:S01]  /*2dc30*/  FFMA.FTZ R162, R163, R159, R162 ;  /* 0x0000009fa3a27223 */ /* 0x010fe200000100a2 */
[----:B------:R-:W-:-:S03]  /*2dc40*/  IADD3 R159, PT, PT, R4, UR49, RZ ;  /* 0x00000031049f7c10 */ /* 0x000fc6000fffe0ff */
[----:B------:R-:W-:Y:S01]  /*2dc50*/  FADD.FTZ R128, R125, -R162 ;  /* 0x800000a27d807221 */ /* 0x000fe20000010000 */
[----:B------:R-:W-:Y:S02]  /*2dc60*/  HFMA2 R125, -RZ, RZ, 3.30078125, 0 ;  /* 0x429a0000ff7d7431 */ /* 0x000fe400000001ff */
[----:B------:R-:W-:Y:S01]  /*2dc70*/  FADD.FTZ R124, -R162, R123 ;  /* 0x0000007ba27c7221 */ /* 0x000fe20000010100 */
[----:B-1----:R-:W-:Y:S02]  /*2dc80*/  IMAD R164, R164, UR35, R159 ;  /* 0x00000023a4a47c24 */ /* 0x002fe4000f8e029f */
[----:B------:R-:W-:Y:S01]  /*2dc90*/  FFMA.FTZ R127, R126, R128, R127 ;  /* 0x000000807e7f7223 */ /* 0x000fe2000001007f */
[C---:B------:R-:W-:Y:S01]  /*2dca0*/  IADD3 R126, PT, PT, R4.reuse, UR43, RZ ;  /* 0x0000002b047e7c10 */ /* 0x040fe2000fffe0ff */
[----:B------:R-:W1:Y:S01]  /*2dcb0*/  LDCU.128 UR40, c[0x3][0x1d70] ;  /* 0x00c3ae00ff2877ac */ /* 0x000e620008000c00 */
[----:B------:R-:W-:Y:S01]  /*2dcc0*/  IADD3 R128, PT, PT, R4, UR48, RZ ;  /* 0x0000003004807c10 */ /* 0x000fe2000fffe0ff */
[----:B------:R-:W-:-:S02]  /*2dcd0*/  HFMA2 R159, -RZ, RZ, 3.30859375, 0 ;  /* 0x429e0000ff9f7431 */ /* 0x000fc400000001ff */
[----:B------:R-:W-:Y:S01]  /*2dce0*/  IMAD R126, R169, UR33, R126 ;  /* 0x00000021a97e7c24 */ /* 0x000fe2000f8e027e */
[----:B------:R-:W-:Y:S01]  /*2dcf0*/  FSEL R163, R125, 19.25, !P0 ;  /* 0x419a00007da37808 */ /* 0x000fe20004000000 */
[----:B------:R-:W-:-:S03]  /*2dd00*/  FMUL.FTZ R125, R124, 0.25 ;  /* 0x3e8000007c7d7820 */ /* 0x000fc60000410000 */
[----:B------:R2:W4:Y:S01]  /*2dd10*/  MUFU.RCP R167, R163 ;  /* 0x000000a300a77308 */ /* 0x0005220000001000 */
[----:B------:R-:W-:Y:S02]  /*2dd20*/  IADD3 R126, PT, PT, R126, 0x16, RZ ;  /* 0x000000167e7e7810 */ /* 0x000fe40007ffe0ff */
[----:B------:R-:W-:Y:S02]  /*2dd30*/  FSEL R125, R125, R124, P0 ;  /* 0x0000007c7d7d7208 */ /* 0x000fe40000000000 */
[----:B------:R-:W-:Y:S01]  /*2dd40*/  FSETP.GT.FTZ.AND P0, PT, R48, 8.50705917302346158658e+37, PT ;  /* 0x7e8000003000780b */ /* 0x000fe20003f14000 */
[----:B--2---:R-:W-:Y:S01]  /*2dd50*/  IMAD R163, R171, UR34, R128 ;  /* 0x00000022aba37c24 */ /* 0x004fe2000f8e0280 */
[----:B------:R-:W2:Y:S02]  /*2dd60*/  LDCU.128 UR32, c[0x3][0x390] ;  /* 0x00c07200ff2077ac */ /* 0x000ea40008000c00 */
[----:B------:R-:W-:Y:S02]  /*2dd70*/  FSEL R172, R159, 19.75, !P0 ;  /* 0x419e00009fac7808 */ /* 0x000fe40004000000 */
[----:B-1----:R-:W-:-:S02]  /*2dd80*/  IADD3 R169, PT, PT, R4, UR42, RZ ;  /* 0x0000002a04a97c10 */ /* 0x002fc4000fffe0ff */
[----:B------:R-:W-:Y:S01]  /*2dd90*/  IADD3 R163, PT, PT, R163, 0x16, RZ ;  /* 0x00000016a3a37810 */ /* 0x000fe20007ffe0ff */
[----:B----4-:R-:W-:Y:S01]  /*2dda0*/  FFMA.FTZ R162, R167, R125, R162 ;  /* 0x0000007da7a27223 */ /* 0x010fe200000100a2 */
[----:B------:R-:W-:Y:S01]  /*2ddb0*/  MOV R125, 0x429c0000 ;  /* 0x429c0000007d7802 */ /* 0x000fe20000000f00 */
[----:B------:R-:W-:Y:S02]  /*2ddc0*/  IMAD R169, R176, UR16, R169 ;  /* 0x00000010b0a97c24 */ /* 0x000fe4000f8e02a9 */
[----:B------:R-:W-:Y:S01]  /*2ddd0*/  FADD.FTZ R122, -R162, R121 ;  /* 0x00000079a27a7221 */ /* 0x000fe20000010100 */
[----:B------:R-:W-:Y:S01]  /*2dde0*/  FSEL R128, R125, 19.5, !P1 ;  /* 0x419c00007d807808 */ /* 0x000fe20004800000 */
[----:B------:R-:W-:Y:S01]  /*2ddf0*/  FADD.FTZ R123, R123, -R162 ;  /* 0x800000a27b7b7221 */ /* 0x000fe20000010000 */
[----:B------:R-:W-:Y:S02]  /*2de00*/  IADD3 R125, PT, PT, R4, UR40, RZ ;  /* 0x00000028047d7c10 */ /* 0x000fe4000fffe0ff */
[----:B------:R1:W4:Y:S01]  /*2de10*/  MUFU.RCP R171, R128 ;  /* 0x0000008000ab7308 */ /* 0x0003220000001000 */
[----:B------:R-:W-:Y:S01]  /*2de20*/  FFMA.FTZ R123, R124, R123, R127 ;  /* 0x0000007b7c7b7223 */ /* 0x000fe2000001007f */
[----:B------:R-:W-:-:S04]  /*2de30*/  DEPBAR.LE SB5, 0x1 ;  /* 0x0000d0400000791a */ /* 0x000fc80000000000 */
[----:B--2---:R-:W-:Y:S01]  /*2de40*/  FMUL.FTZ R159, R2, UR32 ;  /* 0x00000020029f7c20 */ /* 0x004fe20008410000 */
[----:B------:R-:W-:Y:S02]  /*2de50*/  IMAD R167, R170, UR20, R125 ;  /* 0x00000014aaa77c24 */ /* 0x000fe4000f8e027d */
[----:B------:R-:W-:Y:S01]  /*2de60*/  FMUL.FTZ R125, R122, 0.25 ;  /* 0x3e8000007a7d7820 */ /* 0x000fe20000410000 */
[----:B------:R-:W-:Y:S01]  /*2de70*/  IADD3 R180, PT, PT, R169, 0x16, RZ ;  /* 0x00000016a9b47810 */ /* 0x000fe20007ffe0ff */
[----:B-----5:R-:W-:Y:S01]  /*2de80*/  FFMA.FTZ R159, R120, UR38, R159 ;  /* 0x00000026789f7c23 */ /* 0x020fe2000801009f */
[C---:B------:R-:W-:Y:S02]  /*2de90*/  IADD3 R170, PT, PT, R4.reuse, UR43, RZ ;  /* 0x0000002b04aa7c10 */ /* 0x040fe4000fffe0ff */
[----:B------:R-:W-:Y:S02]  /*2dea0*/  FSEL R125, R125, R122, P1 ;  /* 0x0000007a7d7d7208 */ /* 0x000fe40000800000 */
[----:B-1----:R-:W-:Y:S01]  /*2deb0*/  IADD3 R128, PT, PT, R4, UR41, RZ ;  /* 0x0000002904807c10 */ /* 0x002fe2000fffe0ff */
[----:B0-----:R-:W-:Y:S01]  /*2dec0*/  IMAD R170, R173, UR17, R170 ;  /* 0x00000011adaa7c24 */ /* 0x001fe2000f8e02aa */
[----:B------:R-:W-:-:S03]  /*2ded0*/  IADD3 R176, PT, PT, R167, 0x16, RZ ;  /* 0x00000016a7b07810 */ /* 0x000fc60007ffe0ff */
[----:B------:R-:W-:Y:S02]  /*2dee0*/  IMAD R168, R175, UR21, R128 ;  /* 0x00000015afa87c24 */ /* 0x000fe4000f8e0280 */
[----:B----4-:R-:W-:Y:S01]  /*2def0*/  FFMA.FTZ R2, R171, R125, R162 ;  /* 0x0000007dab027223 */ /* 0x010fe200000100a2 */
[----:B------:R-:W-:Y:S01]  /*2df00*/  IADD3 R162, PT, PT, R4, UR44, RZ ;  /* 0x0000002c04a27c10 */ /* 0x000fe2000fffe0ff */
[----:B------:R0:W1:Y:S01]  /*2df10*/  MUFU.RCP R171, R172 ;  /* 0x000000ac00ab7308 */ /* 0x0000620000001000 */
[----:B------:R-:W-:Y:S01]  /*2df20*/  IADD3 R181, PT, PT, R170, 0x16, RZ ;  /* 0x00000016aab57810 */ /* 0x000fe20007ffe0ff */
[----:B------:R-:W-:Y:S01]  /*2df30*/  FADD.FTZ R128, -R2, R159 ;  /* 0x0000009f02807221 */ /* 0x000fe20000010100 */
[----:B------:R-:W-:Y:S01]  /*2df40*/  FADD.FTZ R120, R121, -R2 ;  /* 0x8000000279787221 */ /* 0x000fe20000010000 */
[----:B---3--:R-:W-:Y:S01]  /*2df50*/  IMAD R124, R177, UR18, R162 ;  /* 0x00000012b17c7c24 */ /* 0x008fe2000f8e02a2 */
[----:B------:R-:W-:Y:S01]  /*2df60*/  IADD3 R179, PT, PT, R168, 0x16, RZ ;  /* 0x00000016a8b37810 */ /* 0x000fe20007ffe0ff */
[----:B------:R-:W-:Y:S01]  /*2df70*/  FMUL.FTZ R125, R128, 0.25 ;  /* 0x3e800000807d7820 */ /* 0x000fe20000410000 */
[----:B------:R-:W-:Y:S01]  /*2df80*/  FFMA.FTZ R127, R122, R120, R123 ;  /* 0x000000787a7f7223 */ /* 0x000fe2000001007b */
[----:B------:R-:W-:-:S02]  /*2df90*/  IADD3 R120, PT, PT, R165, 0x16, RZ ;  /* 0x00000016a5787810 */ /* 0x000fc40007ffe0ff */
[----:B0-----:R-:W-:Y:S02]  /*2dfa0*/  IADD3 R172, PT, PT, R166, 0x16, RZ ;  /* 0x00000016a6ac7810 */ /* 0x001fe40007ffe0ff */
[----:B------:R-:W-:Y:S02]  /*2dfb0*/  FSEL R125, R125, R128, P0 ;  /* 0x000000807d7d7208 */ /* 0x000fe40000000000 */
[----:B------:R-:W-:-:S03]  /*2dfc0*/  IADD3 R182, PT, PT, R124, 0x16, RZ ;  /* 0x000000167cb67810 */ /* 0x000fc60007ffe0ff */
[----:B-1----:R-:W-:Y:S01]  /*2dfd0*/  FFMA.FTZ R162, R171, R125, R2 ;  /* 0x0000007daba27223 */ /* 0x002fe20000010002 */
        /* <DEDUP_REMOVED lines=39> */
[----:B------:R-:W-:Y:S01]  /*2e250*/  FMUL.FTZ R164, R164, UR33 ;  /* 0x00000021a4a47c20 */ /* 0x000fe20008410000 */
[----:B------:R-:W-:-:S03]  /*2e260*/  FMUL.FTZ R166, R166, UR34 ;  /* 0x00000022a6a67c20 */ /* 0x000fc60008410000 */
[----:B------:R-:W-:Y:S01]  /*2e270*/  FFMA.FTZ R165, R165, UR39, R164 ;  /* 0x00000027a5a57c23 */ /* 0x000fe200080100a4 */
[----:B------:R-:W3:Y:S01]  /*2e280*/  LDCU.128 UR36, c[0x3][0x140] ;  /* 0x00c02800ff2477ac */ /* 0x000ee20008000c00 */
[----:B------:R-:W-:Y:S01]  /*2e290*/  HFMA2 R164, -RZ, RZ, 3.31640625, 0 ;  /* 0x42a20000ffa47431 */ /* 0x000fe200000001ff */
[----:B------:R-:W-:-:S04]  /*2e2a0*/  DEPBAR.LE SB5, 0x9 ;  /* 0x0000d2400000791a */ /* 0x000fc80000000000 */
[----:B------:R-:W-:Y:S01]  /*2e2b0*/  FMUL.FTZ R168, R168, UR35 ;  /* 0x00000023a8a87c20 */ /* 0x000fe20008410000 */
[--C-:B------:R-:W-:Y:S01]  /*2e2c0*/  FADD.FTZ R128, -R162, R165.reuse ;  /* 0x000000a5a2807221 */ /* 0x100fe20000010100 */
[----:B------:R-:W4:Y:S01]  /*2e2d0*/  LDCU.128 UR32, c[0x3][0x3a0] ;  /* 0x00c07400ff2077ac */ /* 0x000f220008000c00 */
[----:B------:R-:W-:Y:S02]  /*2e2e0*/  FADD.FTZ R174, R174, R165 ;  /* 0x000000a5aeae7221 */ /* 0x000fe40000010000 */
        /* <DEDUP_REMOVED lines=20> */
[----:B0-----:R-:W-:Y:S01]  /*2e430*/  HFMA2 R164, -RZ, RZ, 3.32421875, 0 ;  /* 0x42a60000ffa47431 */ /* 0x001fe200000001ff */
        /* <DEDUP_REMOVED lines=30> */
[----:B-1----:R-:W-:-:S03]  /*2e620*/  HFMA2 R164, -RZ, RZ, 3.33203125, 0 ;  /* 0x42aa0000ffa47431 */ /* 0x002fc600000001ff */
        /* <DEDUP_REMOVED lines=58> */
[----:B------:R-:W-:Y:S02]  /*2e9d0*/  HFMA2 R125, -RZ, RZ, 3.33984375, 0 ;  /* 0x42ae0000ff7d7431 */ /* 0x000fe400000001ff */
        /* <DEDUP_REMOVED lines=49> */
[----:B------:R-:W-:Y:S01]  /*2ecf0*/  HFMA2 R171, -RZ, RZ, 3.34765625, 0 ;  /* 0x42b20000ffab7431 */ /* 0x000fe200000001ff */
        /* <DEDUP_REMOVED lines=48> */
[----:B------:R-:W-:Y:S01]  /*2f000*/  HFMA2 R164, -RZ, RZ, 3.35546875, 0 ;  /* 0x42b60000ffa47431 */ /* 0x000fe200000001ff */
        /* <DEDUP_REMOVED lines=27> */
[----:B-1----:R-:W-:Y:S02]  /*2f1c0*/  HFMA2 R164, -RZ, RZ, 3.36328125, 0 ;  /* 0x42ba0000ffa47431 */ /* 0x002fe400000001ff */
        /* <DEDUP_REMOVED lines=29> */
[----:B--2---:R-:W-:-:S03]  /*2f3a0*/  HFMA2 R164, -RZ, RZ, 3.37109375, 0 ;  /* 0x42be0000ffa47431 */ /* 0x004fc600000001ff */
        /* <DEDUP_REMOVED lines=66> */
[----:B------:R-:W-:Y:S02]  /*2f7d0*/  HFMA2 R125, -RZ, RZ, 3.37890625, 0 ;  /* 0x42c20000ff7d7431 */ /* 0x000fe400000001ff */
[----:B------:R-:W-:Y:S01]  /*2f7e0*/  FADD.FTZ R124, -R162, R123 ;  /* 0x0000007ba27c7221 */ /* 0x000fe20000010100 */
[----:B-1----:R-:W-:Y:S02]  /*2f7f0*/  IMAD R164, R164, UR35, R159 ;  /* 0x00000023a4a47c24 */ /* 0x002fe4000f8e029f */
[----:B------:R-:W-:Y:S01]  /*2f800*/  FFMA.FTZ R127, R126, R128, R127 ;  /* 0x000000807e7f7223 */ /* 0x000fe2000001007f */
[C---:B------:R-:W-:Y:S01]  /*2f810*/  IADD3 R126, PT, PT, R4.reuse, UR47, RZ ;  /* 0x0000002f047e7c10 */ /* 0x040fe2000fffe0ff */
[----:B------:R-:W1:Y:S01]  /*2f820*/  LDCU.128 UR44, c[0x3][0x1dc0] ;  /* 0x00c3b800ff2c77ac */ /* 0x000e620008000c00 */
[----:B------:R-:W-:Y:S01]  /*2f830*/  IADD3 R128, PT, PT, R4, UR48, RZ ;  /* 0x0000003004807c10 */ /* 0x000fe2000fffe0ff */
[----:B------:R-:W-:-:S02]  /*2f840*/  HFMA2 R159, -RZ, RZ, 3.38671875, 0 ;  /* 0x42c60000ff9f7431 */ /* 0x000fc400000001ff */
        /* <DEDUP_REMOVED lines=91> */
[----:B------:R-:W-:Y:S01]  /*2fe00*/  HFMA2 R164, -RZ, RZ, 3.39453125, 0 ;  /* 0x42ca0000ffa47431 */ /* 0x000fe200000001ff */
        /* <DEDUP_REMOVED lines=25> */
[----:B0-----:R-:W-:Y:S01]  /*2ffa0*/  HFMA2 R164, -RZ, RZ, 3.40234375, 0 ;  /* 0x42ce0000ffa47431 */ /* 0x001fe200000001ff */
        /* <DEDUP_REMOVED lines=30> */
[----:B-1----:R-:W-:-:S03]  /*30190*/  HFMA2 R164, -RZ, RZ, 3.41015625, 0 ;  /* 0x42d20000ffa47431 */ /* 0x002fc600000001ff */
        /* <DEDUP_REMOVED lines=58> */
[----:B------:R-:W-:Y:S02]  /*30540*/  HFMA2 R125, -RZ, RZ, 3.41796875, 0 ;  /* 0x42d60000ff7d7431 */ /* 0x000fe400000001ff */
        /* <DEDUP_REMOVED lines=49> */
[----:B------:R-:W-:Y:S01]  /*30860*/  HFMA2 R171, -RZ, RZ, 3.42578125, 0 ;  /* 0x42da0000ffab7431 */ /* 0x000fe200000001ff */
        /* <DEDUP_REMOVED lines=48> */
[----:B------:R-:W-:Y:S01]  /*30b70*/  HFMA2 R164, -RZ, RZ, 3.43359375, 0 ;  /* 0x42de0000ffa47431 */ /* 0x000fe200000001ff */
        /* <DEDUP_REMOVED lines=27> */
[----:B------:R-:W0:Y:S02]  /*30d30*/  LDC R172, c[0x0][0x380] ;  /* 0x0000e000ffac7b82 */ /* 0x000e240000000800 */
[----:B------:R-:W-:Y:S01]  /*30d40*/  FMUL.FTZ R159, R128, 0.25 ;  /* 0x3e800000809f7820 */ /* 0x000fe20000410000 */
[----:B-1----:R-:W-:Y:S01]  /*30d50*/  HFMA2 R164, -RZ, RZ, 3.44140625, 0 ;  /* 0x42e20000ffa47431 */ /* 0x002fe200000001ff */
[----:B------:R-:W-:-:S04]  /*30d60*/  DEPBAR.LE SB5, 0x5 ;  /* 0x0000d1400000791a */ /* 0x000fc80000000000 */
[----:B------:R-:W-:Y:S01]  /*30d70*/  FFMA.FTZ R177, R178, UR38, R177 ;  /* 0x00000026b2b17c23 */ /* 0x000fe200080100b1 */
[----:B------:R-:W-:Y:S01]  /*30d80*/  FMUL.FTZ R125, R125, UR45 ;  /* 0x0000002d7d7d7c20 */ /* 0x000fe20008410000 */
[----:B------:R-:W-:Y:S01]  /*30d90*/  FADD.FTZ R174, R174, R171 ;  /* 0x000000abaeae7221 */ /* 0x000fe20000010000 */
[----:B------:R-:W-:Y:S01]  /*30da0*/  FSEL R159, R159, R128, P0 ;  /* 0x000000809f9f7208 */ /* 0x000fe20000000000 */
[----:B------:R-:W-:-:S04]  /*30db0*/  DEPBAR.LE SB5, 0x4 ;  /* 0x0000d1000000791a */ /* 0x000fc80000000000 */
[----:B------:R-:W-:Y:S01]  /*30dc0*/  FMUL.FTZ R124, R124, UR46 ;  /* 0x0000002e7c7c7c20 */ /* 0x000fe20008410000 */
[----:B------:R-:W-:Y:S01]  /*30dd0*/  FSETP.GT.FTZ.AND P0, PT, R150, 8.50705917302346158658e+37, PT ;  /* 0x7e8000009600780b */ /* 0x000fe20003f14000 */
[----:B------:R-:W-:Y:S01]  /*30de0*/  FFMA.FTZ R125, R126, UR39, R125 ;  /* 0x000000277e7d7c23 */ /* 0x000fe2000801007d */
[----:B------:R-:W1:Y:S01]  /*30df0*/  LDC R170, c[0x0][0x380] ;  /* 0x0000e000ffaa7b82 */ /* 0x000e620000000800 */
[----:B--2---:R-:W-:Y:S01]  /*30e00*/  FFMA.FTZ R162, R163, R159, R162 ;  /* 0x0000009fa3a27223 */ /* 0x004fe200000100a2 */
[----:B------:R-:W-:-:S03]  /*30e10*/  MOV R163, 0x42e00000 ;  /* 0x42e0000000a37802 */ /* 0x000fc60000000f00 */
[----:B------:R-:W-:Y:S01]  /*30e20*/  FADD.FTZ R159, R167, -R162 ;  /* 0x800000a2a79f7221 */ /* 0x000fe20000010000 */
[----:B------:R-:W-:Y:S02]  /*30e30*/  FSEL R163, R163, 28, !P0 ;  /* 0x41e00000a3a37808 */ /* 0x000fe40004000000 */
[----:B------:R-:W2:Y:S01]  /*30e40*/  LDC R176, c[0x0][0x380] ;  /* 0x0000e000ffb07b82 */ /* 0x000ea20000000800 */
[----:B------:R-:W-:Y:S01]  /*30e50*/  FFMA.FTZ R127, R128, R159, R127 ;  /* 0x0000009f807f7223 */ /* 0x000fe2000001007f */
[----:B------:R-:W-:Y:S02]  /*30e60*/  FADD.FTZ R128, -R162, R169 ;  /* 0x000000a9a2807221 */ /* 0x000fe40000010100 */
[----:B------:R-:W3:Y:S02]  /*30e70*/  MUFU.RCP R163, R163 ;  /* 0x000000a300a37308 */ /* 0x000ee40000001000 */
[----:B------:R-:W-:-:S05]  /*30e80*/  FMUL.FTZ R159, R128, 0.25 ;  /* 0x3e800000809f7820 */ /* 0x000fca0000410000 */
[----:B------:R-:W-:Y:S02]  /*30e90*/  FSEL R159, R159, R128, P0 ;  /* 0x000000809f9f7208 */ /* 0x000fe40000000000 */
[----:B------:R-:W-:-:S04]  /*30ea0*/  FSETP.GT.FTZ.AND P0, PT, R151, 8.50705917302346158658e+37, PT ;  /* 0x7e8000009700780b */ /* 0x000fc80003f14000 */
[----:B------:R-:W-:Y:S01]  /*30eb0*/  FSEL R164, R164, 28.25, !P0 ;  /* 0x41e20000a4a47808 */ /* 0x000fe20004000000 */
[----:B---3--:R-:W-:-:S03]  /*30ec0*/  FFMA.FTZ R162, R163, R159, R162 ;  /* 0x0000009fa3a27223 */ /* 0x008fc600000100a2 */
[----:B------:R3:W4:Y:S01]  /*30ed0*/  MUFU.RCP R163, R164 ;  /* 0x000000a400a37308 */ /* 0x0007220000001000 */
[----:B------:R-:W-:Y:S02]  /*30ee0*/  FADD.FTZ R159, R169, -R162 ;  /* 0x800000a2a99f7221 */ /* 0x000fe40000010000 */
[----:B------:R-:W0:Y:S02]  /*30ef0*/  LDC R169, c[0x0][0x380] ;  /* 0x0000e000ffa97b82 */ /* 0x000e240000000800 */
[----:B------:R-:W-:Y:S01]  /*30f00*/  FFMA.FTZ R127, R128, R159, R127 ;  /* 0x0000009f807f7223 */ /* 0x000fe2000001007f */
[----:B------:R-:W-:Y:S01]  /*30f10*/  FADD.FTZ R128, -R162, R171 ;  /* 0x000000aba2807221 */ /* 0x000fe20000010100 */
[----:B---3--:R-:W-:-:S03]  /*30f20*/  HFMA2 R164, -RZ, RZ, 3.44921875, 0 ;  /* 0x42e60000ffa47431 */ /* 0x008fc600000001ff */
[----:B------:R-:W-:-:S05]  /*30f30*/  FMUL.FTZ R159, R128, 0.25 ;  /* 0x3e800000809f7820 */ /* 0x000fca0000410000 */
[----:B------:R-:W-:Y:S02]  /*30f40*/  FSEL R159, R159, R128, P0 ;  /* 0x000000809f9f7208 */ /* 0x000fe40000000000 */
[----:B------:R-:W-:-:S03]  /*30f50*/  FSETP.GT.FTZ.AND P0, PT, R152, 8.50705917302346158658e+37, PT ;  /* 0x7e8000009800780b */ /* 0x000fc60003f14000 */
[----:B----4-:R-:W-:Y:S01]  /*30f60*/  FFMA.FTZ R162, R163, R159, R162 ;  /* 0x0000009fa3a27223 */ /* 0x010fe200000100a2 */
[----:B------:R-:W-:-:S03]  /*30f70*/  MOV R163, 0x42e40000 ;  /* 0x42e4000000a37802 */ /* 0x000fc60000000f00 */
[----:B------:R-:W-:Y:S01]  /*30f80*/  FADD.FTZ R159, R171, -R162 ;  /* 0x800000a2ab9f7221 */ /* 0x000fe20000010000 */
[----:B------:R-:W-:Y:S01]  /*30f90*/  FSEL R163, R163, 28.5, !P0 ;  /* 0x41e40000a3a37808 */ /* 0x000fe20004000000 */
[----:B------:R-:W3:Y:S02]  /*30fa0*/  LDC R171, c[0x0][0x380] ;  /* 0x0000e000ffab7b82 */ /* 0x000ee40000000800 */
[----:B------:R-:W-:Y:S01]  /*30fb0*/  FFMA.FTZ R127, R128, R159, R127 ;  /* 0x0000009f807f7223 */ /* 0x000fe2000001007f */
[----:B------:R-:W-:Y:S01]  /*30fc0*/  FMUL.FTZ R128, R173, UR19 ;  /* 0x00000013ad807c20 */ /* 0x000fe20008410000 */
[----:B------:R-:W4:Y:S01]  /*30fd0*/  LDCU.128 UR16, c[0x3][0xda0] ;  /* 0x00c1b400ff1077ac */ /* 0x000f220008000c00 */
[----:B------:R-:W1:Y:S02]  /*30fe0*/  MUFU.RCP R163, R163 ;  /* 0x000000a300a37308 */ /* 0x000e640000001000 */
[----:B------:R-:W-:Y:S01]  /*30ff0*/  FFMA.FTZ R175, R175, UR37, R128 ;  /* 0x00000025afaf7c23 */ /* 0x000fe20008010080 */
[----:B------:R-:W2:Y:S01]  /*31000*/  LDCU.128 UR36, c[0x3][0x1d0] ;  /* 0x00c03a00ff2477ac */ /* 0x000ea20008000c00 */
[----:B------:R-:W-:-:S04]  /*31010*/  DEPBAR.LE SB5, 0x3 ;  /* 0x0000d0c00000791a */ /* 0x000fc80000000000 */
[----:B------:R-:W-:Y:S01]  /*31020*/  FMUL.FTZ R121, R121, UR47 ;  /* 0x0000002f79797c20 */ /* 0x000fe20008410000 */
[----:B------:R-:W0:Y:S01]  /*31030*/  LDC R173, c[0x0][0x380] ;  /* 0x0000e000ffad7b82 */ /* 0x000e220000000800 */
[--C-:B------:R-:W-:Y:S01]  /*31040*/  FADD.FTZ R128, -R162, R175.reuse ;  /* 0x000000afa2807221 */ /* 0x100fe20000010100 */
[----:B------:R-:W-:Y:S01]  /*31050*/  FADD.FTZ R174, R174, R175 ;  /* 0x000000afaeae7221 */ /* 0x000fe20000010000 */
[----:B------:R-:W3:Y:S02]  /*31060*/  LDCU.128 UR44, c[0x3][0x1e20] ;  /* 0x00c3c400ff2c77ac */ /* 0x000ee40008000c00 */
[----:B------:R-:W-:Y:S01]  /*31070*/  FMUL.FTZ R159, R128, 0.25 ;  /* 0x3e800000809f7820 */ /* 0x000fe20000410000 */
[----:B------:R-:W-:-:S04]  /*31080*/  FADD.FTZ R174, R174, R177 ;  /* 0x000000b1aeae7221 */ /* 0x000fc80000010000 */
[----:B------:R-:W-:Y:S01]  /*31090*/  FSEL R159, R159, R128, P0 ;  /* 0x000000809f9f7208 */ /* 0x000fe20000000000 */
[----:B------:R-:W-:Y:S01]  /*310a0*/  FADD.FTZ R174, R174, R125 ;  /* 0x0000007daeae7221 */ /* 0x000fe20000010000 */
[----:B------:R-:W-:Y:S01]  /*310b0*/  FSETP.GT.FTZ.AND P0, PT, R94, 8.50705917302346158658e+37, PT ;  /* 0x7e8000005e00780b */ /* 0x000fe20003f14000 */
[----:B----4-:R-:W-:Y:S02]  /*310c0*/  UIADD3 UR20, UPT, UPT, UR10, 0x16, UR18 ;  /* 0x000000160a147890 */ /* 0x010fe4000fffe012 */
[----:B-1----:R-:W-:Y:S01]  /*310d0*/  FFMA.FTZ R162, R163, R159, R162 ;  /* 0x0000009fa3a27223 */ /* 0x002fe200000100a2 */
[----:B------:R-:W-:Y:S01]  /*310e0*/  FSEL R164, R164, 28.75, !P0 ;  /* 0x41e60000a4a47808 */ /* 0x000fe20004000000 */
[----:B--2---:R-:W-:Y:S01]  /*310f0*/  FFMA.FTZ R123, R123, UR36, R124 ;  /* 0x000000247b7b7c23 */ /* 0x004fe2000801007c */
[----:B------:R-:W-:Y:S01]  /*31100*/  UIADD3 UR14, UPT, UPT, UR10, 0x16, UR16 ;  /* 0x000000160a0e7890 */ /* 0x000fe2000fffe010 */
[----:B------:R-:W-:Y:S01]  /*31110*/  FADD.FTZ R159, R175, -R162 ;  /* 0x800000a2af9f7221 */ /* 0x000fe20000010000 */
[----:B------:R1:W2:Y:S01]  /*31120*/  MUFU.RCP R163, R164 ;  /* 0x000000a400a37308 */ /* 0x0002a20000001000 */
[----:B------:R-:W4:Y:S01]  /*31130*/  LDC R175, c[0x0][0x380] ;  /* 0x0000e000ffaf7b82 */ /* 0x000f220000000800 */
[----:B------:R-:W-:-:S04]  /*31140*/  DEPBAR.LE SB5, 0x2 ;  /* 0x0000d0800000791a */ /* 0x000fc80000000000 */
[----:B------:R-:W-:Y:S01]  /*31150*/  FFMA.FTZ R121, R122, UR37, R121 ;  /* 0x000000257a797c23 */ /* 0x000fe20008010079 */
[----:B------:R-:W-:Y:S01]  /*31160*/  FFMA.FTZ R127, R128, R159, R127 ;  /* 0x0000009f807f7223 */ /* 0x000fe2000001007f */
[----:B------:R-:W-:Y:S01]  /*31170*/  FADD.FTZ R128, -R162, R177 ;  /* 0x000000b1a2807221 */ /* 0x000fe20000010100 */
[----:B------:R-:W-:Y:S01]  /*31180*/  UIADD3 UR21, UPT, UPT, UR10, 0x16, UR19 ;  /* 0x000000160a157890 */ /* 0x000fe2000fffe013 */
[----:B------:R-:W-:Y:S02]  /*31190*/  IMAD R165, R168, UR14, R165 ;  /* 0x0000000ea8a57c24 */ /* 0x000fe4000f8e02a5 */
[----:B------:R-:W-:Y:S01]  /*311a0*/  FADD.FTZ R174, R174, R123 ;  /* 0x0000007baeae7221 */ /* 0x000fe20000010000 */
[----:B------:R-:W-:Y:S01]  /*311b0*/  FMUL.FTZ R159, R128, 0.25 ;  /* 0x3e800000809f7820 */ /* 0x000fe20000410000 */
[----:B-1----:R-:W1:Y:S01]  /*311c0*/  LDC R164, c[0x0][0x380] ;  /* 0x0000e000ffa47b82 */ /* 0x002e620000000800 */
[----:B------:R-:W-:Y:S01]  /*311d0*/  UIADD3 UR15, UPT, UPT, UR10, 0x16, UR17 ;  /* 0x000000160a0f7890 */ /* 0x000fe2000fffe011 */
[----:B------:R-:W-:Y:S01]  /*311e0*/  FADD.FTZ R174, R174, R121 ;  /* 0x00000079aeae7221 */ /* 0x000fe20000010000 */
[----:B------:R-:W3:Y:S01]  /*311f0*/  LDCU.128 UR16, c[0x3][0xdb0] ;  /* 0x00c1b600ff1077ac */ /* 0x000ee20008000c00 */
[----:B------:R-:W-:-:S02]  /*31200*/  FSEL R159, R159, R128, P0 ;  /* 0x000000809f9f7208 */ /* 0x000fc40000000000 */
[----:B------:R-:W-:Y:S01]  /*31210*/  FSETP.GT.FTZ.AND P0, PT, R95, 8.50705917302346158658e+37, PT ;  /* 0x7e8000005f00780b */ /* 0x000fe20003f14000 */
[----:B0-----:R-:W-:Y:S02]  /*31220*/  IMAD R166, R173, UR15, R166 ;  /* 0x0000000fada67c24 */ /* 0x001fe4000f8e02a6 */
[----:B--2---:R-:W-:Y:S01]  /*31230*/  FFMA.FTZ R162, R163, R159, R162 ;  /* 0x0000009fa3a27223 */ /* 0x004fe200000100a2 */
[----:B------:R-:W-:Y:S01]  /*31240*/  MOV R163, 0x42e80000 ;  /* 0x42e8000000a37802 */ /* 0x000fe20000000f00 */
[----:B------:R-:W0:Y:S02]  /*31250*/  LDC R173, c[0x0][0x380] ;  /* 0x0000e000ffad7b82 */ /* 0x000e240000000800 */
[----:B------:R-:W-:Y:S01]  /*31260*/  FADD.FTZ R159, R177, -R162 ;  /* 0x800000a2b19f7221 */ /* 0x000fe20000010000 */
[----:B------:R-:W-:Y:S01]  /*31270*/  FSEL R163, R163, 29, !P0 ;  /* 0x41e80000a3a37808 */ /* 0x000fe20004000000 */
[----:B------:R-:W-:Y:S02]  /*31280*/  FADD.FTZ R126, -R162, R125 ;  /* 0x0000007da27e7221 */ /* 0x000fe40000010100 */
[----:B------:R-:W-:-:S02]  /*31290*/  FFMA.FTZ R127, R128, R159, R127 ;  /* 0x0000009f807f7223 */ /* 0x000fc4000001007f */
[----:B------:R-:W-:Y:S01]  /*312a0*/  FMUL.FTZ R159, R126, 0.25 ;  /* 0x3e8000007e9f7820 */ /* 0x000fe20000410000 */
[----:B------:R-:W2:Y:S01]  /*312b0*/  MUFU.RCP R163, R163 ;  /* 0x000000a300a37308 */ /* 0x000ea20000001000 */
[----:B---3--:R-:W-:Y:S02]  /*312c0*/  UIADD3 UR16, UPT, UPT, UR10, 0x16, UR16 ;  /* 0x000000160a107890 */ /* 0x008fe4000fffe010 */
[----:B------:R-:W-:Y:S01]  /*312d0*/  UIADD3 UR18, UPT, UPT, UR10, 0x16, UR18 ;  /* 0x000000160a127890 */ /* 0x000fe2000fffe012 */
[----:B------:R-:W-:Y:S01]  /*312e0*/  FSEL R159, R159, R126, P0 ;  /* 0x0000007e9f9f7208 */ /* 0x000fe20000000000 */
[----:B------:R-:W-:Y:S01]  /*312f0*/  UIADD3 UR17, UPT, UPT, UR10, 0x16, UR17 ;  /* 0x000000160a117890 */ /* 0x000fe2000fffe011 */
[----:B------:R-:W-:-:S03]  /*31300*/  FSETP.GT.FTZ.AND P0, PT, R96, 8.50705917302346158658e+37, PT ;  /* 0x7e8000006000780b */ /* 0x000fc60003f14000 */
[----:B--2---:R-:W-:Y:S01]  /*31310*/  FFMA.FTZ R162, R163, R159, R162 ;  /* 0x0000009fa3a27223 */ /* 0x004fe200000100a2 */
[----:B------:R-:W-:-:S03]  /*31320*/  IADD3 R159, PT, PT, R4, UR49, RZ ;  /* 0x00000031049f7c10 */ /* 0x000fc6000fffe0ff */
[----:B------:R-:W-:Y:S01]  /*31330*/  FADD.FTZ R128, R125, -R162 ;  /* 0x800000a27d807221 */ /* 0x000fe20000010000 */
[----:B------:R-:W-:Y:S02]  /*31340*/  HFMA2 R125, -RZ, RZ, 3.45703125, 0 ;  /* 0x42ea0000ff7d7431 */ /* 0x000fe400000001ff */
[----:B------:R-:W-:Y:S01]  /*31350*/  FADD.FTZ R124, -R162, R123 ;  /* 0x0000007ba27c7221 */ /* 0x000fe20000010100 */
[----:B-1----:R-:W-:Y:S02]  /*31360*/  IMAD R164, R164, UR35, R159 ;  /* 0x00000023a4a47c24 */ /* 0x002fe4000f8e029f */
[----:B------:R-:W-:Y:S01]  /*31370*/  FFMA.FTZ R127, R126, R128, R127 ;  /* 0x000000807e7f7223 */ /* 0x000fe2000001007f */
[C---:B------:R-:W-:Y:S01]  /*31380*/  IADD3 R126, PT, PT, R4.reuse, UR43, RZ ;  /* 0x0000002b047e7c10 */ /* 0x040fe2000fffe0ff */
[----:B------:R-:W1:Y:S01]  /*31390*/  LDCU.128 UR40, c[0x3][0x1e10] ;  /* 0x00c3c200ff2877ac */ /* 0x000e620008000c00 */
[----:B------:R-:W-:Y:S01]  /*313a0*/  IADD3 R128, PT, PT, R4, UR48, RZ ;  /* 0x0000003004807c10 */ /* 0x000fe2000fffe0ff */
[----:B------:R-:W-:-:S02]  /*313b0*/  HFMA2 R159, -RZ, RZ, 3.46484375, 0 ;  /* 0x42ee0000ff9f7431 */ /* 0x000fc400000001ff */
[----:B------:R-:W-:Y:S01]  /*313c0*/  IMAD R126, R169, UR33, R126 ;  /* 0x00000021a97e7c24 */ /* 0x000fe2000f8e027e */
[----:B------:R-:W-:Y:S01]  /*313d0*/  FSEL R163, R125, 29.25, !P0 ;  /* 0x41ea00007da37808 */ /* 0x000fe20004000000 */
[----:B------:R-:W-:-:S03]  /*313e0*/  FMUL.FTZ R125, R124, 0.25 ;  /* 0x3e8000007c7d7820 */ /* 0x000fc60000410000 */
[----:B------:R2:W3:Y:S01]  /*313f0*/  MUFU.RCP R167, R163 ;  /* 0x000000a300a77308 */ /* 0x0004e20000001000 */
[----:B------:R-:W-:Y:S02]  /*31400*/  IADD3 R126, PT, PT, R126, 0x16, RZ ;  /* 0x000000167e7e7810 */ /* 0x000fe40007ffe0ff */
[----:B------:R-:W-:Y:S02]  /*31410*/  FSEL R125, R125, R124, P0 ;  /* 0x0000007c7d7d7208 */ /* 0x000fe40000000000 */
[----:B------:R-:W-:Y:S01]  /*31420*/  FSETP.GT.FTZ.AND P0, PT, R98, 8.50705917302346158658e+37, PT ;  /* 0x7e8000006200780b */ /* 0x000fe20003f14000 */
[----:B--2---:R-:W-:Y:S01]  /*31430*/  IMAD R163, R171, UR34, R128 ;  /* 0x00000022aba37c24 */ /* 0x004fe2000f8e0280 */
[----:B------:R-:W2:Y:S02]  /*31440*/  LDCU.128 UR32, c[0x3][0x430] ;  /* 0x00c08600ff2077ac */ /* 0x000ea40008000c00 */
[----:B------:R-:W-:Y:S01]  /*31450*/  FSEL R171, R159, 29.75, !P0 ;  /* 0x41ee00009fab7808 */ /* 0x000fe20004000000 */
[----:B---3--:R-:W-:Y:S01]  /*31460*/  FFMA.FTZ R162, R167, R125, R162 ;  /* 0x0000007da7a27223 */ /* 0x008fe200000100a2 */
[----:B------:R-:W-:-:S04]  /*31470*/  MOV R125, 0x42ec0000 ;  /* 0x42ec0000007d7802 */ /* 0x000fc80000000f00 */
[----:B------:R-:W-:Y:S01]  /*31480*/  MUFU.RCP R171, R171 ;  /* 0x000000ab00ab7308 */ /* 0x000fe20000001000 */
[----:B------:R-:W-:Y:S01]  /*31490*/  FADD.FTZ R122, -R162, R121 ;  /* 0x00000079a27a7221 */ /* 0x000fe20000010100 */
[----:B------:R-:W-:Y:S01]  /*314a0*/  FSEL R128, R125, 29.5, !P1 ;  /* 0x41ec00007d807808 */ /* 0x000fe20004800000 */
[----:B------:R-:W-:Y:S01]  /*314b0*/  FADD.FTZ R123, R123, -R162 ;  /* 0x800000a27b7b7221 */ /* 0x000fe20000010000 */
[----:B-1----:R-:W-:-:S04]  /*314c0*/  IADD3 R125, PT, PT, R4, UR40, RZ ;  /* 0x00000028047d7c10 */ /* 0x002fc8000fffe0ff */
[----:B------:R1:W3:Y:S01]  /*314d0*/  MUFU.RCP R169, R128 ;  /* 0x0000008000a97308 */ /* 0x0002e20000001000 */
[----:B------:R-:W-:-:S04]  /*314e0*/  DEPBAR.LE SB5, 0x1 ;  /* 0x0000d0400000791a */ /* 0x000fc80000000000 */
[----:B--2---:R-:W-:Y:S01]  /*314f0*/  FMUL.FTZ R159, R120, UR32 ;  /* 0x00000020789f7c20 */ /* 0x004fe20008410000 */
[----:B------:R-:W-:Y:S02]  /*31500*/  IMAD R167, R170, UR20, R125 ;  /* 0x00000014aaa77c24 */ /* 0x000fe4000f8e027d */
[----:B------:R-:W-:Y:S01]  /*31510*/  FMUL.FTZ R125, R122, 0.25 ;  /* 0x3e8000007a7d7820 */ /* 0x000fe20000410000 */
[----:B------:R-:W-:Y:S01]  /*31520*/  FFMA.FTZ R123, R124, R123, R127 ;  /* 0x0000007b7c7b7223 */ /* 0x000fe2000001007f */
[----:B-----5:R-:W-:Y:S01]  /*31530*/  FFMA.FTZ R159, R2, UR38, R159 ;  /* 0x00000026029f7c23 */ /* 0x020fe2000801009f */
[C---:B------:R-:W-:Y:S02]  /*31540*/  IADD3 R170, PT, PT, R4.reuse, UR43, RZ ;  /* 0x0000002b04aa7c10 */ /* 0x040fe4000fffe0ff */
[----:B------:R-:W-:Y:S02]  /*31550*/  FSEL R125, R125, R122, P1 ;  /* 0x0000007a7d7d7208 */ /* 0x000fe40000800000 */
[----:B-1----:R-:W-:Y:S01]  /*31560*/  IADD3 R128, PT, PT, R4, UR41, RZ ;  /* 0x0000002904807c10 */ /* 0x002fe2000fffe0ff */
[----:B0-----:R-:W-:Y:S01]  /*31570*/  IMAD R170, R173, UR17, R170 ;  /* 0x00000011adaa7c24 */ /* 0x001fe2000f8e02aa */
[----:B------:R-:W-:-:S02]  /*31580*/  ISETP.NE.AND P1, PT, R161, RZ, PT ;  /* 0x000000ffa100720c */ /* 0x000fc40003f25270 */
[----:B------:R-:W-:Y:S01]  /*31590*/  IADD3 R161, PT, PT, R4, UR42, RZ ;  /* 0x0000002a04a17c10 */ /* 0x000fe2000fffe0ff */
[----:B----4-:R-:W-:Y:S01]  /*315a0*/  IMAD R168, R175, UR21, R128 ;  /* 0x00000015afa87c24 */ /* 0x010fe2000f8e0280 */
[----:B------:R-:W-:Y:S01]  /*315b0*/  IADD3 R175, PT, PT, R167, 0x16, RZ ;  /* 0x00000016a7af7810 */ /* 0x000fe20007ffe0ff */
[----:B---3--:R-:W-:Y:S01]  /*315c0*/  FFMA.FTZ R120, R169, R125, R162 ;  /* 0x0000007da9787223 */ /* 0x008fe200000100a2 */
[----:B------:R-:W-:Y:S01]  /*315d0*/  IADD3 R180, PT, PT, R170, 0x16, RZ ;  /* 0x00000016aab47810 */ /* 0x000fe20007ffe0ff */
[----:B------:R-:W-:Y:S01]  /*315e0*/  IMAD R169, R172, UR16, R161 ;  /* 0x00000010aca97c24 */ /* 0x000fe2000f8e02a1 */
[----:B------:R-:W-:Y:S01]  /*315f0*/  IADD3 R161, PT, PT, R4, UR44, RZ ;  /* 0x0000002c04a17c10 */ /* 0x000fe2000fffe0ff */
[----:B------:R-:W-:Y:S01]  /*31600*/  FADD.FTZ R128, -R120, R159 ;  /* 0x0000009f78807221 */ /* 0x000fe20000010100 */
[----:B------:R-:W-:Y:S01]  /*31610*/  FADD.FTZ R2, R121, -R120 ;  /* 0x8000007879027221 */ /* 0x000fe20000010000 */
[----:B------:R-:W-:Y:S02]  /*31620*/  IADD3 R178, PT, PT, R168, 0x16, RZ ;  /* 0x00000016a8b27810 */ /* 0x000fe40007ffe0ff */
[----:B------:R-:W-:Y:S01]  /*31630*/  FMUL.FTZ R125, R128, 0.25 ;  /* 0x3e800000807d7820 */ /* 0x000fe20000410000 */
[----:B------:R-:W-:Y:S01]  /*31640*/  FFMA.FTZ R127, R122, R2, R123 ;  /* 0x000000027a7f7223 */ /* 0x000fe2000001007b */
[----:B------:R-:W-:Y:S01]  /*31650*/  IADD3 R2, PT, PT, R163, 0x16, RZ ;  /* 0x00000016a3027810 */ /* 0x000fe20007ffe0ff */
[----:B------:R-:W-:Y:S01]  /*31660*/  IMAD R124, R176, UR18, R161 ;  /* 0x00000012b07c7c24 */ /* 0x000fe2000f8e02a1 */
[----:B------:R-:W-:-:S02]  /*31670*/  IADD3 R179, PT, PT, R169, 0x16, RZ ;  /* 0x00000016a9b37810 */ /* 0x000fc40007ffe0ff */
[----:B------:R-:W-:Y:S01]  /*31680*/  FSEL R125, R125, R128, P0 ;  /* 0x000000807d7d7208 */ /* 0x000fe20000000000 */
[----:B------:R-:W5:Y:S01]  /*31690*/  TLD.LZ RZ, R163, R126, UR12, 1D, 0x1 ;  /* 0x00ff0cff7ea37f66 */ /* 0x000f6200081e01ff */
[----:B------:R-:W-:Y:S02]  /*316a0*/  IADD3 R161, PT, PT, R165, 0x16, RZ ;  /* 0x00000016a5a17810 */ /* 0x000fe40007ffe0ff */
[----:B------:R-:W-:Y:S01]  /*316b0*/  IADD3 R181, PT, PT, R124, 0x16, RZ ;  /* 0x000000167cb57810 */ /* 0x000fe20007ffe0ff */
[----:B------:R-:W-:Y:S01]  /*316c0*/  FFMA.FTZ R162, R171, R125, R120 ;  /* 0x0000007daba27223 */ /* 0x000fe20000010078 */
[----:B------:R-:W-:Y:S02]  /*316d0*/  IADD3 R120, PT, PT, R164, 0x16, RZ ;  /* 0x00000016a4787810 */ /* 0x000fe40007ffe0ff */
[----:B------:R-:W5:Y:S01]  /*316e0*/  TLD.LZ RZ, R164, R126, UR8, 1D, 0x1 ;  /* 0x00ff08ff7ea47f66 */ /* 0x000f6200081e01ff */
[----:B------:R-:W5:Y:S01]  /*316f0*/  TLD.LZ RZ, R165, R2, UR12, 1D, 0x1 ;  /* 0x00ff0cff02a57f66 */ /* 0x000f6200081e01ff */
[----:B------:R-:W-:-:S02]  /*31700*/  IADD3 R171, PT, PT, R166, 0x16, RZ ;  /* 0x00000016a6ab7810 */ /* 0x000fc40007ffe0ff */
        /* <DEDUP_REMOVED lines=10> */
[----:B------:R2:W-:Y:S01]  /*317b0*/  TLD.LZ RZ, R126, R178, UR8, 1D, 0x1 ;  /* 0x00ff08ffb27e7f66 */ /* 0x0005e200081e01ff */
[----:B------:R-:W5:Y:S01]  /*317c0*/  TLD.LZ RZ, R123, R179, UR12, 1D, 0x1 ;  /* 0x00ff0cffb37b7f66 */ /* 0x000f6200081e01ff */
[----:B------:R-:W-:Y:S01]  /*317d0*/  TLD.LZ RZ, R124, R179, UR8, 1D, 0x1 ;  /* 0x00ff08ffb37c7f66 */ /* 0x000fe200081e01ff */
        /* <DEDUP_REMOVED lines=12> */
[----:B------:R-:W-:Y:S01]  /*318a0*/  UIADD3 UR14, UPT, UPT, UR10, 0x16, UR19 ;  /* 0x000000160a0e7890 */ /* 0x000fe2000fffe013 */
[----:B------:R-:W4:Y:S04]  /*318b0*/  LDCU.128 UR16, c[0x3][0xdd0] ;  /* 0x00c1ba00ff1077ac */ /* 0x000f280008000c00 */
[----:B------:R-:W0:Y:S01]  /*318c0*/  MUFU.RCP R161, R161 ;  /* 0x000000a100a17308 */ /* 0x000e220000001000 */
[----:B-1----:R-:W1:Y:S08]  /*318d0*/  LDC R175, c[0x0][0x380] ;  /* 0x0000e000ffaf7b82 */ /* 0x002e700000000800 */
[----:B--2---:R-:W2:Y:S01]  /*318e0*/  LDC R178, c[0x0][0x380] ;  /* 0x0000e000ffb27b82 */ /* 0x004ea20000000800 */
[----:B----4-:R-:W-:-:S02]  /*318f0*/  UIADD3 UR16, UPT, UPT, UR10, 0x16, UR16 ;  /* 0x000000160a107890 */ /* 0x010fc4000fffe010 */
[----:B------:R-:W-:Y:S02]  /*31900*/  UIADD3 UR17, UPT, UPT, UR10, 0x16, UR17 ;  /* 0x000000160a117890 */ /* 0x000fe4000fffe011 */
[----:B------:R-:W-:Y:S02]  /*31910*/  UIADD3 UR19, UPT, UPT, UR10, 0x16, UR19 ;  /* 0x000000160a137890 */ /* 0x000fe4000fffe013 */
[----:B------:R-:W-:Y:S01]  /*31920*/  UIADD3 UR18, UPT, UPT, UR10, 0x16, UR18 ;  /* 0x000000160a127890 */ /* 0x000fe2000fffe012 */
[----:B------:R-:W-:-:S04]  /*31930*/  DEPBAR.LE SB5, 0xc ;  /* 0x0000d3000000791a */ /* 0x000fc80000000000 */
[----:B------:R-:W-:-:S04]  /*31940*/  FMUL.FTZ R163, R163, UR33 ;  /* 0x00000021a3a37c20 */ /* 0x000fc80008410000 */
[----:B------:R-:W-:Y:S01]  /*31950*/  FFMA.FTZ R163, R164, UR39, R163 ;  /* 0x00000027a4a37c23 */ /* 0x000fe200080100a3 */
[----:B------:R-:W4:Y:S01]  /*31960*/  LDCU.128 UR36, c[0x3][0x1e0] ;  /* 0x00c03c00ff2477ac */ /* 0x000f220008000c00 */
[----:B------:R-:W-:Y:S01]  /*31970*/  HFMA2 R164, -RZ, RZ, 3.47265625, 0 ;  /* 0x42f20000ffa47431 */ /* 0x000fe200000001ff */
[----:B------:R-:W-:-:S04]  /*31980*/  DEPBAR.LE SB5, 0xa ;  /* 0x0000d2800000791a */ /* 0x000fc80000000000 */
[----:B------:R-:W-:Y:S01]  /*31990*/  FMUL.FTZ R165, R165, UR34 ;  /* 0x00000022a5a57c20 */ /* 0x000fe20008410000 */
[--C-:B------:R-:W-:Y:S01]  /*319a0*/  FADD.FTZ R128, -R162, R163.reuse ;  /* 0x000000a3a2807221 */ /* 0x100fe20000010100 */
[----:B------:R-:W-:Y:S01]  /*319b0*/  FMUL.FTZ R167, R167, UR35 ;  /* 0x00000023a7a77c20 */ /* 0x000fe20008410000 */
[----:B------:R-:W3:Y:S01]  /*319c0*/  LDCU.128 UR32, c[0x3][0x440] ;  /* 0x00c08800ff2077ac */ /* 0x000ee20008000c00 */
[----:B------:R-:W-:Y:S01]  /*319d0*/  FADD.FTZ R174, R174, R163 ;  /* 0x000000a3aeae7221 */ /* 0x000fe20000010000 */
[----:B------:R-:W-:-:S05]  /*319e0*/  FMUL.FTZ R159, R128, 0.25 ;  /* 0x3e800000809f7820 */ /* 0x000fca0000410000 */
[----:B------:R-:W-:Y:S02]  /*319f0*/  FSEL R159, R159, R128, P0 ;  /* 0x000000809f9f7208 */ /* 0x000fe40000000000 */
[----:B------:R-:W-:-:S03]  /*31a00*/  FSETP.GT.FTZ.AND P0, PT, R100, 8.50705917302346158658e+37, PT ;  /* 0x7e8000006400780b */ /* 0x000fc60003f14000 */
[----:B0-----:R-:W-:Y:S01]  /*31a10*/  FFMA.FTZ R162, R161, R159, R162 ;  /* 0x0000009fa1a27223 */ /* 0x001fe200000100a2 */
[----:B------:R-:W-:Y:S01]  /*31a20*/  FSEL R164, R164, 30.25, !P0 ;  /* 0x41f20000a4a47808 */ /* 0x000fe20004000000 */
[----:B----4-:R-:W-:Y:S01]  /*31a30*/  FFMA.FTZ R165, R166, UR36, R165 ;  /* 0x00000024a6a57c23 */ /* 0x010fe200080100a5 */
[----:B------:R-:W-:-:S04]  /*31a40*/  DEPBAR.LE SB5, 0x9 ;  /* 0x0000d2400000791a */ /* 0x000fc80000000000 */
[----:B------:R-:W-:Y:S01]  /*31a50*/  FFMA.FTZ R167, R168, UR37, R167 ;  /* 0x00000025a8a77c23 */ /* 0x000fe200080100a7 */
[----:B------:R-:W-:Y:S01]  /*31a60*/  FADD.FTZ R159, R163, -R162 ;  /* 0x800000a2a39f7221 */ /* 0x000fe20000010000 */
[----:B------:R-:W0:Y:S01]  /*31a70*/  MUFU.RCP R161, R164 ;  /* 0x000000a400a17308 */ /* 0x000e220000001000 */
[----:B------:R-:W-:Y:S01]  /*31a80*/  HFMA2 R163, -RZ, RZ, 3.48046875, 0 ;  /* 0x42f60000ffa37431 */ /* 0x000fe200000001ff */
[----:B------:R-:W-:-:S04]  /*31a90*/  DEPBAR.LE SB5, 0x8 ;  /* 0x0000d2000000791a */ /* 0x000fc80000000000 */
[----:B---3--:R-:W-:Y:S01]  /*31aa0*/  FMUL.FTZ R169, R169, UR32 ;  /* 0x00000020a9a97c20 */ /* 0x008fe20008410000 */
[----:B------:R-:W-:Y:S01]  /*31ab0*/  FFMA.FTZ R127, R128, R159, R127 ;  /* 0x0000009f807f7223 */ /* 0x000fe2000001007f */
[----:B------:R-:W-:Y:S01]  /*31ac0*/  FADD.FTZ R128, -R162, R165 ;  /* 0x000000a5a2807221 */ /* 0x000fe20000010100 */
[----:B------:R-:W-:-:S04]  /*31ad0*/  DEPBAR.LE SB5, 0x6 ;  /* 0x0000d1800000791a */ /* 0x000fc80000000000 */
[----:B------:R-:W-:Y:S01]  /*31ae0*/  FMUL.FTZ R172, R172, UR33 ;  /* 0x00000021acac7c20 */ /* 0x000fe20008410000 */
[----:B------:R-:W-:Y:S01]  /*31af0*/  FFMA.FTZ R169, R170, UR38, R169 ;  /* 0x00000026aaa97c23 */ /* 0x000fe200080100a9 */
[----:B------:R-:W-:Y:S01]  /*31b00*/  FMUL.FTZ R176, R176, UR34 ;  /* 0x00000022b0b07c20 */ /* 0x000fe20008410000 */
[----:B------:R-:W-:Y:S01]  /*31b10*/  FMUL.FTZ R159, R128, 0.25 ;  /* 0x3e800000809f7820 */ /* 0x000fe20000410000 */
[----:B------:R-:W-:Y:S01]  /*31b20*/  FFMA.FTZ R173, R173, UR39, R172 ;  /* 0x00000027adad7c23 */ /* 0x000fe200080100ac */
[----:B------:R-:W3:Y:S01]  /*31b30*/  LDCU.128 UR36, c[0x3][0x1f0] ;  /* 0x00c03e00ff2477ac */ /* 0x000ee20008000c00 */
[----:B------:R-:W-:-:S04]  /*31b40*/  DEPBAR.LE SB5, 0x5 ;  /* 0x0000d1400000791a */ /* 0x000fc80000000000 */
[----:B------:R-:W-:Y:S01]  /*31b50*/  FMUL.FTZ R125, R125, UR35 ;  /* 0x000000237d7d7c20 */ /* 0x000fe20008410000 */
[----:B------:R-:W-:Y:S01]  /*31b60*/  FADD.FTZ R174, R174, R165 ;  /* 0x000000a5aeae7221 */ /* 0x000fe20000010000 */
[----:B------:R-:W-:Y:S01]  /*31b70*/  FSEL R159, R159, R128, P0 ;  /* 0x000000809f9f7208 */ /* 0x000fe20000000000 */
[----:B------:R-:W-:-:S04]  /*31b80*/  DEPBAR.LE SB5, 0x4 ;  /* 0x0000d1000000791a */ /* 0x000fc80000000000 */
[----:B------:R-:W-:Y:S01]  /*31b90*/  FMUL.FTZ R123, R123, UR40 ;  /* 0x000000287b7b7c20 */ /* 0x000fe20008410000 */
[----:B------:R-:W-:Y:S01]  /*31ba0*/  FSETP.GT.FTZ.AND P0, PT, R101, 8.50705917302346158658e+37, PT ;  /* 0x7e8000006500780b */ /* 0x000fe20003f14000 */
[----:B------:R-:W-:Y:S01]  /*31bb0*/  FADD.FTZ R174, R174, R167 ;  /* 0x000000a7aeae7221 */ /* 0x000fe20000010000 */
[----:B------:R-:W4:Y:S01]  /*31bc0*/  LDCU.128 UR32, c[0x3][0xdc0] ;  /* 0x00c1b800ff2077ac */ /* 0x000f220008000c00 */
[----:B0-----:R-:W-:Y:S01]  /*31bd0*/  FFMA.FTZ R162, R161, R159, R162 ;  /* 0x0000009fa1a27223 */ /* 0x001fe200000100a2 */
[----:B------:R-:W-:Y:S01]  /*31be0*/  MOV R161, 0x42f40000 ;  /* 0x42f4000000a17802 */ /* 0x000fe20000000f00 */
[----:B------:R-:W-:Y:S01]  /*31bf0*/  FADD.FTZ R174, R174, R169 ;  /* 0x000000a9aeae7221 */ /* 0x000fe20000010000 */
[----:B------:R-:W0:Y:S01]  /*31c00*/  LDC R168, c[0x0][0x380] ;  /* 0x0000e000ffa87b82 */ /* 0x000e220000000800 */
[----:B------:R-:W-:Y:S01]  /*31c10*/  FADD.FTZ R159, R165, -R162 ;  /* 0x800000a2a59f7221 */ /* 0x000fe20000010000 */
[----:B------:R-:W-:Y:S01]  /*31c20*/  FSEL R161, R161, 30.5, !P0 ;  /* 0x41f40000a1a17808 */ /* 0x000fe20004000000 */
[----:B------:R-:W-:Y:S01]  /*31c30*/  FADD.FTZ R174, R174, R173 ;  /* 0x000000adaeae7221 */ /* 0x000fe20000010000 */
[----:B------:R-:W-:-:S04]  /*31c40*/  DEPBAR.LE SB5, 0x3 ;  /* 0x0000d0c00000791a */ /* 0x000fc80000000000 */
[----:B------:R-:W-:Y:S01]  /*31c50*/  FMUL.FTZ R122, R122, UR41 ;  /* 0x000000297a7a7c20 */ /* 0x000fe20008410000 */
[----:B------:R-:W-:Y:S01]  /*31c60*/  FFMA.FTZ R127, R128, R159, R127 ;  /* 0x0000009f807f7223 */ /* 0x000fe2000001007f */
[----:B------:R-:W-:Y:S01]  /*31c70*/  FADD.FTZ R128, -R162, R167 ;  /* 0x000000a7a2807221 */ /* 0x000fe20000010100 */
[----:B---3--:R-:W-:Y:S01]  /*31c80*/  FFMA.FTZ R177, R177, UR36, R176 ;  /* 0x00000024b1b17c23 */ /* 0x008fe200080100b0 */
[----:B------:R-:W3:Y:S01]  /*31c90*/  MUFU.RCP R161, R161 ;  /* 0x000000a100a17308 */ /* 0x000ee20000001000 */
[----:B------:R-:W-:Y:S01]  /*31ca0*/  FFMA.FTZ R125, R126, UR37, R125 ;  /* 0x000000257e7d7c23 */ /* 0x000fe2000801007d */
[----:B------:R-:W-:Y:S01]  /*31cb0*/  FMUL.FTZ R159, R128, 0.25 ;  /* 0x3e800000809f7820 */ /* 0x000fe20000410000 */
[----:B------:R-:W-:Y:S01]  /*31cc0*/  FADD.FTZ R174, R174, R177 ;  /* 0x000000b1aeae7221 */ /* 0x000fe20000010000 */
[----:B------:R-:W-:Y:S01]  /*31cd0*/  FFMA.FTZ R123, R124, UR38, R123 ;  /* 0x000000267c7b7c23 */ /* 0x000fe2000801007b */
[----:B------:R-:W1:Y:S01]  /*31ce0*/  LDC R170, c[0x0][0x380] ;  /* 0x0000e000ffaa7b82 */ /* 0x000e620000000800 */
[----:B----4-:R-:W-:Y:S01]  /*31cf0*/  UIADD3 UR20, UPT, UPT, UR10, 0x16, UR33 ;  /* 0x000000160a147890 */ /* 0x010fe2000fffe021 */
[----:B------:R-:W-:Y:S01]  /*31d00*/  FSEL R159, R159, R128, P0 ;  /* 0x000000809f9f7208 */ /* 0x000fe20000000000 */
[----:B------:R-:W-:Y:S01]  /*31d10*/  FADD.FTZ R174, R174, R125 ;  /* 0x0000007daeae7221 */ /* 0x000fe20000010000 */
[----:B------:R-:W-:Y:S01]  /*31d20*/  FSETP.GT.FTZ.AND P0, PT, R102, 8.50705917302346158658e+37, PT ;  /* 0x7e8000006600780b */ /* 0x000fe20003f14000 */
[----:B------:R-:W-:Y:S01]  /*31d30*/  UIADD3 UR21, UPT, UPT, UR10, 0x16, UR34 ;  /* 0x000000160a157890 */ /* 0x000fe2000fffe022 */
[C---:B------:R-:W-:Y:S01]  /*31d40*/  IADD3 R164, PT, PT, R4.reuse, UR49, RZ ;  /* 0x0000003104a47c10 */ /* 0x040fe2000fffe0ff */
[----:B------:R-:W-:Y:S01]  /*31d50*/  UIADD3 UR25, UPT, UPT, UR10, 0x16, UR35 ;  /* 0x000000160a197890 */ /* 0x000fe2000fffe023 */
[----:B------:R-:W-:Y:S01]  /*31d60*/  FSEL R163, R163, 30.75, !P0 ;  /* 0x41f60000a3a37808 */ /* 0x000fe20004000000 */
[----:B------:R-:W4:Y:S01]  /*31d70*/  LDC R165, c[0x0][0x380] ;  /* 0x0000e000ffa57b82 */ /* 0x000f220000000800 */
[----:B------:R-:W-:Y:S01]  /*31d80*/  UIADD3 UR15, UPT, UPT, UR10, 0x16, UR32 ;  /* 0x000000160a0f7890 */ /* 0x000fe2000fffe020 */
[----:B------:R-:W-:Y:S01]  /*31d90*/  IADD3 R166, PT, PT, R4, UR51, RZ ;  /* 0x0000003304a67c10 */ /* 0x000fe2000fffe0ff */
[----:B---3--:R-:W-:Y:S01]  /*31da0*/  FFMA.FTZ R162, R161, R159, R162 ;  /* 0x0000009fa1a27223 */ /* 0x008fe200000100a2 */
[----:B------:R-:W-:Y:S01]  /*31db0*/  MOV R161, 0x42f80000 ;  /* 0x42f8000000a17802 */ /* 0x000fe20000000f00 */
[----:B------:R-:W3:Y:S01]  /*31dc0*/  MUFU.RCP R163, R163 ;  /* 0x000000a300a37308 */ /* 0x000ee20000001000 */
[----:B------:R-:W2:Y:S01]  /*31dd0*/  LDCU.128 UR32, c[0x3][0xde0] ;  /* 0x00c1bc00ff2077ac */ /* 0x000ea20008000c00 */
[----:B------:R-:W-:Y:S01]  /*31de0*/  FADD.FTZ R159, R167, -R162 ;  /* 0x800000a2a79f7221 */ /* 0x000fe20000010000 */
[----:B------:R-:W0:Y:S01]  /*31df0*/  LDC R172, c[0x0][0x380] ;  /* 0x0000e000ffac7b82 */ /* 0x000e220000000800 */
[----:B------:R-:W-:-:S02]  /*31e00*/  FADD.FTZ R174, R174, R123 ;  /* 0x0000007baeae7221 */ /* 0x000fc40000010000 */
[----:B------:R-:W-:Y:S01]  /*31e10*/  FFMA.FTZ R127, R128, R159, R127 ;  /* 0x0000009f807f7223 */ /* 0x000fe2000001007f */
[----:B------:R-:W-:-:S04]  /*31e20*/  FADD.FTZ R128, -R162, R169 ;  /* 0x000000a9a2807221 */ /* 0x000fc80000010100 */
[----:B------:R-:W-:Y:S01]  /*31e30*/  FMUL.FTZ R159, R128, 0.25 ;  /* 0x3e800000809f7820 */ /* 0x000fe20000410000 */
[----:B------:R-:W1:Y:S04]  /*31e40*/  LDC R167, c[0x0][0x380] ;  /* 0x0000e000ffa77b82 */ /* 0x000e680000000800 */
[----:B------:R-:W-:Y:S02]  /*31e50*/  FSEL R159, R159, R128, P0 ;  /* 0x000000809f9f7208 */ /* 0x000fe40000000000 */
[----:B------:R-:W-:Y:S01]  /*31e60*/  FSETP.GT.FTZ.AND P0, PT, R153, 8.50705917302346158658e+37, PT ;  /* 0x7e8000009900780b */ /* 0x000fe20003f14000 */
[----:B--2---:R-:W-:Y:S01]  /*31e70*/  UIADD3 UR32, UPT, UPT, UR10, 0x16, UR32 ;  /* 0x000000160a207890 */ /* 0x004fe2000fffe020 */
[----:B------:R-:W2:Y:S01]  /*31e80*/  LDC R176, c[0x0][0x380] ;  /* 0x0000e000ffb07b82 */ /* 0x000ea20000000800 */
[----:B---3--:R-:W-:Y:S01]  /*31e90*/  FFMA.FTZ R162, R163, R159, R162 ;  /* 0x0000009fa3a27223 */ /* 0x008fe200000100a2 */
[----:B------:R-:W-:Y:S01]  /*31ea0*/  FSEL R161, R161, 31, !P0 ;  /* 0x41f80000a1a17808 */ /* 0x000fe20004000000 */
[----:B------:R-:W-:-:S02]  /*31eb0*/  HFMA2 R163, -RZ, RZ, 3.48828125, 0 ;  /* 0x42fa0000ffa37431 */ /* 0x000fc400000001ff */
[----:B------:R-:W-:-:S03]  /*31ec0*/  FADD.FTZ R159, R169, -R162 ;  /* 0x800000a2a99f7221 */ /* 0x000fc60000010000 */
[----:B------:R-:W3:Y:S01]  /*31ed0*/  MUFU.RCP R161, R161 ;  /* 0x000000a100a17308 */ /* 0x000ee20000001000 */
[----:B------:R-:W-:Y:S01]  /*31ee0*/  FFMA.FTZ R127, R128, R159, R127 ;  /* 0x0000009f807f7223 */ /* 0x000fe2000001007f */
[----:B------:R-:W-:-:S04]  /*31ef0*/  FADD.FTZ R128, -R162, R173 ;  /* 0x000000ada2807221 */ /* 0x000fc80000010100 */
[----:B------:R-:W-:Y:S01]  /*31f00*/  FMUL.FTZ R159, R128, 0.25 ;  /* 0x3e800000809f7820 */ /* 0x000fe20000410000 */
[----:B-1----:R-:W-:-:S04]  /*31f10*/  IMAD R164, R167, UR25, R164 ;  /* 0x00000019a7a47c24 */ /* 0x002fc8000f8e02a4 */
[----:B------:R-:W-:Y:S02]  /*31f20*/  FSEL R159, R159, R128, P0 ;  /* 0x000000809f9f7208 */ /* 0x000fe40000000000 */
[----:B------:R-:W-:-:S03]  /*31f30*/  FSETP.GT.FTZ.AND P0, PT, R154, 8.50705917302346158658e+37, PT ;  /* 0x7e8000009a00780b */ /* 0x000fc60003f14000 */
[----:B---3--:R-:W-:Y:S01]  /*31f40*/  FFMA.FTZ R162, R161, R159, R162 ;  /* 0x0000009fa1a27223 */ /* 0x008fe200000100a2 */
[----:B------:R-:W-:Y:S02]  /*31f50*/  FSEL R163, R163, 31.25, !P0 ;  /* 0x41fa0000a3a37808 */ /* 0x000fe40004000000 */
[----:B------:R-:W-:Y:S01]  /*31f60*/  MOV R161, 0x42fc0000 ;  /* 0x42fc000000a17802 */ /* 0x000fe20000000f00 */
[----:B------:R-:W-:Y:S02]  /*31f70*/  FADD.FTZ R159, R173, -R162 ;  /* 0x800000a2ad9f7221 */ /* 0x000fe40000010000 */
[----:B------:R-:W1:Y:S01]  /*31f80*/  LDC R173, c[0x0][0x380] ;  /* 0x0000e000ffad7b82 */ /* 0x000e620000000800 */
[----:B------:R-:W3:Y:S01]  /*31f90*/  MUFU.RCP R163, R163 ;  /* 0x000000a300a37308 */ /* 0x000ee20000001000 */
[----:B------:R-:W-:Y:S01]  /*31fa0*/  FFMA.FTZ R127, R128, R159, R127 ;  /* 0x0000009f807f7223 */ /* 0x000fe2000001007f */
[----:B------:R-:W-:-:S04]  /*31fb0*/  FADD.FTZ R128, -R162, R177 ;  /* 0x000000b1a2807221 */ /* 0x000fc80000010100 */
[----:B------:R-:W-:-:S05]  /*31fc0*/  FMUL.FTZ R159, R128, 0.25 ;  /* 0x3e800000809f7820 */ /* 0x000fca0000410000 */
[----:B------:R-:W-:Y:S02]  /*31fd0*/  FSEL R159, R159, R128, P0 ;  /* 0x000000809f9f7208 */ /* 0x000fe40000000000 */
[----:B------:R-:W-:-:S04]  /*31fe0*/  FSETP.GT.FTZ.AND P0, PT, R155, 8.50705917302346158658e+37, PT ;  /* 0x7e8000009b00780b */ /* 0x000fc80003f14000 */
[----:B------:R-:W-:Y:S01]  /*31ff0*/  FSEL R161, R161, 31.5, !P0 ;  /* 0x41fc0000a1a17808 */ /* 0x000fe20004000000 */
[----:B---3--:R-:W-:Y:S02]  /*32000*/  FFMA.FTZ R162, R163, R159, R162 ;  /* 0x0000009fa3a27223 */ /* 0x008fe400000100a2 */
[----:B------:R-:W3:Y:S02]  /*32010*/  LDC R163, c[0x0][0x380] ;  /* 0x0000e000ffa37b82 */ /* 0x000ee40000000800 */
[----:B------:R-:W-:Y:S01]  /*32020*/  FADD.FTZ R159, R177, -R162 ;  /* 0x800000a2b19f7221 */ /* 0x000fe20000010000 */
[----:B------:R-:W4:Y:S01]  /*32030*/  MUFU.RCP R161, R161 ;  /* 0x000000a100a17308 */ /* 0x000f220000001000 */
[----:B------:R-:W-:Y:S01]  /*32040*/  FADD.FTZ R126, -R162, R125 ;  /* 0x0000007da27e7221 */ /* 0x000fe20000010100 */
[----:B-1----:R-:W-:Y:S02]  /*32050*/  IMAD R166, R173, UR17, R166 ;  /* 0x00000011ada67c24 */ /* 0x002fe4000f8e02a6 */
[----:B------:R-:W-:Y:S01]  /*32060*/  FFMA.FTZ R127, R128, R159, R127 ;  /* 0x0000009f807f7223 */ /* 0x000fe2000001007f */
[----:B------:R-:W-:-:S05]  /*32070*/  FMUL.FTZ R159, R126, 0.25 ;  /* 0x3e8000007e9f7820 */ /* 0x000fca0000410000 */
[----:B------:R-:W-:Y:S02]  /*32080*/  FSEL R159, R159, R126, P0 ;  /* 0x0000007e9f9f7208 */ /* 0x000fe40000000000 */
[----:B------:R-:W-:-:S03]  /*32090*/  FSETP.GT.FTZ.AND P0, PT, R103, 8.50705917302346158658e+37, PT ;  /* 0x7e8000006700780b */ /* 0x000fc60003f14000 */
[----:B----4-:R-:W-:Y:S01]  /*320a0*/  FFMA.FTZ R162, R161, R159, R162 ;  /* 0x0000009fa1a27223 */ /* 0x010fe200000100a2 */
[----:B------:R-:W-:-:S03]  /*320b0*/  IADD3 R159, PT, PT, R4, UR47, RZ ;  /* 0x0000002f049f7c10 */ /* 0x000fc6000fffe0ff */
[----:B------:R-:W-:Y:S01]  /*320c0*/  FADD.FTZ R128, R125, -R162 ;  /* 0x800000a27d807221 */ /* 0x000fe20000010000 */
[----:B------:R-:W-:Y:S02]  /*320d0*/  HFMA2 R125, -RZ, RZ, 3.49609375, 0 ;  /* 0x42fe0000ff7d7431 */ /* 0x000fe400000001ff */
[----:B------:R-:W-:Y:S01]  /*320e0*/  FADD.FTZ R124, -R162, R123 ;  /* 0x0000007ba27c7221 */ /* 0x000fe20000010100 */
[----:B------:R-:W-:Y:S01]  /*320f0*/  FFMA.FTZ R127, R126, R128, R127 ;  /* 0x000000807e7f7223 */ /* 0x000fe2000001007f */
[C---:B------:R-:W-:Y:S02]  /*32100*/  IADD3 R126, PT, PT, R4.reuse, UR45, RZ ;  /* 0x0000002d047e7c10 */ /* 0x040fe4000fffe0ff */
[----:B------:R-:W-:Y:S01]  /*32110*/  IADD3 R128, PT, PT, R4, UR46, RZ ;  /* 0x0000002e04807c10 */ /* 0x000fe2000fffe0ff */
[----:B------:R-:W1:Y:S02]  /*32120*/  LDCU.128 UR44, c[0x3][0x1e40] ;  /* 0x00c3c800ff2c77ac */ /* 0x000e640008000c00 */
[----:B---3--:R-:W-:Y:S01]  /*32130*/  IMAD R126, R163, UR14, R126 ;  /* 0x0000000ea37e7c24 */ /* 0x008fe2000f8e027e */
        /* <DEDUP_REMOVED lines=9> */
[----:B------:R-:W-:Y:S02]  /*321d0*/  IADD3 R165, PT, PT, R4, UR50, RZ ;  /* 0x0000003204a57c10 */ /* 0x000fe4000fffe0ff */
[----:B------:R-:W-:Y:S02]  /*321e0*/  IADD3 R128, PT, PT, R128, 0x16, RZ ;  /* 0x0000001680807810 */ /* 0x000fe40007ffe0ff */
[----:B-1----:R-:W-:Y:S01]  /*321f0*/  IADD3 R167, PT, PT, R4, UR44, RZ ;  /* 0x0000002c04a77c10 */ /* 0x002fe2000fffe0ff */
[----:B0-----:R-:W-:-:S04]  /*32200*/  IMAD R165, R172, UR16, R165 ;  /* 0x00000010aca57c24 */ /* 0x001fc8000f8e02a5 */
[----:B--2---:R-:W-:Y:S02]  /*32210*/  IMAD R167, R176, UR18, R167 ;  /* 0x00000012b0a77c24 */ /* 0x004fe4000f8e02a7 */
[----:B---3--:R-:W-:Y:S01]  /*32220*/  FFMA.FTZ R162, R161, R125, R162 ;  /* 0x0000007da1a27223 */ /* 0x008fe200000100a2 */
[----:B------:R-:W-:Y:S01]  /*32230*/  MOV R125, 0x43000000 ;  /* 0x43000000007d7802 */ /* 0x000fe20000000f00 */
[----:B------:R-:W-:Y:S01]  /*32240*/  IMAD R161, R168, UR20, R159 ;  /* 0x00000014a8a17c24 */ /* 0x000fe2000f8e029f */
[----:B------:R-:W-:Y:S02]  /*32250*/  IADD3 R168, PT, PT, R4, UR45, RZ ;  /* 0x0000002d04a87c10 */ /* 0x000fe4000fffe0ff */
[----:B------:R-:W-:Y:S01]  /*32260*/  FSEL R169, R125, 32, !P0 ;  /* 0x420000007da97808 */ /* 0x000fe20004000000 */
[----:B------:R-:W-:-:S04]  /*32270*/  DEPBAR.LE SB5, 0x2 ;  /* 0x0000d0800000791a */ /* 0x000fc80000000000 */
[----:B------:R-:W-:Y:S01]  /*32280*/  FFMA.FTZ R125, R121, UR39, R122 ;  /* 0x00000027797d7c23 */ /* 0x000fe2000801007a */
[----:B------:R-:W0:Y:S01]  /*32290*/  LDCU.128 UR36, c[0x3][0x200] ;  /* 0x00c04000ff2477ac */ /* 0x000e220008000c00 */
[----:B------:R-:W-:Y:S01]  /*322a0*/  IMAD R168, R175, UR19, R168 ;  /* 0x00000013afa87c24 */ /* 0x000fe2000f8e02a8 */
[----:B------:R1:W2:Y:S01]  /*322b0*/  MUFU.RCP R171, R169 ;  /* 0x000000a900ab7308 */ /* 0x0002a20000001000 */
[--C-:B------:R-:W-:Y:S01]  /*322c0*/  FADD.FTZ R122, -R162, R125.reuse ;  /* 0x0000007da27a7221 */ /* 0x100fe20000010100 */
[----:B------:R-:W-:Y:S01]  /*322d0*/  IADD3 R175, PT, PT, R165, 0x16, RZ ;  /* 0x00000016a5af7810 */ /* 0x000fe20007ffe0ff */
[----:B------:R-:W-:Y:S01]  /*322e0*/  FADD.FTZ R174, R174, R125 ;  /* 0x0000007daeae7221 */ /* 0x000fe20000010000 */
[----:B------:R-:W-:Y:S01]  /*322f0*/  IADD3 R161, PT, PT, R161, 0x16, RZ ;  /* 0x00000016a1a17810 */ /* 0x000fe20007ffe0ff */
[----:B------:R-:W-:Y:S01]  /*32300*/  FMUL.FTZ R121, R122, 0.25 ;  /* 0x3e8000007a797820 */ /* 0x000fe20000410000 */
[----:B------:R-:W-:Y:S02]  /*32310*/  IADD3 R179, PT, PT, R167, 0x16, RZ ;  /* 0x00000016a7b37810 */ /* 0x000fe40007ffe0ff */
[----:B------:R-:W-:-:S02]  /*32320*/  IADD3 R180, PT, PT, R168, 0x16, RZ ;  /* 0x00000016a8b47810 */ /* 0x000fc40007ffe0ff */
[----:B------:R-:W-:Y:S01]  /*32330*/  FSEL R159, R121, R122, P0 ;  /* 0x0000007a799f7208 */ /* 0x000fe20000000000 */
[--C-:B------:R-:W-:Y:S01]  /*32340*/  FADD.FTZ R121, R123, -R162.reuse ;  /* 0x800000a27b797221 */ /* 0x100fe20000010000 */
[----:B-1----:R-:W-:Y:S02]  /*32350*/  IADD3 R169, PT, PT, R4, UR46, RZ ;  /* 0x0000002e04a97c10 */ /* 0x002fe4000fffe0ff */
[----:B------:R-:W-:Y:S01]  /*32360*/  FSETP.GT.FTZ.AND P0, PT, R105, 8.50705917302346158658e+37, PT ;  /* 0x7e8000006900780b */ /* 0x000fe20003f14000 */
[----:B------:R-:W-:Y:S01]  /*32370*/  FFMA.FTZ R121, R124, R121, R127 ;  /* 0x000000797c797223 */ /* 0x000fe2000001007f */
[----:B--2---:R-:W-:Y:S01]  /*32380*/  FFMA.FTZ R162, R171, R159, R162 ;  /* 0x0000009faba27223 */ /* 0x004fe200000100a2 */
[----:B------:R-:W-:-:S04]  /*32390*/  DEPBAR.LE SB5, 0x1 ;  /* 0x0000d0400000791a */ /* 0x000fc80000000000 */
[----:B------:R-:W-:Y:S01]  /*323a0*/  FMUL.FTZ R159, R120, UR42 ;  /* 0x0000002a789f7c20 */ /* 0x000fe20008410000 */
[----:B------:R-:W-:Y:S01]  /*323b0*/  IADD3 R171, PT, PT, R164, 0x16, RZ ;  /* 0x00000016a4ab7810 */ /* 0x000fe20007ffe0ff */
[----:B------:R-:W-:Y:S01]  /*323c0*/  IMAD R169, R178, UR32, R169 ;  /* 0x00000020b2a97c24 */ /* 0x000fe2000f8e02a9 */
[----:B------:R-:W-:Y:S01]  /*323d0*/  IADD3 R178, PT, PT, R166, 0x16, RZ ;  /* 0x00000016a6b27810 */ /* 0x000fe20007ffe0ff */
[----:B0----5:R-:W-:Y:S01]  /*323e0*/  FFMA.FTZ R159, R2, UR36, R159 ;  /* 0x00000024029f7c23 */ /* 0x021fe2000801009f */
[----:B------:R-:W-:Y:S01]  /*323f0*/  IADD3 R2, PT, PT, R163, 0x16, RZ ;  /* 0x00000016a3027810 */ /* 0x000fe20007ffe0ff */
[----:B------:R-:W-:Y:S01]  /*32400*/  FADD.FTZ R123, R125, -R162 ;  /* 0x800000a27d7b7221 */ /* 0x000fe20000010000 */
[----:B------:R-:W5:Y:S01]  /*32410*/  TLD.LZ RZ, R163, R126, UR12, 1D, 0x1 ;  /* 0x00ff0cff7ea37f66 */ /* 0x000f6200081e01ff */
[----:B------:R-:W-:Y:S01]  /*32420*/  TLD.LZ RZ, R164, R126, UR8, 1D, 0x1 ;  /* 0x00ff08ff7ea47f66 */ /* 0x000fe200081e01ff */
[----:B------:R-:W5:Y:S01]  /*32430*/  TLD.LZ RZ, R165, R128, UR12, 1D, 0x1 ;  /* 0x00ff0cff80a57f66 */ /* 0x000f6200081e01ff */
[----:B------:R0:W5:Y:S01]  /*32440*/  TLD.LZ RZ, R166, R128, UR8, 1D, 0x1 ;  /* 0x00ff08ff80a67f66 */ /* 0x00016200081e01ff */
[----:B------:R-:W5:Y:S01]  /*32450*/  TLD.LZ RZ, R167, R161, UR12, 1D, 0x1 ;  /* 0x00ff0cffa1a77f66 */ /* 0x000f6200081e01ff */
[----:B------:R-:W-:Y:S01]  /*32460*/  TLD.LZ RZ, R168, R161, UR8, 1D, 0x1 ;  /* 0x00ff08ffa1a87f66 */ /* 0x000fe200081e01ff */
[----:B------:R-:W-:Y:S01]  /*32470*/  IADD3 R181, PT, PT, R169, 0x16, RZ ;  /* 0x00000016a9b57810 */ /* 0x000fe20007ffe0ff */
[----:B------:R-:W-:Y:S01]  /*32480*/  FFMA.FTZ R127, R122, R123, R121 ;  /* 0x0000007b7a7f7223 */ /* 0x000fe20000010079 */
        /* <DEDUP_REMOVED lines=13> */
[----:B------:R-:W-:-:S05]  /*32560*/  HFMA2 R120, -RZ, RZ, 3.501953125, 0 ;  /* 0x43010000ff787431 */ /* 0x000fca00000001ff */
[----:B------:R-:W-:Y:S02]  /*32570*/  FSEL R182, R120, 32.25, !P0 ;  /* 0x4201000078b67808 */ /* 0x000fe40004000000 */
[----:B------:R-:W5:Y:S01]  /*32580*/  TLD.LZ RZ, R120, R181, UR8, 1D, 0x1 ;  /* 0x00ff08ffb5787f66 */ /* 0x000f6200081e01ff */
[--C-:B0-----:R-:W-:Y:S01]  /*32590*/  FADD.FTZ R128, -R162, R159.reuse ;  /* 0x0000009fa2807221 */ /* 0x101fe20000010100 */
[----:B-1----:R-:W0:Y:S01]  /*325a0*/  MUFU.RCP R171, R182 ;  /* 0x000000b600ab7308 */ /* 0x002e220000001000 */
[----:B------:R-:W1:Y:S01]  /*325b0*/  LDCU.128 UR16, c[0x3][0x460] ;  /* 0x00c08c00ff1077ac */ /* 0x000e620008000c00 */
[----:B------:R-:W-:Y:S01]  /*325c0*/  FADD.FTZ R174, R174, R159 ;  /* 0x0000009faeae7221 */ /* 0x000fe20000010000 */
[----:B------:R-:W-:Y:S01]  /*325d0*/  FMUL.FTZ R161, R128, 0.25 ;  /* 0x3e80000080a17820 */ /* 0x000fe20000410000 */
[----:B------:R-:W3:Y:S04]  /*325e0*/  LDCU.128 UR48, c[0x3][0x1e50] ;  /* 0x00c3ca00ff3077ac */ /* 0x000ee80008000c00 */
[----:B------:R-:W-:Y:S01]  /*325f0*/  FSEL R161, R161, R128, P0 ;  /* 0x00000080a1a17208 */ /* 0x000fe20000000000 */
[----:B------:R-:W-:Y:S01]  /*32600*/  UIADD3 UR34, UPT, UPT, UR10, 0x16, UR34 ;  /* 0x000000160a227890 */ /* 0x000fe2000fffe022 */
[----:B------:R-:W-:Y:S01]  /*32610*/  FSETP.GT.FTZ.AND P0, PT, R106, 8.50705917302346158658e+37, PT ;  /* 0x7e8000006a00780b */ /* 0x000fe20003f14000 */
[----:B------:R-:W-:-:S02]  /*32620*/  UIADD3 UR35, UPT, UPT, UR10, 0x16, UR35 ;  /* 0x000000160a237890 */ /* 0x000fc4000fffe023 */
[----:B------:R-:W-:Y:S01]  /*32630*/  UIADD3 UR33, UPT, UPT, UR10, 0x16, UR33 ;  /* 0x000000160a217890 */ /* 0x000fe2000fffe021 */
[----:B------:R-:W4:Y:S01]  /*32640*/  LDCU.64 UR20, c[0x3][0x1e70] ;  /* 0x00c3ce00ff1477ac */ /* 0x000f220008000a00 */
[----:B0-----:R-:W-:Y:S02]  /*32650*/  FFMA.FTZ R162, R171, R161, R162 ;  /* 0x000000a1aba27223 */ /* 0x001fe400000100a2 */
[----:B------:R-:W0:Y:S02]  /*32660*/  LDC R171, c[0x0][0x380] ;  /* 0x0000e000ffab7b82 */ /* 0x000e240000000800 */
[----:B------:R-:W-:-:S04]  /*32670*/  FADD.FTZ R161, R159, -R162 ;  /* 0x800000a29fa17221 */ /* 0x000fc80000010000 */
[----:B------:R-:W-:Y:S01]  /*32680*/  FFMA.FTZ R127, R128, R161, R127 ;  /* 0x000000a1807f7223 */ /* 0x000fe2000001007f */
[----:B------:R-:W-:-:S04]  /*32690*/  MOV R128, 0x43020000 ;  /* 0x4302000000807802 */ /* 0x000fc80000000f00 */
[----:B------:R-:W-:-:S06]  /*326a0*/  FSEL R161, R128, 32.5, !P0 ;  /* 0x4202000080a17808 */ /* 0x000fcc0004000000 */
[----:B------:R-:W3:Y:S01]  /*326b0*/  MUFU.RCP R161, R161 ;  /* 0x000000a100a17308 */ /* 0x000ee20000001000 */
[----:B--2---:R-:W2:Y:S01]  /*326c0*/  LDC R175, c[0x0][0x380] ;  /* 0x0000e000ffaf7b82 */ /* 0x004ea20000000800 */
[----:B------:R-:W-:-:S04]  /*326d0*/  DEPBAR.LE SB5, 0xb ;  /* 0x0000d2c00000791a */ /* 0x000fc80000000000 */
[----:B------:R-:W-:Y:S01]  /*326e0*/  FMUL.FTZ R163, R163, UR43 ;  /* 0x0000002ba3a37c20 */ /* 0x000fe20008410000 */
[----:B------:R-:W4:Y:S01]  /*326f0*/  LDCU.128 UR40, c[0x3][0x470] ;  /* 0x00c08e00ff2877ac */ /* 0x000f220008000c00 */
[----:B-1----:R-:W-:Y:S02]  /*32700*/  FMUL.FTZ R165, R165, UR16 ;  /* 0x00000010a5a57c20 */ /* 0x002fe40008410000 */
[----:B------:R-:W-:Y:S01]  /*32710*/  FFMA.FTZ R163, R164, UR37, R163 ;  /* 0x00000025a4a37c23 */ /* 0x000fe200080100a3 */
[----:B------:R-:W-:Y:S01]  /*32720*/  HFMA2 R164, -RZ, RZ, 3.505859375, 0 ;  /* 0x43030000ffa47431 */ /* 0x000fe200000001ff */
[----:B------:R-:W-:-:S04]  /*32730*/  DEPBAR.LE SB5, 0x9 ;  /* 0x0000d2400000791a */ /* 0x000fc80000000000 */
[----:B------:R-:W-:Y:S01]  /*32740*/  FFMA.FTZ R165, R166, UR38, R165 ;  /* 0x00000026a6a57c23 */ /* 0x000fe200080100a5 */
[----:B------:R-:W-:Y:S01]  /*32750*/  FMUL.FTZ R167, R167, UR17 ;  /* 0x00000011a7a77c20 */ /* 0x000fe20008410000 */
[--C-:B------:R-:W-:Y:S01]  /*32760*/  FADD.FTZ R128, -R162, R163.reuse ;  /* 0x000000a3a2807221 */ /* 0x100fe20000010100 */
[----:B------:R-:W-:Y:S01]  /*32770*/  FADD.FTZ R174, R174, R163 ;  /* 0x000000a3aeae7221 */ /* 0x000fe20000010000 */
[----:B------:R-:W-:-:S04]  /*32780*/  DEPBAR.LE SB5, 0x8 ;  /* 0x0000d2000000791a */ /* 0x000fc80000000000 */
[----:B------:R-:W-:Y:S01]  /*32790*/  FMUL.FTZ R169, R169, UR18 ;  /* 0x00000012a9a97c20 */ /* 0x000fe20008410000 */
[----:B------:R-:W-:Y:S01]  /*327a0*/  FFMA.FTZ R167, R168, UR39, R167 ;  /* 0x00000027a8a77c23 */ /* 0x000fe200080100a7 */
[----:B------:R-:W-:Y:S01]  /*327b0*/  FMUL.FTZ R159, R128, 0.25 ;  /* 0x3e800000809f7820 */ /* 0x000fe20000410000 */
[----:B------:R-:W1:Y:S01]  /*327c0*/  LDCU.128 UR36, c[0x3][0x210] ;  /* 0x00c04200ff2477ac */ /* 0x000e620008000c00 */
[----:B------:R-:W-:-:S04]  /*327d0*/  DEPBAR.LE SB5, 0x7 ;  /* 0x0000d1c00000791a */ /* 0x000fc80000000000 */
[----:B------:R-:W-:Y:S01]  /*327e0*/  FMUL.FTZ R172, R172, UR19 ;  /* 0x00000013acac7c20 */ /* 0x000fe20008410000 */
[----:B------:R-:W-:Y:S01]  /*327f0*/  FADD.FTZ R174, R174, R165 ;  /* 0x000000a5aeae7221 */ /* 0x000fe20000010000 */
[----:B------:R-:W2:Y:S01]  /*32800*/  LDC R168, c[0x0][0x380] ;  /* 0x0000e000ffa87b82 */ /* 0x000ea20000000800 */
[----:B------:R-:W-:Y:S01]  /*32810*/  FSEL R159, R159, R128, P0 ;  /* 0x000000809f9f7208 */ /* 0x000fe20000000000 */
[----:B------:R-:W0:Y:S01]  /*32820*/  LDCU.128 UR16, c[0x3][0xdf0] ;  /* 0x00c1be00ff1077ac */ /* 0x000e220008000c00 */
[----:B------:R-:W-:Y:S01]  /*32830*/  FSETP.GT.FTZ.AND P0, PT, R107, 8.50705917302346158658e+37, PT ;  /* 0x7e8000006b00780b */ /* 0x000fe20003f14000 */
[----:B------:R-:W-:-:S04]  /*32840*/  DEPBAR.LE SB5, 0x5 ;  /* 0x0000d1400000791a */ /* 0x000fc80000000000 */
[----:B----4-:R-:W-:Y:S01]  /*32850*/  FMUL.FTZ R176, R176, UR40 ;  /* 0x00000028b0b07c20 */ /* 0x010fe20008410000 */
[----:B------:R-:W-:Y:S01]  /*32860*/  FMUL.FTZ R125, R125, UR41 ;  /* 0x000000297d7d7c20 */ /* 0x000fe20008410000 */
[----:B---3--:R-:W-:Y:S01]  /*32870*/  FFMA.FTZ R162, R161, R159, R162 ;  /* 0x0000009fa1a27223 */ /* 0x008fe200000100a2 */
[----:B------:R-:W-:Y:S01]  /*32880*/  FSEL R164, R164, 32.75, !P0 ;  /* 0x42030000a4a47808 */ /* 0x000fe20004000000 */
[----:B------:R-:W-:Y:S01]  /*32890*/  FADD.FTZ R174, R174, R167 ;  /* 0x000000a7aeae7221 */ /* 0x000fe20000010000 */
[----:B------:R-:W-:-:S04]  /*328a0*/  DEPBAR.LE SB5, 0x4 ;  /* 0x0000d1000000791a */ /* 0x000fc80000000000 */
[----:B------:R-:W-:Y:S01]  /*328b0*/  FMUL.FTZ R123, R123, UR42 ;  /* 0x0000002a7b7b7c20 */ /* 0x000fe20008410000 */
[----:B------:R-:W-:Y:S01]  /*328c0*/  FADD.FTZ R159, R163, -R162 ;  /* 0x800000a2a39f7221 */ /* 0x000fe20000010000 */
[----:B------:R3:W4:Y:S01]  /*328d0*/  MUFU.RCP R161, R164 ;  /* 0x000000a400a17308 */ /* 0x0007220000001000 */
[----:B------:R-:W-:Y:S01]  /*328e0*/  HFMA2 R163, -RZ, RZ, 3.509765625, 0 ;  /* 0x43050000ffa37431 */ /* 0x000fe200000001ff */
[----:B------:R-:W-:-:S04]  /*328f0*/  DEPBAR.LE SB5, 0x3 ;  /* 0x0000d0c00000791a */ /* 0x000fc80000000000 */
[----:B------:R-:W-:Y:S01]  /*32900*/  FMUL.FTZ R121, R121, UR43 ;  /* 0x0000002b79797c20 */ /* 0x000fe20008410000 */
[----:B------:R-:W-:Y:S01]  /*32910*/  FFMA.FTZ R127, R128, R159, R127 ;  /* 0x0000009f807f7223 */ /* 0x000fe2000001007f */
[----:B------:R-:W-:Y:S01]  /*32920*/  FADD.FTZ R128, -R162, R165 ;  /* 0x000000a5a2807221 */ /* 0x000fe20000010100 */
[----:B-1----:R-:W-:Y:S01]  /*32930*/  FFMA.FTZ R169, R170, UR36, R169 ;  /* 0x00000024aaa97c23 */ /* 0x002fe200080100a9 */
[----:B------:R-:W-:Y:S01]  /*32940*/  FFMA.FTZ R173, R173, UR37, R172 ;  /* 0x00000025adad7c23 */ /* 0x000fe200080100ac */
[----:B------:R-:W-:Y:S01]  /*32950*/  FFMA.FTZ R177, R177, UR38, R176 ;  /* 0x00000026b1b17c23 */ /* 0x000fe200080100b0 */
[----:B------:R-:W-:Y:S01]  /*32960*/  FMUL.FTZ R159, R128, 0.25 ;  /* 0x3e800000809f7820 */ /* 0x000fe20000410000 */
[----:B------:R-:W-:Y:S01]  /*32970*/  FFMA.FTZ R125, R126, UR39, R125 ;  /* 0x000000277e7d7c23 */ /* 0x000fe2000801007d */
[----:B------:R-:W-:Y:S01]  /*32980*/  FADD.FTZ R174, R174, R169 ;  /* 0x000000a9aeae7221 */ /* 0x000fe20000010000 */
[----:B------:R-:W1:Y:S01]  /*32990*/  LDCU.128 UR36, c[0x3][0x220] ;  /* 0x00c04400ff2477ac */ /* 0x000e620008000c00 */
[----:B---3--:R-:W3:Y:S01]  /*329a0*/  LDC R164, c[0x0][0x380] ;  /* 0x0000e000ffa47b82 */ /* 0x008ee20000000800 */
[----:B------:R-:W-:Y:S01]  /*329b0*/  FSEL R159, R159, R128, P0 ;  /* 0x000000809f9f7208 */ /* 0x000fe20000000000 */
[----:B------:R-:W-:Y:S01]  /*329c0*/  FADD.FTZ R174, R174, R173 ;  /* 0x000000adaeae7221 */ /* 0x000fe20000010000 */
[----:B------:R-:W-:Y:S01]  /*329d0*/  FSETP.GT.FTZ.AND P0, PT, R108, 8.50705917302346158658e+37, PT ;  /* 0x7e8000006c00780b */ /* 0x000fe20003f14000 */
[----:B------:R-:W2:Y:S01]  /*329e0*/  LDCU.128 UR40, c[0x3][0x480] ;  /* 0x00c09000ff2877ac */ /* 0x000ea20008000c00 */
[----:B------:R-:W-:Y:S01]  /*329f0*/  IADD3 R166, PT, PT, R4, UR51, RZ ;  /* 0x0000003304a67c10 */ /* 0x000fe2000fffe0ff */
[----:B----4-:R-:W-:Y:S01]  /*32a00*/  FFMA.FTZ R162, R161, R159, R162 ;  /* 0x0000009fa1a27223 */ /* 0x010fe200000100a2 */
[----:B------:R-:W-:Y:S01]  /*32a10*/  MOV R161, 0x43040000 ;  /* 0x4304000000a17802 */ /* 0x000fe20000000f00 */
[----:B------:R-:W-:Y:S01]  /*32a20*/  FADD.FTZ R174, R174, R177 ;  /* 0x000000b1aeae7221 */ /* 0x000fe20000010000 */
[----:B0-----:R-:W-:Y:S01]  /*32a30*/  UIADD3 UR14, UPT, UPT, UR10, 0x16, UR18 ;  /* 0x000000160a0e7890 */ /* 0x001fe2000fffe012 */
[----:B------:R-:W-:Y:S01]  /*32a40*/  FADD.FTZ R159, R165, -R162 ;  /* 0x800000a2a59f7221 */ /* 0x000fe20000010000 */
[----:B------:R-:W-:Y:S01]  /*32a50*/  FSEL R161, R161, 33, !P0 ;  /* 0x42040000a1a17808 */ /* 0x000fe20004000000 */
[----:B------:R-:W-:Y:S01]  /*32a60*/  FADD.FTZ R174, R174, R125 ;  /* 0x0000007daeae7221 */ /* 0x000fe20000010000 */
[----:B------:R-:W0:Y:S01]  /*32a70*/  LDC R170, c[0x0][0x380] ;  /* 0x0000e000ffaa7b82 */ /* 0x000e220000000800 */
[----:B------:R-:W-:Y:S01]  /*32a80*/  FFMA.FTZ R127, R128, R159, R127 ;  /* 0x0000009f807f7223 */ /* 0x000fe2000001007f */
[----:B------:R-:W-:Y:S01]  /*32a90*/  FADD.FTZ R128, -R162, R167 ;  /* 0x000000a7a2807221 */ /* 0x000fe20000010100 */
[----:B------:R-:W-:Y:S01]  /*32aa0*/  UIADD3 UR16, UPT, UPT, UR10, 0x16, UR16 ;  /* 0x000000160a107890 */ /* 0x000fe2000fffe010 */
[----:B------:R-:W4:Y:S01]  /*32ab0*/  MUFU.RCP R161, R161 ;  /* 0x000000a100a17308 */ /* 0x000f220000001000 */
[----:B-1----:R-:W-:Y:S01]  /*32ac0*/  FFMA.FTZ R123, R124, UR36, R123 ;  /* 0x000000247c7b7c23 */ /* 0x002fe2000801007b */
[----:B------:R-:W-:Y:S01]  /*32ad0*/  FMUL.FTZ R159, R128, 0.25 ;  /* 0x3e800000809f7820 */ /* 0x000fe20000410000 */
[----:B------:R-:W-:-:S04]  /*32ae0*/  DEPBAR.LE SB5, 0x2 ;  /* 0x0000d0800000791a */ /* 0x000fc80000000000 */
[----:B------:R-:W-:Y:S01]  /*32af0*/  FFMA.FTZ R121, R122, UR37, R121 ;  /* 0x000000257a797c23 */ /* 0x000fe20008010079 */
[----:B------:R-:W-:Y:S01]  /*32b00*/  UIADD3 UR17, UPT, UPT, UR10, 0x16, UR17 ;  /* 0x000000160a117890 */ /* 0x000fe2000fffe011 */
[----:B------:R-:W-:Y:S01]  /*32b10*/  FADD.FTZ R174, R174, R123 ;  /* 0x0000007baeae7221 */ /* 0x000fe20000010000 */
[----:B------:R-:W-:Y:S01]  /*32b20*/  IADD3 R165, PT, PT, R4, UR50, RZ ;  /* 0x0000003204a57c10 */ /* 0x000fe2000fffe0ff */
[----:B------:R-:W-:Y:S01]  /*32b30*/  UIADD3 UR15, UPT, UPT, UR10, 0x16, UR19 ;  /* 0x000000160a0f7890 */ /* 0x000fe2000fffe013 */
[----:B------:R-:W-:Y:S01]  /*32b40*/  FSEL R159, R159, R128, P0 ;  /* 0x000000809f9f7208 */ /* 0x000fe20000000000 */
[----:B------:R-:W-:Y:S01]  /*32b50*/  FADD.FTZ R174, R174, R121 ;  /* 0x00000079aeae7221 */ /* 0x000fe20000010000 */
[----:B------:R-:W-:Y:S01]  /*32b60*/  FSETP.GT.FTZ.AND P0, PT, R109, 8.50705917302346158658e+37, PT ;  /* 0x7e8000006d00780b */ /* 0x000fe20003f14000 */
[----:B------:R-:W1:Y:S03]  /*32b70*/  LDC R172, c[0x0][0x380] ;  /* 0x0000e000ffac7b82 */ /* 0x000e660000000800 */
[----:B------:R-:W-:Y:S01]  /*32b80*/  FSEL R163, R163, 33.25, !P0 ;  /* 0x42050000a3a37808 */ /* 0x000fe20004000000 */
[----:B----4-:R-:W-:Y:S01]  /*32b90*/  FFMA.FTZ R162, R161, R159, R162 ;  /* 0x0000009fa1a27223 */ /* 0x010fe200000100a2 */
[----:B------:R-:W-:-:S03]  /*32ba0*/  MOV R161, 0x43060000 ;  /* 0x4306000000a17802 */ /* 0x000fc60000000f00 */
[----:B------:R-:W4:Y:S01]  /*32bb0*/  LDC R176, c[0x0][0x380] ;  /* 0x0000e000ffb07b82 */ /* 0x000f220000000800 */
[----:B------:R-:W2:Y:S01]  /*32bc0*/  MUFU.RCP R163, R163 ;  /* 0x000000a300a37308 */ /* 0x000ea20000001000 */
[----:B------:R-:W-:Y:S01]  /*32bd0*/  FADD.FTZ R159, R167, -R162 ;  /* 0x800000a2a79f7221 */ /* 0x000fe20000010000 */
[----:B0-----:R-:W-:-:S03]  /*32be0*/  IMAD R165, R170, UR16, R165 ;  /* 0x00000010aaa57c24 */ /* 0x001fc6000f8e02a5 */
[----:B------:R-:W-:Y:S01]  /*32bf0*/  FFMA.FTZ R127, R128, R159, R127 ;  /* 0x0000009f807f7223 */ /* 0x000fe2000001007f */
[----:B------:R-:W-:Y:S01]  /*32c00*/  FADD.FTZ R128, -R162, R169 ;  /* 0x000000a9a2807221 */ /* 0x000fe20000010100 */
[----:B------:R-:W-:-:S03]  /*32c10*/  IADD3 R165, PT, PT, R165, 0x16, RZ ;  /* 0x00000016a5a57810 */ /* 0x000fc60007ffe0ff */
[----:B------:R-:W-:-:S05]  /*32c20*/  FMUL.FTZ R159, R128, 0.25 ;  /* 0x3e800000809f7820 */ /* 0x000fca0000410000 */
[----:B------:R-:W-:Y:S02]  /*32c30*/  FSEL R159, R159, R128, P0 ;  /* 0x000000809f9f7208 */ /* 0x000fe40000000000 */
[----:B------:R-:W-:-:S03]  /*32c40*/  FSETP.GT.FTZ.AND P0, PT, R110, 8.50705917302346158658e+37, PT ;  /* 0x7e8000006e00780b */ /* 0x000fc60003f14000 */
[----:B--2---:R-:W-:Y:S01]  /*32c50*/  FFMA.FTZ R162, R163, R159, R162 ;  /* 0x0000009fa3a27223 */ /* 0x004fe200000100a2 */
[----:B------:R-:W-:Y:S01]  /*32c60*/  FSEL R161, R161, 33.5, !P0 ;  /* 0x42060000a1a17808 */ /* 0x000fe20004000000 */
[----:B------:R-:W-:Y:S02]  /*32c70*/  HFMA2 R163, -RZ, RZ, 3.513671875, 0 ;  /* 0x43070000ffa37431 */ /* 0x000fe400000001ff */
[----:B------:R-:W-:-:S03]  /*32c80*/  FADD.FTZ R159, R169, -R162 ;  /* 0x800000a2a99f7221 */ /* 0x000fc60000010000 */
        /* <DEDUP_REMOVED lines=16> */
[----:B------:R-:W-:-:S04]  /*32d90*/  FSETP.GT.FTZ.AND P0, PT, R156, 8.50705917302346158658e+37, PT ;  /* 0x7e8000009c00780b */ /* 0x000fc80003f14000 */
[----:B------:R-:W-:Y:S01]  /*32da0*/  FSEL R161, R161, 34, !P0 ;  /* 0x42080000a1a17808 */ /* 0x000fe20004000000 */
[----:B--2---:R-:W-:-:S04]  /*32db0*/  FFMA.FTZ R162, R163, R159, R162 ;  /* 0x0000009fa3a27223 */ /* 0x004fc800000100a2 */
[----:B------:R-:W-:Y:S01]  /*32dc0*/  FADD.FTZ R159, R177, -R162 ;  /* 0x800000a2b19f7221 */ /* 0x000fe20000010000 */
[----:B------:R-:W2:Y:S01]  /*32dd0*/  MUFU.RCP R161, R161 ;  /* 0x000000a100a17308 */ /* 0x000ea20000001000 */
[----:B------:R-:W-:Y:S01]  /*32de0*/  FADD.FTZ R126, -R162, R125 ;  /* 0x0000007da27e7221 */ /* 0x000fe20000010100 */
[----:B0-----:R-:W-:Y:S02]  /*32df0*/  IMAD R166, R173, UR17, R166 ;  /* 0x00000011ada67c24 */ /* 0x001fe4000f8e02a6 */
[----:B------:R-:W-:Y:S01]  /*32e00*/  FFMA.FTZ R127, R128, R159, R127 ;  /* 0x0000009f807f7223 */ /* 0x000fe2000001007f */
[----:B------:R-:W0:Y:S01]  /*32e10*/  LDCU.128 UR16, c[0x3][0xe00] ;  /* 0x00c1c000ff1077ac */ /* 0x000e220008000c00 */
[----:B------:R-:W-:Y:S01]  /*32e20*/  FMUL.FTZ R159, R126, 0.25 ;  /* 0x3e8000007e9f7820 */ /* 0x000fe20000410000 */
[----:B------:R-:W1:Y:S04]  /*32e30*/  LDC R177, c[0x0][0x380] ;  /* 0x0000e000ffb17b82 */ /* 0x000e680000000800 */
[----:B------:R-:W-:-:S02]  /*32e40*/  FSEL R159, R159, R126, P0 ;  /* 0x0000007e9f9f7208 */ /* 0x000fc40000000000 */
[----:B------:R-:W-:Y:S02]  /*32e50*/  FSETP.GT.FTZ.AND P0, PT, R157, 8.50705917302346158658e+37, PT ;  /* 0x7e8000009d00780b */ /* 0x000fe40003f14000 */
[----:B------:R-:W4:Y:S01]  /*32e60*/  LDC R173, c[0x0][0x380] ;  /* 0x0000e000ffad7b82 */ /* 0x000f220000000800 */
[----:B--2---:R-:W-:Y:S01]  /*32e70*/  FFMA.FTZ R162, R161, R159, R162 ;  /* 0x0000009fa1a27223 */ /* 0x004fe200000100a2 */
[C---:B------:R-:W-:Y:S02]  /*32e80*/  IADD3 R159, PT, PT, R4.reuse, UR48, RZ ;  /* 0x00000030049f7c10 */ /* 0x040fe4000fffe0ff */
[----:B------:R-:W-:Y:S01]  /*32e90*/  IADD3 R161, PT, PT, R4, UR49, RZ ;  /* 0x0000003104a17c10 */ /* 0x000fe2000fffe0ff */
[----:B------:R-:W-:Y:S01]  /*32ea0*/  FADD.FTZ R128, R125, -R162 ;  /* 0x800000a27d807221 */ /* 0x000fe20000010000 */
[----:B------:R-:W-:Y:S02]  /*32eb0*/  HFMA2 R125, -RZ, RZ, 3.517578125, 0 ;  /* 0x43090000ff7d7431 */ /* 0x000fe400000001ff */
[----:B------:R-:W-:Y:S01]  /*32ec0*/  FADD.FTZ R124, -R162, R123 ;  /* 0x0000007ba27c7221 */ /* 0x000fe20000010100 */
[----:B0-----:R-:W-:Y:S01]  /*32ed0*/  UIADD3 UR16, UPT, UPT, UR10, 0x16, UR16 ;  /* 0x000000160a107890 */ /* 0x001fe2000fffe010 */
[----:B------:R-:W-:Y:S01]  /*32ee0*/  FFMA.FTZ R127, R126, R128, R127 ;  /* 0x000000807e7f7223 */ /* 0x000fe2000001007f */
[----:B------:R-:W-:Y:S01]  /*32ef0*/  IADD3 R126, PT, PT, R4, UR47, RZ ;  /* 0x0000002f047e7c10 */ /* 0x000fe2000fffe0ff */
[----:B------:R-:W0:Y:S01]  /*32f00*/  LDCU.128 UR44, c[0x3][0x1e60] ;  /* 0x00c3cc00ff2c77ac */ /* 0x000e220008000c00 */
[----:B------:R-:W-:Y:S01]  /*32f10*/  UIADD3 UR18, UPT, UPT, UR10, 0x16, UR18 ;  /* 0x000000160a127890 */ /* 0x000fe2000fffe012 */
[----:B------:R-:W-:Y:S01]  /*32f20*/  FSEL R128, R125, 34.25, !P0 ;  /* 0x420900007d807808 */ /* 0x000fe20004000000 */
[----:B------:R-:W-:Y:S01]  /*32f30*/  FMUL.FTZ R125, R124, 0.25 ;  /* 0x3e8000007c7d7820 */ /* 0x000fe20000410000 */
[----:B------:R-:W-:-:S02]  /*32f40*/  UIADD3 UR17, UPT, UPT, UR10, 0x16, UR17 ;  /* 0x000000160a117890 */ /* 0x000fc4000fffe011 */
[----:B------:R2:W3:Y:S01]  /*32f50*/  MUFU.RCP R163, R128 ;  /* 0x0000008000a37308 */ /* 0x0004e20000001000 */
[----:B------:R-:W-:Y:S01]  /*32f60*/  UIADD3 UR19, UPT, UPT, UR10, 0x16, UR19 ;  /* 0x000000160a137890 */ /* 0x000fe2000fffe013 */
[----:B------:R-:W-:Y:S02]  /*32f70*/  FSEL R125, R125, R124, P0 ;  /* 0x0000007c7d7d7208 */ /* 0x000fe40000000000 */
[----:B------:R-:W-:Y:S01]  /*32f80*/  FSETP.GT.FTZ.AND P0, PT, R158, 8.50705917302346158658e+37, PT ;  /* 0x7e8000009e00780b */ /* 0x000fe20003f14000 */
[----:B--2---:R-:W-:Y:S01]  /*32f90*/  IMAD R128, R171, UR33, R126 ;  /* 0x00000021ab807c24 */ /* 0x004fe2000f8e027e */
[C---:B0-----:R-:W-:Y:S02]  /*32fa0*/  IADD3 R126, PT, PT, R4.reuse, UR44, RZ ;  /* 0x0000002c047e7c10 */ /* 0x041fe4000fffe0ff */
[----:B------:R-:W-:Y:S02]  /*32fb0*/  IADD3 R170, PT, PT, R4, UR47, RZ ;  /* 0x0000002f04aa7c10 */ /* 0x000fe4000fffe0ff */
[----:B------:R-:W-:Y:S01]  /*32fc0*/  IADD3 R128, PT, PT, R128, 0x16, RZ ;  /* 0x0000001680807810 */ /* 0x000fe20007ffe0ff */
[----:B---3--:R-:W-:Y:S01]  /*32fd0*/  FFMA.FTZ R162, R163, R125, R162 ;  /* 0x0000007da3a27223 */ /* 0x008fe200000100a2 */
[----:B------:R-:W-:Y:S01]  /*32fe0*/  MOV R125, 0x430a0000 ;  /* 0x430a0000007d7802 */ /* 0x000fe20000000f00 */
[----:B------:R-:W-:-:S02]  /*32ff0*/  IMAD R163, R164, UR34, R159 ;  /* 0x00000022a4a37c24 */ /* 0x000fc4000f8e029f */
[----:B------:R-:W-:Y:S01]  /*33000*/  FADD.FTZ R122, -R162, R121 ;  /* 0x00000079a27a7221 */ /* 0x000fe20000010100 */
[----:B------:R-:W-:Y:S01]  /*33010*/  FSEL R167, R125, 34.5, !P0 ;  /* 0x420a00007da77808 */ /* 0x000fe20004000000 */
[----:B------:R-:W-:Y:S02]  /*33020*/  IMAD R164, R168, UR35, R161 ;  /* 0x00000023a8a47c24 */ /* 0x000fe4000f8e02a1 */
[----:B------:R-:W-:Y:S02]  /*33030*/  HFMA2 R161, -RZ, RZ, 3.521484375, 0 ;  /* 0x430b0000ffa17431 */ /* 0x000fe400000001ff */
[----:B------:R-:W-:Y:S01]  /*33040*/  FMUL.FTZ R125, R122, 0.25 ;  /* 0x3e8000007a7d7820 */ /* 0x000fe20000410000 */
[----:B------:R0:W2:Y:S01]  /*33050*/  MUFU.RCP R169, R167 ;  /* 0x000000a700a97308 */ /* 0x0000a20000001000 */
[----:B----4-:R-:W-:-:S03]  /*33060*/  IMAD R170, R173, UR17, R170 ;  /* 0x00000011adaa7c24 */ /* 0x010fc6000f8e02aa */
[----:B------:R-:W-:Y:S02]  /*33070*/  FSEL R125, R125, R122, P0 ;  /* 0x0000007a7d7d7208 */ /* 0x000fe40000000000 */
[----:B------:R-:W-:Y:S01]  /*33080*/  FSETP.GT.FTZ.AND P0, PT, R112, 8.50705917302346158658e+37, PT ;  /* 0x7e8000007000780b */ /* 0x000fe20003f14000 */
[----:B------:R-:W-:-:S04]  /*33090*/  DEPBAR.LE SB5, 0x1 ;  /* 0x0000d0400000791a */ /* 0x000fc80000000000 */
[----:B------:R-:W-:Y:S01]  /*330a0*/  FMUL.FTZ R159, R2, UR40 ;  /* 0x00000028029f7c20 */ /* 0x000fe20008410000 */
[----:B0-----:R-:W-:Y:S01]  /*330b0*/  IMAD R167, R175, UR14, R126 ;  /* 0x0000000eafa77c24 */ /* 0x001fe2000f8e027e */
[----:B------:R-:W-:Y:S02]  /*330c0*/  FSEL R161, R161, 34.75, !P0 ;  /* 0x420b0000a1a17808 */ /* 0x000fe40004000000 */
[----:B-----5:R-:W-:Y:S01]  /*330d0*/  FFMA.FTZ R159, R120, UR38, R159 ;  /* 0x00000026789f7c23 */ /* 0x020fe2000801009f */
[----:B------:R-:W-:Y:S01]  /*330e0*/  IADD3 R120, PT, PT, R4, UR45, RZ ;  /* 0x0000002d04787c10 */ /* 0x000fe2000fffe0ff */
[----:B------:R0:W3:Y:S01]  /*330f0*/  MUFU.RCP R171, R161 ;  /* 0x000000a100ab7308 */ /* 0x0000e20000001000 */
[----:B------:R-:W-:Y:S01]  /*33100*/  IADD3 R181, PT, PT, R170, 0x16, RZ ;  /* 0x00000016aab57810 */ /* 0x000fe20007ffe0ff */
[----:B------:R-:W-:Y:S01]  /*33110*/  FADD.FTZ R174, R174, R159 ;  /* 0x0000009faeae7221 */ /* 0x000fe20000010000 */
[--C-:B--2---:R-:W-:Y:S01]  /*33120*/  FFMA.FTZ R2, R169, R125, R162.reuse ;  /* 0x0000007da9027223 */ /* 0x104fe200000100a2 */
[----:B------:R-:W-:Y:S01]  /*33130*/  FADD.FTZ R162, R123, -R162 ;  /* 0x800000a27ba27221 */ /* 0x000fe20000010000 */
[----:B------:R-:W-:Y:S01]  /*33140*/  IADD3 R169, PT, PT, R4, UR46, RZ ;  /* 0x0000002e04a97c10 */ /* 0x000fe2000fffe0ff */
[----:B-1----:R-:W-:-:S02]  /*33150*/  IMAD R168, R177, UR15, R120 ;  /* 0x0000000fb1a87c24 */ /* 0x002fc4000f8e0278 */
[----:B------:R-:W-:Y:S01]  /*33160*/  FADD.FTZ R125, -R2, R159 ;  /* 0x0000009f027d7221 */ /* 0x000fe20000010100 */
[----:B------:R-:W-:Y:S01]  /*33170*/  FFMA.FTZ R127, R124, R162, R127 ;  /* 0x000000a27c7f7223 */ /* 0x000fe2000001007f */
[----:B------:R-:W-:Y:S01]  /*33180*/  IADD3 R123, PT, PT, R4, UR20, RZ ;  /* 0x00000014047b7c10 */ /* 0x000fe2000fffe0ff */
[----:B------:R-:W-:Y:S02]  /*33190*/  IMAD R169, R172, UR16, R169 ;  /* 0x00000010aca97c24 */ /* 0x000fe4000f8e02a9 */
[----:B------:R-:W-:Y:S01]  /*331a0*/  FMUL.FTZ R126, R125, 0.25 ;  /* 0x3e8000007d7e7820 */ /* 0x000fe20000410000 */
[----:B------:R-:W-:Y:S01]  /*331b0*/  IADD3 R172, PT, PT, R166, 0x16, RZ ;  /* 0x00000016a6ac7810 */ /* 0x000fe20007ffe0ff */
[----:B------:R-:W1:Y:S01]  /*331c0*/  LDC R120, c[0x0][0x380] ;  /* 0x0000e000ff787b82 */ /* 0x000e620000000800 */
[----:B------:R-:W-:Y:S01]  /*331d0*/  IMAD R123, R176, UR18, R123 ;  /* 0x00000012b07b7c24 */ /* 0x000fe2000f8e027b */
[----:B------:R-:W-:Y:S02]  /*331e0*/  IADD3 R176, PT, PT, R167, 0x16, RZ ;  /* 0x00000016a7b07810 */ /* 0x000fe40007ffe0ff */
[----:B0-----:R-:W-:-:S02]  /*331f0*/  FSEL R161, R126, R125, P0 ;  /* 0x0000007d7ea17208 */ /* 0x001fc40000000000 */
[----:B------:R-:W-:Y:S02]  /*33200*/  IADD3 R179, PT, PT, R168, 0x16, RZ ;  /* 0x00000016a8b37810 */ /* 0x000fe40007ffe0ff */
[----:B------:R-:W-:Y:S01]  /*33210*/  IADD3 R180, PT, PT, R169, 0x16, RZ ;  /* 0x00000016a9b47810 */ /* 0x000fe20007ffe0ff */
[--C-:B---3--:R-:W-:Y:S01]  /*33220*/  FFMA.FTZ R162, R171, R161, R2.reuse ;  /* 0x000000a1aba27223 */ /* 0x108fe20000010002 */
[----:B------:R-:W-:Y:S01]  /*33230*/  FADD.FTZ R2, R121, -R2 ;  /* 0x8000000279027221 */ /* 0x000fe20000010000 */
[----:B------:R-:W-:Y:S02]  /*33240*/  IADD3 R171, PT, PT, R4, UR21, RZ ;  /* 0x0000001504ab7c10 */ /* 0x000fe4000fffe0ff */
[----:B------:R-:W-:Y:S01]  /*33250*/  FADD.FTZ R121, R159, -R162 ;  /* 0x800000a29f797221 */ /* 0x000fe20000010000 */
[----:B------:R-:W-:Y:S01]  /*33260*/  FFMA.FTZ R2, R122, R2, R127 ;  /* 0x000000027a027223 */ /* 0x000fe2000001007f */
[----:B------:R-:W-:Y:S02]  /*33270*/  IADD3 R182, PT, PT, R123, 0x16, RZ ;  /* 0x000000167bb67810 */ /* 0x000fe40007ffe0ff */
[----:B------:R-:W-:Y:S01]  /*33280*/  FSETP.GT.FTZ.AND P0, PT, R113, 8.50705917302346158658e+37, PT ;  /* 0x7e8000007100780b */ /* 0x000fe20003f14000 */
[----:B------:R-:W-:Y:S01]  /*33290*/  FFMA.FTZ R161, R125, R121, R2 ;  /* 0x000000797da17223 */ /* 0x000fe20000010002 */
[----:B------:R-:W-:-:S02]  /*332a0*/  IADD3 R2, PT, PT, R163, 0x16, RZ ;  /* 0x00000016a3027810 */ /* 0x000fc40007ffe0ff */
[----:B------:R-:W5:Y:S01]  /*332b0*/  TLD.LZ RZ, R163, R128, UR12, 1D, 0x1 ;  /* 0x00ff0cff80a37f66 */ /* 0x000f6200081e01ff */
[----:B------:R-:W-:Y:S02]  /*332c0*/  IADD3 R121, PT, PT, R164, 0x16, RZ ;  /* 0x00000016a4797810 */ /* 0x000fe40007ffe0ff */
[----:B------:R-:W5:Y:S01]  /*332d0*/  TLD.LZ RZ, R164, R128, UR8, 1D, 0x1 ;  /* 0x00ff08ff80a47f66 */ /* 0x000f6200081e01ff */
[----:B------:R-:W5:Y:S01]  /*332e0*/  TLD.LZ RZ, R166, R2, UR12, 1D, 0x1 ;  /* 0x00ff0cff02a67f66 */ /* 0x000f6200081e01ff */
[----:B------:R-:W-:Y:S01]  /*332f0*/  TLD.LZ RZ, R167, R2, UR8, 1D, 0x1 ;  /* 0x00ff08ff02a77f66 */ /* 0x000fe200081e01ff */
[----:B------:R-:W5:Y:S01]  /*33300*/  TLD.LZ RZ, R168, R121, UR12, 1D, 0x1 ;  /* 0x00ff0cff79a87f66 */ /* 0x000f6200081e01ff */
[----:B------:R-:W5:Y:S01]  /*33310*/  TLD.LZ RZ, R169, R121, UR8, 1D, 0x1 ;  /* 0x00ff08ff79a97f66 */ /* 0x000f6200081e01ff */
[----:B------:R-:W5:Y:S01]  /*33320*/  TLD.LZ RZ, R170, R165, UR12, 1D, 0x1 ;  /* 0x00ff0cffa5aa7f66 */ /* 0x000f6200081e01ff */
[----:B-1----:R-:W-:-:S05]  /*33330*/  IMAD R171, R120, UR19, R171 ;  /* 0x0000001378ab7c24 */ /* 0x002fca000f8e02ab */
[----:B------:R-:W-:Y:S02]  /*33340*/  IADD3 R183, PT, PT, R171, 0x16, RZ ;  /* 0x00000016abb77810 */ /* 0x000fe40007ffe0ff */
[----:B------:R0:W5:Y:S01]  /*33350*/  TLD.LZ RZ, R171, R165, UR8, 1D, 0x1 ;  /* 0x00ff08ffa5ab7f66 */ /* 0x00016200081e01ff */
[----:B------:R-:W-:Y:S01]  /*33360*/  TLD.LZ RZ, R173, R172, UR12, 1D, 0x1 ;  /* 0x00ff0cffacad7f66 */ /* 0x000fe200081e01ff */
[----:B------:R1:W-:Y:S01]  /*33370*/  TLD.LZ RZ, R175, R172, UR8, 1D, 0x1 ;  /* 0x00ff08ffacaf7f66 */ /* 0x0003e200081e01ff */
[----:B------:R-:W5:Y:S01]  /*33380*/  TLD.LZ RZ, R177, R176, UR12, 1D, 0x1 ;  /* 0x00ff0cffb0b17f66 */ /* 0x000f6200081e01ff */
[----:B------:R-:W-:Y:S01]  /*33390*/  TLD.LZ RZ, R178, R176, UR8, 1D, 0x1 ;  /* 0x00ff08ffb0b27f66 */ /* 0x000fe200081e01ff */
        /* <DEDUP_REMOVED lines=8> */
[----:B------:R3:W5:Y:S01]  /*33420*/  TLD.LZ RZ, R2, R183, UR12, 1D, 0x1 ;  /* 0x00ff0cffb7027f66 */ /* 0x00076200081e01ff */
[----:B------:R4:W5:Y:S01]  /*33430*/  TLD.LZ RZ, R121, R183, UR8, 1D, 0x1 ;  /* 0x00ff08ffb7797f66 */ /* 0x00096200081e01ff */
[----:B0-----:R-:W-:Y:S01]  /*33440*/  MOV R165, 0x430c0000 ;  /* 0x430c000000a57802 */ /* 0x001fe20000000f00 */
[----:B------:R-:W0:Y:S03]  /*33450*/  LDCU.128 UR16, c[0x3][0x490] ;  /* 0x00c09200ff1077ac */ /* 0x000e260008000c00 */
[----:B-1----:R-:W-:Y:S01]  /*33460*/  FSEL R172, R165, 35, !P0 ;  /* 0x420c0000a5ac7808 */ /* 0x002fe20004000000 */
[----:B------:R-:W1:Y:S03]  /*33470*/  LDCU.128 UR32, c[0x3][0xe10] ;  /* 0x00c1c200ff2077ac */ /* 0x000e660008000c00 */
[----:B--2---:R-:W2:Y:S01]  /*33480*/  MUFU.RCP R179, R172 ;  /* 0x000000ac00b37308 */ /* 0x004ea20000001000 */
[----:B---3--:R-:W3:Y:S01]  /*33490*/  LDCU.128 UR12, c[0x3][0x230] ;  /* 0x00c04600ff0c77ac */ /* 0x008ee20008000c00 */
[----:B----4-:R-:W4:Y:S01]  /*334a0*/  LDCU.64 UR8, c[0x3][0x250] ;  /* 0x00c04a00ff0877ac */ /* 0x010f220008000a00 */
[----:B-1----:R-:W-:-:S02]  /*334b0*/  UIADD3 UR21, UPT, UPT, UR10, 0x16, UR35 ;  /* 0x000000160a157890 */ /* 0x002fc4000fffe023 */
[----:B------:R-:W-:Y:S01]  /*334c0*/  UIADD3 UR20, UPT, UPT, UR10, 0x16, UR34 ;  /* 0x000000160a147890 */ /* 0x000fe2000fffe022 */
        /* <DEDUP_REMOVED lines=8> */
[----:B---3--:R-:W-:Y:S01]  /*33550*/  FFMA.FTZ R167, R167, UR12, R166 ;  /* 0x0000000ca7a77c23 */ /* 0x008fe200080100a6 */
[----:B------:R-:W-:Y:S01]  /*33560*/  FADD.FTZ R174, R174, R163 ;  /* 0x000000a3aeae7221 */ /* 0x000fe20000010000 */
[----:B------:R-:W-:Y:S01]  /*33570*/  MOV R166, 0x430e0000 ;  /* 0x430e000000a67802 */ /* 0x000fe20000000f00 */
[----:B------:R-:W-:Y:S01]  /*33580*/  FMUL.FTZ R165, R164, 0.25 ;  /* 0x3e800000a4a57820 */ /* 0x000fe20000410000 */
[----:B------:R-:W-:-:S04]  /*33590*/  DEPBAR.LE SB5, 0x9 ;  /* 0x0000d2400000791a */ /* 0x000fc80000000000 */
[----:B------:R-:W-:Y:S01]  /*335a0*/  FFMA.FTZ R169, R169, UR13, R168 ;  /* 0x0000000da9a97c23 */ /* 0x000fe200080100a8 */
[----:B0-----:R-:W-:Y:S01]  /*335b0*/  FMUL.FTZ R170, R170, UR16 ;  /* 0x00000010aaaa7c20 */ /* 0x001fe20008410000 */
[----:B------:R-:W-:Y:S01]  /*335c0*/  FADD.FTZ R174, R174, R167 ;  /* 0x000000a7aeae7221 */ /* 0x000fe20000010000 */
[----:B------:R-:W-:Y:S01]  /*335d0*/  FSEL R165, R165, R164, P0 ;  /* 0x000000a4a5a57208 */ /* 0x000fe20000000000 */
[----:B------:R-:W-:-:S04]  /*335e0*/  DEPBAR.LE SB5, 0x7 ;  /* 0x0000d1c00000791a */ /* 0x000fc80000000000 */
[----:B------:R-:W-:Y:S01]  /*335f0*/  FFMA.FTZ R171, R171, UR14, R170 ;  /* 0x0000000eabab7c23 */ /* 0x000fe200080100aa */
[----:B------:R-:W-:Y:S01]  /*33600*/  FSETP.GT.FTZ.AND P0, PT, R114, 8.50705917302346158658e+37, PT ;  /* 0x7e8000007200780b */ /* 0x000fe20003f14000 */
[----:B------:R-:W-:Y:S01]  /*33610*/  FMUL.FTZ R177, R177, UR18 ;  /* 0x00000012b1b17c20 */ /* 0x000fe20008410000 */
[----:B------:R-:W-:-:S04]  /*33620*/  DEPBAR.LE SB5, 0x6 ;  /* 0x0000d1800000791a */ /* 0x000fc80000000000 */
[----:B------:R-:W-:Y:S01]  /*33630*/  FMUL.FTZ R128, R128, UR19 ;  /* 0x0000001380807c20 */ /* 0x000fe20008410000 */
[----:B--2---:R-:W-:Y:S01]  /*33640*/  FFMA.FTZ R162, R179, R165, R162 ;  /* 0x000000a5b3a27223 */ /* 0x004fe200000100a2 */
[----:B------:R-:W-:-:S03]  /*33650*/  FADD.FTZ R174, R174, R169 ;  /* 0x000000a9aeae7221 */ /* 0x000fc60000010000 */
[----:B------:R-:W-:Y:S01]  /*33660*/  FADD.FTZ R165, R163, -R162 ;  /* 0x800000a2a3a57221 */ /* 0x000fe20000010000 */
[----:B------:R-:W-:-:S03]  /*33670*/  FADD.FTZ R174, R174, R171 ;  /* 0x000000abaeae7221 */ /* 0x000fc60000010000 */
[----:B------:R-:W-:Y:S01]  /*33680*/  FFMA.FTZ R161, R164, R165, R161 ;  /* 0x000000a5a4a17223 */ /* 0x000fe200000100a1 */
[----:B------:R-:W-:-:S05]  /*33690*/  HFMA2 R164, -RZ, RZ, 3.525390625, 0 ;  /* 0x430d0000ffa47431 */ /* 0x000fca00000001ff */
[----:B------:R-:W-:Y:S01]  /*336a0*/  FSEL R165, R164, 35.25, !P0 ;  /* 0x420d0000a4a57808 */ /* 0x000fe20004000000 */
[----:B------:R-:W-:-:S04]  /*336b0*/  FADD.FTZ R164, -R162, R167 ;  /* 0x000000a7a2a47221 */ /* 0x000fc80000010100 */
[----:B------:R-:W-:Y:S01]  /*336c0*/  FMUL.FTZ R163, R164, 0.25 ;  /* 0x3e800000a4a37820 */ /* 0x000fe20000410000 */
[----:B------:R-:W0:Y:S04]  /*336d0*/  MUFU.RCP R165, R165 ;  /* 0x000000a500a57308 */ /* 0x000e280000001000 */
[----:B------:R-:W-:Y:S02]  /*336e0*/  FSEL R163, R163, R164, P0 ;  /* 0x000000a4a3a37208 */ /* 0x000fe40000000000 */
[----:B------:R-:W-:-:S04]  /*336f0*/  FSETP.GT.FTZ.AND P0, PT, R115, 8.50705917302346158658e+37, PT ;  /* 0x7e8000007300780b */ /* 0x000fc80003f14000 */
[----:B------:R-:W-:Y:S01]  /*33700*/  FSEL R166, R166, 35.5, !P0 ;  /* 0x420e0000a6a67808 */ /* 0x000fe20004000000 */
[----:B0-----:R-:W-:-:S03]  /*33710*/  FFMA.FTZ R162, R165, R163, R162 ;  /* 0x000000a3a5a27223 */ /* 0x001fc600000100a2 */
[----:B------:R0:W2:Y:S01]  /*33720*/  MUFU.RCP R165, R166 ;  /* 0x000000a600a57308 */ /* 0x0000a20000001000 */
[----:B------:R-:W-:-:S04]  /*33730*/  FADD.FTZ R163, R167, -R162 ;  /* 0x800000a2a7a37221 */ /* 0x000fc80000010000 */
[----:B------:R-:W-:Y:S01]  /*33740*/  FFMA.FTZ R161, R164, R163, R161 ;  /* 0x000000a3a4a17223 */ /* 0x000fe200000100a1 */
[----:B------:R-:W-:Y:S01]  /*33750*/  FADD.FTZ R164, -R162, R169 ;  /* 0x000000a9a2a47221 */ /* 0x000fe20000010100 */
[----:B0-----:R-:W-:-:S03]  /*33760*/  MOV R166, 0x43100000 ;  /* 0x4310000000a67802 */ /* 0x001fc60000000f00 */
[----:B------:R-:W-:Y:S01]  /*33770*/  FMUL.FTZ R163, R164, 0.25 ;  /* 0x3e800000a4a37820 */ /* 0x000fe20000410000 */
[----:B------:R-:W-:-:S04]  /*33780*/  FSEL R166, R166, 36, !P1 ;  /* 0x42100000a6a67808 */ /* 0x000fc80004800000 */
[----:B------:R-:W-:Y:S02]  /*33790*/  FSEL R163, R163, R164, P0 ;  /* 0x000000a4a3a37208 */ /* 0x000fe40000000000 */
[----:B------:R-:W-:-:S03]  /*337a0*/  ISETP.NE.AND P0, PT, R160, RZ, PT ;  /* 0x000000ffa000720c */ /* 0x000fc60003f05270 */
[----:B--2---:R-:W-:Y:S01]  /*337b0*/  FFMA.FTZ R162, R165, R163, R162 ;  /* 0x000000a3a5a27223 */ /* 0x004fe200000100a2 */
[----:B------:R-:W-:-:S03]  /*337c0*/  HFMA2 R163, -RZ, RZ, 3.529296875, 0 ;  /* 0x430f0000ffa37431 */ /* 0x000fc600000001ff */
[----:B------:R-:W-:-:S04]  /*337d0*/  FADD.FTZ R160, R169, -R162 ;  /* 0x800000a2a9a07221 */ /* 0x000fc80000010000 */
[----:B------:R-:W-:Y:S01]  /*337e0*/  FFMA.FTZ R160, R164, R160, R161 ;  /* 0x000000a0a4a07223 */ /* 0x000fe200000100a1 */
[----:B------:R-:W-:Y:S01]  /*337f0*/  FADD.FTZ R161, -R162, R171 ;  /* 0x000000aba2a17221 */ /* 0x000fe20000010100 */
[----:B------:R-:W-:-:S03]  /*33800*/  FSEL R165, R163, 35.75, !P0 ;  /* 0x420f0000a3a57808 */ /* 0x000fc60004000000 */
[----:B------:R-:W-:Y:S01]  /*33810*/  FMUL.FTZ R164, R161, 0.25 ;  /* 0x3e800000a1a47820 */ /* 0x000fe20000410000 */
[----:B------:R0:W2:Y:S04]  /*33820*/  MUFU.RCP R167, R165 ;  /* 0x000000a500a77308 */ /* 0x0000a80000001000 */
[----:B------:R-:W-:Y:S01]  /*33830*/  FSEL R163, R164, R161, P0 ;  /* 0x000000a1a4a37208 */ /* 0x000fe20000000000 */
[----:B------:R-:W-:Y:S01]  /*33840*/  FMUL.FTZ R164, R173, UR17 ;  /* 0x00000011ada47c20 */ /* 0x000fe20008410000 */
[----:B------:R-:W3:Y:S03]  /*33850*/  LDCU.128 UR16, c[0x3][0x4a0] ;  /* 0x00c09400ff1077ac */ /* 0x000ee60008000c00 */
[----:B------:R-:W-:Y:S01]  /*33860*/  FFMA.FTZ R175, R175, UR15, R164 ;  /* 0x0000000fafaf7c23 */ /* 0x000fe200080100a4 */
[----:B------:R-:W4:Y:S01]  /*33870*/  LDCU.128 UR12, c[0x3][0x240] ;  /* 0x00c04800ff0c77ac */ /* 0x000f220008000c00 */
[----:B0-----:R-:W-:-:S02]  /*33880*/  P2R R165, PR, RZ, 0x1 ;  /* 0x00000001ffa57803 */ /* 0x001fc40000000000 */
[----:B------:R-:W-:Y:S01]  /*33890*/  FADD.FTZ R174, R174, R175 ;  /* 0x000000afaeae7221 */ /* 0x000fe20000010000 */
[----:B------:R-:W-:Y:S01]  /*338a0*/  FSETP.GT.FTZ.AND P0, PT, R116, 8.50705917302346158658e+37, PT ;  /* 0x7e8000007400780b */ /* 0x000fe20003f14000 */
[----:B--2---:R-:W-:Y:S02]  /*338b0*/  FFMA.FTZ R162, R167, R163, R162 ;  /* 0x000000a3a7a27223 */ /* 0x004fe400000100a2 */
[----:B------:R-:W0:Y:S02]  /*338c0*/  MUFU.RCP R167, R166 ;  /* 0x000000a600a77308 */ /* 0x000e240000001000 */
[----:B------:R-:W-:Y:S01]  /*338d0*/  FADD.FTZ R163, R171, -R162 ;  /* 0x800000a2aba37221 */ /* 0x000fe20000010000 */
[----:B------:R-:W-:-:S04]  /*338e0*/  DEPBAR.LE SB5, 0x4 ;  /* 0x0000d1000000791a */ /* 0x000fc80000000000 */
[----:B---3--:R-:W-:Y:S01]  /*338f0*/  FMUL.FTZ R126, R126, UR16 ;  /* 0x000000107e7e7c20 */ /* 0x008fe20008410000 */
[----:B------:R-:W-:Y:S01]  /*33900*/  FMUL.FTZ R124, R124, UR17 ;  /* 0x000000117c7c7c20 */ /* 0x000fe20008410000 */
[----:B------:R-:W-:Y:S01]  /*33910*/  FFMA.FTZ R160, R161, R163, R160 ;  /* 0x000000a3a1a07223 */ /* 0x000fe200000100a0 */
[----:B------:R-:W-:Y:S01]  /*33920*/  FADD.FTZ R161, -R162, R175 ;  /* 0x000000afa2a17221 */ /* 0x000fe20000010100 */
[----:B----4-:R-:W-:Y:S01]  /*33930*/  FFMA.FTZ R177, R178, UR12, R177 ;  /* 0x0000000cb2b17c23 */ /* 0x010fe200080100b1 */
[----:B------:R-:W-:Y:S01]  /*33940*/  FFMA.FTZ R159, R159, UR13, R128 ;  /* 0x0000000d9f9f7c23 */ /* 0x000fe20008010080 */
        /* <DEDUP_REMOVED lines=8> */
[----:B------:R-:W-:Y:S02]  /*339d0*/  HFMA2 R164, -RZ, RZ, 3.533203125, 0 ;  /* 0x43110000ffa47431 */ /* 0x000fe400000001ff */
[----:B------:R-:W-:Y:S01]  /*339e0*/  FADD.FTZ R174, R174, R159 ;  /* 0x0000009faeae7221 */ /* 0x000fe20000010000 */
[----:B------:R-:W-:Y:S01]  /*339f0*/  FFMA.FTZ R123, R122, UR8, R123 ;  /* 0x000000087a7b7c23 */ /* 0x000fe2000801007b */
[----:B------:R-:W-:Y:S01]  /*33a00*/  UIADD3 UR14, UPT, UPT, UR10, 0x16, UR32 ;  /* 0x000000160a0e7890 */ /* 0x000fe2000fffe020 */
[----:B0-----:R-:W-:Y:S01]  /*33a10*/  FFMA.FTZ R162, R167, R163, R162 ;  /* 0x000000a3a7a27223 */ /* 0x001fe200000100a2 */
[----:B------:R-:W-:Y:S01]  /*33a20*/  FADD.FTZ R174, R174, R127 ;  /* 0x0000007faeae7221 */ /* 0x000fe20000010000 */
[----:B------:R-:W-:Y:S01]  /*33a30*/  UMOV UR12, UR6 ;  /* 0x00000006000c7c82 */ /* 0x000fe20008000000 */
[----:B------:R-:W-:Y:S01]  /*33a40*/  UMOV UR13, URZ ;  /* 0x000000ff000d7c82 */ /* 0x000fe20008000000 */
[----:B------:R-:W-:Y:S01]  /*33a50*/  FADD.FTZ R163, R175, -R162 ;  /* 0x800000a2afa37221 */ /* 0x000fe20000010000 */
[----:B------:R-:W-:Y:S01]  /*33a60*/  FADD.FTZ R174, R174, R125 ;  /* 0x0000007daeae7221 */ /* 0x000fe20000010000 */
[----:B------:R-:W-:Y:S01]  /*33a70*/  FSEL R167, R164, 36.25, !P2 ;  /* 0x42110000a4a77808 */ /* 0x000fe20005000000 */
[----:B------:R-:W-:Y:S01]  /*33a80*/  UIADD3 UR15, UPT, UPT, UR10, 0x16, UR33 ;  /* 0x000000160a0f7890 */ /* 0x000fe2000fffe021 */
[----:B------:R-:W-:Y:S01]  /*33a90*/  FFMA.FTZ R160, R161, R163, R160 ;  /* 0x000000a3a1a07223 */ /* 0x000fe200000100a0 */
[----:B------:R-:W-:Y:S01]  /*33aa0*/  FADD.FTZ R161, -R162, R177 ;  /* 0x000000b1a2a17221 */ /* 0x000fe20000010100 */
[----:B------:R-:W-:Y:S01]  /*33ab0*/  FADD.FTZ R174, R174, R123 ;  /* 0x0000007baeae7221 */ /* 0x000fe20000010000 */
[----:B------:R-:W0:Y:S01]  /*33ac0*/  LDCU.128 UR16, c[0x3][0xe20] ;  /* 0x00c1c400ff1077ac */ /* 0x000e220008000c00 */
[----:B------:R-:W2:Y:S01]  /*33ad0*/  MUFU.RCP R167, R167 ;  /* 0x000000a700a77308 */ /* 0x000ea20000001000 */
[----:B------:R-:W-:Y:S01]  /*33ae0*/  FMUL.FTZ R164, R161, 0.25 ;  /* 0x3e800000a1a47820 */ /* 0x000fe20000410000 */
[----:B------:R-:W-:-:S04]  /*33af0*/  P2R R166, PR, RZ, 0x2 ;  /* 0x00000002ffa67803 */ /* 0x000fc80000000000 */
[----:B------:R-:W-:Y:S02]  /*33b00*/  FSEL R163, R164, R161, P2 ;  /* 0x000000a1a4a37208 */ /* 0x000fe40001000000 */
[----:B------:R-:W-:-:S04]  /*33b10*/  MOV R164, 0x43120000 ;  /* 0x4312000000a47802 */ /* 0x000fc80000000f00 */
[----:B------:R-:W-:Y:S01]  /*33b20*/  FSEL R164, R164, 36.5, !P3 ;  /* 0x42120000a4a47808 */ /* 0x000fe20005800000 */
[----:B--2---:R-:W-:Y:S01]  /*33b30*/  FFMA.FTZ R162, R167, R163, R162 ;  /* 0x000000a3a7a27223 */ /* 0x004fe200000100a2 */
[----:B0-----:R-:W-:Y:S02]  /*33b40*/  UIADD3 UR16, UPT, UPT, UR10, 0x16, UR16 ;  /* 0x000000160a107890 */ /* 0x001fe4000fffe010 */
[----:B------:R-:W0:Y:S01]  /*33b50*/  MUFU.RCP R167, R164 ;  /* 0x000000a400a77308 */ /* 0x000e220000001000 */
[----:B------:R-:W-:-:S04]  /*33b60*/  FADD.FTZ R163, R177, -R162 ;  /* 0x800000a2b1a37221 */ /* 0x000fc80000010000 */
[----:B------:R-:W-:Y:S01]  /*33b70*/  FFMA.FTZ R160, R161, R163, R160 ;  /* 0x000000a3a1a07223 */ /* 0x000fe200000100a0 */
[----:B------:R-:W-:-:S04]  /*33b80*/  FADD.FTZ R161, -R162, R159 ;  /* 0x0000009fa2a17221 */ /* 0x000fc80000010100 */
[----:B------:R-:W-:-:S05]  /*33b90*/  FMUL.FTZ R128, R161, 0.25 ;  /* 0x3e800000a1807820 */ /* 0x000fca0000410000 */
[----:B------:R-:W-:-:S05]  /*33ba0*/  FSEL R163, R128, R161, P3 ;  /* 0x000000a180a37208 */ /* 0x000fca0001800000 */
[----:B0-----:R-:W-:Y:S01]  /*33bb0*/  FFMA.FTZ R162, R167, R163, R162 ;  /* 0x000000a3a7a27223 */ /* 0x001fe200000100a2 */
[----:B------:R-:W-:-:S03]  /*33bc0*/  HFMA2 R163, -RZ, RZ, 3.537109375, 0 ;  /* 0x43130000ffa37431 */ /* 0x000fc600000001ff */
[----:B------:R-:W-:Y:S01]  /*33bd0*/  FADD.FTZ R128, R159, -R162 ;  /* 0x800000a29f807221 */ /* 0x000fe20000010000 */
[----:B------:R-:W-:-:S03]  /*33be0*/  FADD.FTZ R159, -R162, R127 ;  /* 0x0000007fa29f7221 */ /* 0x000fc60000010100 */
[----:B------:R-:W-:Y:S01]  /*33bf0*/  FFMA.FTZ R128, R161, R128, R160 ;  /* 0x00000080a1807223 */ /* 0x000fe200000100a0 */
[----:B------:R-:W-:Y:S01]  /*33c00*/  FMUL.FTZ R126, R159, 0.25 ;  /* 0x3e8000009f7e7820 */ /* 0x000fe20000410000 */
[----:B------:R-:W-:Y:S02]  /*33c10*/  MOV R160, 0x43140000 ;  /* 0x4314000000a07802 */ /* 0x000fe40000000f00 */
[----:B------:R-:W-:Y:S02]  /*33c20*/  FSEL R163, R163, 36.75, !P4 ;  /* 0x42130000a3a37808 */ /* 0x000fe40006000000 */
[----:B------:R-:W-:Y:S02]  /*33c30*/  FSEL R161, R126, R159, P4 ;  /* 0x0000009f7ea17208 */ /* 0x000fe40002000000 */
[----:B------:R-:W-:Y:S02]  /*33c40*/  FSEL R160, R160, 37, !P5 ;  /* 0x42140000a0a07808 */ /* 0x000fe40006800000 */
[----:B------:R-:W0:Y:S02]  /*33c50*/  MUFU.RCP R163, R163 ;  /* 0x000000a300a37308 */ /* 0x000e240000001000 */
[----:B0-----:R-:W-:Y:S01]  /*33c60*/  FFMA.FTZ R162, R163, R161, R162 ;  /* 0x000000a1a3a27223 */ /* 0x001fe200000100a2 */
[----:B-----5:R-:W-:-:S05]  /*33c70*/  FFMA.FTZ R163, R121, UR9, R2 ;  /* 0x0000000979a37c23 */ /* 0x020fca0008010002 */
[----:B------:R-:W0:Y:S01]  /*33c80*/  MUFU.RCP R161, R160 ;  /* 0x000000a000a17308 */ /* 0x000e220000001000 */
[----:B------:R-:W2:Y:S01]  /*33c90*/  LDCU.64 UR8, c[0x3][0x1e78] ;  /* 0x00c3cf00ff0877ac */ /* 0x000ea20008000a00 */
[----:B------:R-:W-:Y:S01]  /*33ca0*/  FADD.FTZ R126, R127, -R162 ;  /* 0x800000a27f7e7221 */ /* 0x000fe20000010000 */
[----:B------:R-:W-:Y:S01]  /*33cb0*/  FADD.FTZ R127, -R162, R125 ;  /* 0x0000007da27f7221 */ /* 0x000fe20000010100 */
[----:B------:R-:W-:Y:S02]  /*33cc0*/  FADD.FTZ R174, R174, R163 ;  /* 0x000000a3aeae7221 */ /* 0x000fe40000010000 */
[----:B------:R-:W-:Y:S01]  /*33cd0*/  FFMA.FTZ R126, R159, R126, R128 ;  /* 0x0000007e9f7e7223 */ /* 0x000fe20000010080 */
[----:B------:R-:W-:Y:S02]  /*33ce0*/  HFMA2 R128, -RZ, RZ, 3.541015625, 0 ;  /* 0x43150000ff807431 */ /* 0x000fe400000001ff */
[----:B------:R-:W-:Y:S01]  /*33cf0*/  FMUL.FTZ R124, R127, 0.25 ;  /* 0x3e8000007f7c7820 */ /* 0x000fe20000410000 */
[----:B------:R-:W-:-:S04]  /*33d00*/  FMUL.FTZ R174, R174, 0.0066666668280959129333 ;  /* 0x3bda740eaeae7820 */ /* 0x000fc80000410000 */
[----:B------:R-:W-:Y:S01]  /*33d10*/  FSEL R159, R124, R127, P5 ;  /* 0x0000007f7c9f7208 */ /* 0x000fe20002800000 */
[----:B------:R-:W-:Y:S01]  /*33d20*/  FMUL.FTZ R174, R174, R174 ;  /* 0x000000aeaeae7220 */ /* 0x000fe20000410000 */
[----:B------:R-:W-:Y:S02]  /*33d30*/  MOV R124, 0x43160000 ;  /* 0x43160000007c7802 */ /* 0x000fe40000000f00 */
[----:B------:R-:W-:Y:S01]  /*33d40*/  FSEL R128, R128, 37.25, !P6 ;  /* 0x4215000080807808 */ /* 0x000fe20007000000 */
[----:B0-----:R-:W-:Y:S01]  /*33d50*/  FFMA.FTZ R162, R161, R159, R162 ;  /* 0x0000009fa1a27223 */ /* 0x001fe200000100a2 */
[----:B------:R-:W-:Y:S02]  /*33d60*/  FSEL R124, R124, 37.5, !P0 ;  /* 0x421600007c7c7808 */ /* 0x000fe40004000000 */
[----:B------:R-:W0:Y:S01]  /*33d70*/  MUFU.RCP R167, R128 ;  /* 0x0000008000a77308 */ /* 0x000e220000001000 */
[----:B------:R-:W-:-:S04]  /*33d80*/  FADD.FTZ R159, -R162, R123 ;  /* 0x0000007ba29f7221 */ /* 0x000fc80000010100 */
[----:B------:R-:W-:-:S05]  /*33d90*/  FMUL.FTZ R122, R159, 0.25 ;  /* 0x3e8000009f7a7820 */ /* 0x000fca0000410000 */
[----:B------:R-:W-:-:S05]  /*33da0*/  FSEL R161, R122, R159, P6 ;  /* 0x0000009f7aa17208 */ /* 0x000fca0003000000 */
[--C-:B0-----:R-:W-:Y:S01]  /*33db0*/  FFMA.FTZ R2, R167, R161, R162.reuse ;  /* 0x000000a1a7027223 */ /* 0x101fe200000100a2 */
[----:B------:R-:W-:Y:S01]  /*33dc0*/  FADD.FTZ R162, R125, -R162 ;  /* 0x800000a27da27221 */ /* 0x000fe20000010000 */
[----:B------:R-:W0:Y:S01]  /*33dd0*/  MUFU.RCP R167, R124 ;  /* 0x0000007c00a77308 */ /* 0x000e220000001000 */
[----:B-1----:R-:W-:Y:S01]  /*33de0*/  IADD3 R125, PT, PT, R4, UR36, RZ ;  /* 0x00000024047d7c10 */ /* 0x002fe2000fffe0ff */
[----:B------:R-:W-:Y:S01]  /*33df0*/  FADD.FTZ R122, -R2, R163 ;  /* 0x000000a3027a7221 */ /* 0x000fe20000010100 */
[----:B------:R-:W-:Y:S01]  /*33e00*/  FFMA.FTZ R126, R127, R162, R126 ;  /* 0x000000a27f7e7223 */ /* 0x000fe2000001007e */
[----:B------:R-:W-:Y:S02]  /*33e10*/  IADD3 R127, PT, PT, R4, UR37, RZ ;  /* 0x00000025047f7c10 */ /* 0x000fe4000fffe0ff */
[----:B------:R-:W-:Y:S01]  /*33e20*/  FMUL.FTZ R121, R122, 0.25 ;  /* 0x3e8000007a797820 */ /* 0x000fe20000410000 */
[----:B------:R-:W-:-:S04]  /*33e30*/  IMAD R125, R120, UR20, R125 ;  /* 0x00000014787d7c24 */ /* 0x000fc8000f8e027d */
[----:B------:R-:W-:Y:S01]  /*33e40*/  FSEL R161, R121, R122, P0 ;  /* 0x0000007a79a17208 */ /* 0x000fe20000000000 */
[----:B------:R-:W-:Y:S01]  /*33e50*/  FADD.FTZ R121, R123, -R2 ;  /* 0x800000027b797221 */ /* 0x000fe20000010000 */
[----:B--2---:R-:W-:Y:S01]  /*33e60*/  IADD3 R123, PT, PT, R4, UR9, RZ ;  /* 0x00000009047b7c10 */ /* 0x004fe2000fffe0ff */
[----:B------:R-:W-:Y:S02]  /*33e70*/  UMOV UR9, URZ ;  /* 0x000000ff00097c82 */ /* 0x000fe40008000000 */
[----:B------:R-:W-:Y:S01]  /*33e80*/  FFMA.FTZ R121, R159, R121, R126 ;  /* 0x000000799f797223 */ /* 0x000fe2000001007e */
[----:B0-----:R-:W-:Y:S01]  /*33e90*/  FFMA.FTZ R2, R167, R161, R2 ;  /* 0x000000a1a7027223 */ /* 0x001fe20000010002 */
[----:B------:R-:W-:Y:S01]  /*33ea0*/  IMAD R123, R120, UR15, R123 ;  /* 0x0000000f787b7c24 */ /* 0x000fe2000f8e027b */
[----:B------:R-:W-:Y:S02]  /*33eb0*/  IADD3 R159, PT, PT, R4, UR38, RZ ;  /* 0x00000026049f7c10 */ /* 0x000fe4000fffe0ff */
[----:B------:R-:W-:-:S02]  /*33ec0*/  FADD.FTZ R2, R163, -R2 ;  /* 0x80000002a3027221 */ /* 0x000fc40000010000 */
[----:B------:R-:W-:Y:S01]  /*33ed0*/  IADD3 R124, PT, PT, R123, 0x16, RZ ;  /* 0x000000167b7c7810 */ /* 0x000fe20007ffe0ff */
[----:B------:R-:W-:Y:S02]  /*33ee0*/  IMAD R159, R120, UR16, R159 ;  /* 0x00000010789f7c24 */ /* 0x000fe4000f8e029f */
[----:B------:R-:W-:-:S04]  /*33ef0*/  FFMA.FTZ R2, R122, R2, R121 ;  /* 0x000000027a027223 */ /* 0x000fc80000010079 */
[----:B------:R-:W-:Y:S01]  /*33f00*/  FMUL.FTZ R2, R2, 0.0067114094272255897522 ;  /* 0x3bdbeb6202027820 */ /* 0x000fe20000410000 */
[----:B------:R-:W-:-:S04]  /*33f10*/  IADD3 R163, PT, PT, R159, 0x16, RZ ;  /* 0x000000169fa37810 */ /* 0x000fc80007ffe0ff */
[----:B------:R-:W-:-:S13]  /*33f20*/  FSETP.GT.FTZ.AND P0, PT, |R2|, 8.50705917302346158658e+37, PT ;  /* 0x7e8000000200780b */ /* 0x000fda0003f14200 */
[----:B------:R-:W-:Y:S01]  /*33f30*/  @P0 FMUL.FTZ R2, R2, 0.25 ;  /* 0x3e80000002020820 */ /* 0x000fe20000410000 */
[----:B------:R-:W-:-:S03]  /*33f40*/  @P0 FMUL.FTZ R174, R174, 0.25 ;  /* 0x3e800000aeae0820 */ /* 0x000fc60000410000 */
[----:B------:R0:W1:Y:S02]  /*33f50*/  MUFU.RCP R121, R2 ;  /* 0x0000000200797308 */ /* 0x0000640000001000 */
[----:B0-----:R-:W-:Y:S01]  /*33f60*/  IMAD R2, R120, UR21, R127 ;  /* 0x0000001578027c24 */ /* 0x001fe2000f8e027f */
[----:B------:R-:W-:-:S04]  /*33f70*/  IADD3 R127, PT, PT, R125, 0x16, RZ ;  /* 0x000000167d7f7810 */ /* 0x000fc80007ffe0ff */
[----:B------:R-:W-:Y:S01]  /*33f80*/  IADD3 R160, PT, PT, R2, 0x16, RZ ;  /* 0x0000001602a07810 */ /* 0x000fe20007ffe0ff */
[----:B-1----:R-:W-:Y:S01]  /*33f90*/  FMUL.FTZ R174, R121, R174 ;  /* 0x000000ae79ae7220 */ /* 0x002fe20000410000 */
[----:B------:R-:W-:Y:S01]  /*33fa0*/  IADD3 R121, PT, PT, R4, UR8, RZ ;  /* 0x0000000804797c10 */ /* 0x000fe2000fffe0ff */
[----:B------:R-:W-:-:S03]  /*33fb0*/  UMOV UR8, UR4 ;  /* 0x0000000400087c82 */ /* 0x000fc60008000000 */
[----:B------:R-:W-:Y:S01]  /*33fc0*/  FSETP.GT.FTZ.AND P0, PT, R174, R117, PT ;  /* 0x00000075ae00720b */ /* 0x000fe20003f14000 */
[----:B------:R-:W-:-:S05]  /*33fd0*/  IMAD R121, R120, UR14, R121 ;  /* 0x0000000e78797c24 */ /* 0x000fca000f8e0279 */
[----:B------:R-:W-:-:S04]  /*33fe0*/  IADD3 R121, PT, PT, R121, 0x16, RZ ;  /* 0x0000001679797810 */ /* 0x000fc80007ffe0ff */
        /* <DEDUP_REMOVED lines=10> */
[----:B------:R-:W-:Y:S01]  /*34090*/  @P0 MOV R117, R174 ;  /* 0x000000ae00750202 */ /* 0x000fe20000000f00 */
[----:B------:R-:W1:Y:S01]  /*340a0*/  LDCU UR14, c[0x3][0x264] ;  /* 0x00c04c80ff0e77ac */ /* 0x000e620008000800 */
[----:B------:R-:W-:-:S02]  /*340b0*/  FSETP.GT.FTZ.AND P0, PT, R5, 8.50705917302346158658e+37, PT ;  /* 0x7e8000000500780b */ /* 0x000fc40003f14000 */
[----:B------:R-:W-:Y:S01]  /*340c0*/  FSETP.GT.FTZ.AND P1, PT, R39, 8.50705917302346158658e+37, PT ;  /* 0x7e8000002700780b */ /* 0x000fe20003f34000 */
[----:B------:R-:W2:Y:S01]  /*340d0*/  LDCU UR15, c[0x3][0xc] ;  /* 0x00c00180ff0f77ac */ /* 0x000ea20008000800 */
[----:B------:R-:W3:Y:S01]  /*340e0*/  LDCU.128 UR32, c[0x3][0xe30] ;  /* 0x00c1c600ff2077ac */ /* 0x000ee20008000c00 */
[----:B------:R-:W4:Y:S01]  /*340f0*/  LDCU.128 UR48, c[0x3][0x1ea0] ;  /* 0x00c3d400ff3077ac */ /* 0x000f220008000c00 */
[C---:B0-----:R-:W-:Y:S01]  /*34100*/  IADD3 R163, PT, PT, R4.reuse, UR39, RZ ;  /* 0x0000002704a37c10 */ /* 0x041fe2000fffe0ff */
[----:B------:R-:W0:Y:S01]  /*34110*/  LDCU.64 UR26, c[0x3][0x268] ;  /* 0x00c04d00ff1a77ac */ /* 0x000e220008000a00 */
[----:B------:R-:W0:Y:S01]  /*34120*/  LDCU.128 UR40, c[0x3][0x10] ;  /* 0x00c00200ff2877ac */ /* 0x000e220008000c00 */
[----:B------:R-:W1:Y:S01]  /*34130*/  LDCU.128 UR44, c[0x3][0x1e90] ;  /* 0x00c3d200ff2c77ac */ /* 0x000e620008000c00 */
[----:B---3--:R-:W-:Y:S02]  /*34140*/  UIADD3 UR35, UPT, UPT, UR10, 0x16, UR35 ;  /* 0x000000160a237890 */ /* 0x008fe4000fffe023 */
[----:B------:R-:W-:Y:S01]  /*34150*/  UIADD3 UR20, UPT, UPT, UR10, 0x16, UR19 ;  /* 0x000000160a147890 */ /* 0x000fe2000fffe013 */
[----:B----4-:R-:W-:Y:S01]  /*34160*/  IADD3 R177, PT, PT, R4, UR51, RZ ;  /* 0x0000003304b17c10 */ /* 0x010fe2000fffe0ff */
[----:B------:R-:W-:-:S02]  /*34170*/  UIADD3 UR32, UPT, UPT, UR10, 0x16, UR32 ;  /* 0x000000160a207890 */ /* 0x000fc4000fffe020 */
[----:B------:R-:W-:Y:S02]  /*34180*/  UIADD3 UR33, UPT, UPT, UR10, 0x16, UR33 ;  /* 0x000000160a217890 */ /* 0x000fe4000fffe021 */
[----:B------:R-:W-:Y:S01]  /*34190*/  UIADD3 UR34, UPT, UPT, UR10, 0x16, UR34 ;  /* 0x000000160a227890 */ /* 0x000fe2000fffe022 */
[----:B------:R-:W3:Y:S01]  /*341a0*/  LDCU.128 UR36, c[0x3][0x1eb0] ;  /* 0x00c3d600ff2477ac */ /* 0x000ee20008000c00 */
[C---:B-1----:R-:W-:Y:S02]  /*341b0*/  IADD3 R169, PT, PT, R4.reuse, UR45, RZ ;  /* 0x0000002d04a97c10 */ /* 0x042fe4000fffe0ff */
[C---:B------:R-:W-:Y:S02]  /*341c0*/  IADD3 R171, PT, PT, R4.reuse, UR46, RZ ;  /* 0x0000002e04ab7c10 */ /* 0x040fe4000fffe0ff */
[----:B------:R-:W-:Y:S01]  /*341d0*/  IADD3 R173, PT, PT, R4, UR47, RZ ;  /* 0x0000002f04ad7c10 */ /* 0x000fe2000fffe0ff */
[C---:B------:R-:W-:Y:S02]  /*341e0*/  IMAD R169, R120.reuse, UR20, R169 ;  /* 0x0000001478a97c24 */ /* 0x040fe4000f8e02a9 */
[----:B------:R-:W-:-:S02]  /*341f0*/  IMAD R171, R120, UR32, R171 ;  /* 0x0000002078ab7c24 */ /* 0x000fc4000f8e02ab */
[----:B------:R-:W-:Y:S01]  /*34200*/  IMAD R173, R120, UR33, R173 ;  /* 0x0000002178ad7c24 */ /* 0x000fe2000f8e02ad */
[----:B------:R-:W-:Y:S02]  /*34210*/  IADD3 R169, PT, PT, R169, 0x16, RZ ;  /* 0x00000016a9a97810 */ /* 0x000fe40007ffe0ff */
[C---:B---3--:R-:W-:Y:S02]  /*34220*/  IADD3 R179, PT, PT, R4.reuse, UR36, RZ ;  /* 0x0000002404b37c10 */ /* 0x048fe4000fffe0ff */
[----:B------:R-:W-:Y:S01]  /*34230*/  IADD3 R181, PT, PT, R4, UR37, RZ ;  /* 0x0000002504b57c10 */ /* 0x000fe2000fffe0ff */
        /* <DEDUP_REMOVED lines=10> */
[----:B------:R-:W-:Y:S01]  /*342e0*/  HFMA2 R128, -RZ, RZ, 2.3125, 0 ;  /* 0x40a00000ff807431 */ /* 0x000fe200000001ff */
[----:B------:R-:W-:-:S04]  /*342f0*/  DEPBAR.LE SB5, 0x2 ;  /* 0x0000d0800000791a */ /* 0x000fc80000000000 */
[----:B--2---:R-:W-:Y:S01]  /*34300*/  FFMA.FTZ R161, R162, UR15, R161 ;  /* 0x0000000fa2a17c23 */ /* 0x004fe200080100a1 */
[----:B------:R-:W-:Y:S01]  /*34310*/  FMUL.FTZ R121, R2, 0.25 ;  /* 0x3e80000002797820 */ /* 0x000fe20000410000 */
[----:B------:R-:W-:Y:S01]  /*34320*/  UIADD3 UR14, UPT, UPT, UR10, 0x16, UR17 ;  /* 0x000000160a0e7890 */ /* 0x000fe2000fffe011 */
[----:B------:R-:W-:-:S04]  /*34330*/  DEPBAR.LE SB5, 0x1 ;  /* 0x0000d0400000791a */ /* 0x000fc80000000000 */
[----:B0-----:R-:W-:Y:S01]  /*34340*/  FMUL.FTZ R164, R164, UR26 ;  /* 0x0000001aa4a47c20 */ /* 0x001fe20008410000 */
[----:B------:R-:W-:Y:S01]  /*34350*/  UIADD3 UR15, UPT, UPT, UR10, 0x16, UR18 ;  /* 0x000000160a0f7890 */ /* 0x000fe2000fffe012 */
[----:B------:R-:W-:Y:S02]  /*34360*/  FSEL R121, R121, R2, P0 ;  /* 0x0000000279797208 */ /* 0x000fe40000000000 */
[----:B-----5:R-:W-:Y:S01]  /*34370*/  FFMA.FTZ R164, R167, UR40, R164 ;  /* 0x00000028a7a47c23 */ /* 0x020fe200080100a4 */
[----:B------:R-:W-:Y:S01]  /*34380*/  FSETP.GT.FTZ.AND P0, PT, R3, 8.50705917302346158658e+37, PT ;  /* 0x7e8000000300780b */ /* 0x000fe20003f14000 */
[----:B------:R-:W-:Y:S01]  /*34390*/  IMAD R163, R120, UR14, R163 ;  /* 0x0000000e78a37c24 */ /* 0x000fe2000f8e02a3 */
[----:B------:R-:W-:Y:S01]  /*343a0*/  IADD3 R167, PT, PT, R4, UR44, RZ ;  /* 0x0000002c04a77c10 */ /* 0x000fe2000fffe0ff */
[----:B------:R-:W-:Y:S01]  /*343b0*/  FFMA.FTZ R121, R0, R121, RZ ;  /* 0x0000007900797223 */ /* 0x000fe200000100ff */
[----:B------:R-:W0:Y:S02]  /*343c0*/  LDCU.128 UR16, c[0x3][0xe40] ;  /* 0x00c1c800ff1077ac */ /* 0x000e240008000c00 */
[----:B------:R-:W-:Y:S01]  /*343d0*/  IADD3 R163, PT, PT, R163, 0x16, RZ ;  /* 0x00000016a3a37810 */ /* 0x000fe20007ffe0ff */
[----:B------:R-:W-:Y:S01]  /*343e0*/  FADD.FTZ R124, -R121, R125 ;  /* 0x0000007d797c7221 */ /* 0x000fe20000010100 */
[----:B------:R-:W-:Y:S01]  /*343f0*/  FADD.FTZ R123, R122, -R121 ;  /* 0x800000797a7b7221 */ /* 0x000fe20000010000 */
[----:B------:R-:W-:Y:S01]  /*34400*/  FADD.FTZ R122, RZ, R122 ;  /* 0x0000007aff7a7221 */ /* 0x000fe20000010000 */
[----:B------:R-:W-:-:S02]  /*34410*/  IMAD R167, R120, UR15, R167 ;  /* 0x0000000f78a77c24 */ /* 0x000fc4000f8e02a7 */
[----:B------:R-:W-:Y:S01]  /*34420*/  FMUL.FTZ R127, R124, 0.25 ;  /* 0x3e8000007c7f7820 */ /* 0x000fe20000410000 */
[----:B------:R-:W-:Y:S01]  /*34430*/  FFMA.FTZ R123, R2, R123, RZ ;  /* 0x0000007b027b7223 */ /* 0x000fe200000100ff */
[----:B------:R-:W-:Y:S01]  /*34440*/  FADD.FTZ R122, R122, R125 ;  /* 0x0000007d7a7a7221 */ /* 0x000fe20000010000 */
[----:B------:R-:W-:Y:S02]  /*34450*/  IADD3 R167, PT, PT, R167, 0x16, RZ ;  /* 0x00000016a7a77810 */ /* 0x000fe40007ffe0ff */
[----:B------:R-:W-:Y:S01]  /*34460*/  FSEL R127, R127, R124, P0 ;  /* 0x0000007c7f7f7208 */ /* 0x000fe20000000000 */
[----:B------:R-:W-:Y:S01]  /*34470*/  FADD.FTZ R122, R122, R159 ;  /* 0x0000009f7a7a7221 */ /* 0x000fe20000010000 */
[----:B------:R-:W-:-:S03]  /*34480*/  FSETP.GT.FTZ.AND P0, PT, R38, 8.50705917302346158658e+37, PT ;  /* 0x7e8000002600780b */ /* 0x000fc60003f14000 */
[----:B------:R-:W-:Y:S01]  /*34490*/  FFMA.FTZ R2, R118, R127, R121 ;  /* 0x0000007f76027223 */ /* 0x000fe20000010079 */
[----:B------:R-:W-:Y:S01]  /*344a0*/  FSEL R127, R5, 4, P0 ;  /* 0x40800000057f7808 */ /* 0x000fe20000000000 */
[----:B0-----:R-:W-:Y:S02]  /*344b0*/  UIADD3 UR16, UPT, UPT, UR10, 0x16, UR16 ;  /* 0x000000160a107890 */ /* 0x001fe4000fffe010 */
[----:B------:R-:W-:Y:S01]  /*344c0*/  FADD.FTZ R121, R125, -R2 ;  /* 0x800000027d797221 */ /* 0x000fe20000010000 */
[----:B------:R-:W-:Y:S01]  /*344d0*/  UIADD3 UR18, UPT, UPT, UR10, 0x16, UR18 ;  /* 0x000000160a127890 */ /* 0x000fe2000fffe012 */
[----:B------:R-:W0:Y:S01]  /*344e0*/  MUFU.RCP R125, R119 ;  /* 0x00000077007d7308 */ /* 0x000e220000001000 */
[----:B------:R-:W-:Y:S01]  /*344f0*/  UIADD3 UR17, UPT, UPT, UR10, 0x16, UR17 ;  /* 0x000000160a117890 */ /* 0x000fe2000fffe011 */
[----:B------:R-:W-:Y:S01]  /*34500*/  FFMA.FTZ R121, R124, R121, R123 ;  /* 0x000000797c797223 */ /* 0x000fe2000001007b */
[----:B------:R-:W-:Y:S01]  /*34510*/  FADD.FTZ R124, -R2, R159 ;  /* 0x0000009f027c7221 */ /* 0x000fe20000010100 */
[----:B------:R-:W-:-:S03]  /*34520*/  UIADD3 UR19, UPT, UPT, UR10, 0x16, UR19 ;  /* 0x000000160a137890 */ /* 0x000fc6000fffe013 */
[----:B------:R-:W-:Y:S01]  /*34530*/  FMUL.FTZ R123, R124, 0.25 ;  /* 0x3e8000007c7b7820 */ /* 0x000fe20000410000 */
[----:B------:R-:W1:Y:S01]  /*34540*/  MUFU.RCP R127, R127 ;  /* 0x0000007f007f7308 */ /* 0x000e620000001000 */
[C---:B------:R-:W-:Y:S02]  /*34550*/  IMAD R177, R120.reuse, UR17, R177 ;  /* 0x0000001178b17c24 */ /* 0x040fe4000f8e02b1 */
[----:B------:R-:W-:Y:S01]  /*34560*/  IMAD R181, R120, UR19, R181 ;  /* 0x0000001378b57c24 */ /* 0x000fe2000f8e02b5 */
[----:B------:R-:W-:Y:S02]  /*34570*/  FSEL R123, R123, R124, P1 ;  /* 0x0000007c7b7b7208 */ /* 0x000fe40000800000 */
[----:B------:R-:W-:Y:S02]  /*34580*/  ISETP.NE.AND P1, PT, R166, RZ, PT ;  /* 0x000000ffa600720c */ /* 0x000fe40003f25270 */
[----:B------:R-:W-:Y:S01]  /*34590*/  IADD3 R182, PT, PT, R177, 0x16, RZ ;  /* 0x00000016b1b67810 */ /* 0x000fe20007ffe0ff */
[----:B0-----:R-:W-:Y:S01]  /*345a0*/  FFMA.FTZ R2, R125, R123, R2 ;  /* 0x0000007b7d027223 */ /* 0x001fe20000010002 */
[----:B------:R-:W-:-:S03]  /*345b0*/  IADD3 R184, PT, PT, R181, 0x16, RZ ;  /* 0x00000016b5b87810 */ /* 0x000fc60007ffe0ff */
[----:B------:R-:W-:-:S04]  /*345c0*/  FADD.FTZ R123, -R2, R161 ;  /* 0x000000a1027b7221 */ /* 0x000fc80000010100 */
[----:B------:R-:W-:-:S05]  /*345d0*/  FMUL.FTZ R126, R123, 0.25 ;  /* 0x3e8000007b7e7820 */ /* 0x000fca0000410000 */
[----:B------:R-:W-:Y:S02]  /*345e0*/  FSEL R125, R126, R123, P0 ;  /* 0x0000007b7e7d7208 */ /* 0x000fe40000000000 */
[----:B------:R-:W-:-:S03]  /*345f0*/  FSETP.GT.FTZ.AND P0, PT, R37, 8.50705917302346158658e+37, PT ;  /* 0x7e8000002500780b */ /* 0x000fc60003f14000 */
[--C-:B-1----:R-:W-:Y:S01]  /*34600*/  FFMA.FTZ R126, R127, R125, R2.reuse ;  /* 0x0000007d7f7e7223 */ /* 0x102fe20000010002 */
[----:B------:R-:W-:Y:S01]  /*34610*/  FADD.FTZ R2, R159, -R2 ;  /* 0x800000029f027221 */ /* 0x000fe20000010000 */
[----:B------:R-:W-:Y:S02]  /*34620*/  IADD3 R159, PT, PT, R4, UR49, RZ ;  /* 0x00000031049f7c10 */ /* 0x000fe4000fffe0ff */
[----:B------:R-:W-:Y:S01]  /*34630*/  FSEL R128, R128, 1.25, !P0 ;  /* 0x3fa0000080807808 */ /* 0x000fe20004000000 */
[----:B------:R-:W-:Y:S01]  /*34640*/  FADD.FTZ R125, -R126, R164 ;  /* 0x000000a47e7d7221 */ /* 0x000fe20000010100 */
[----:B------:R-:W-:Y:S01]  /*34650*/  FFMA.FTZ R2, R124, R2, R121 ;  /* 0x000000027c027223 */ /* 0x000fe20000010079 */
[----:B------:R-:W-:Y:S01]  /*34660*/  IMAD R159, R120, UR35, R159 ;  /* 0x00000023789f7c24 */ /* 0x000fe2000f8e029f */
[----:B------:R0:W1:Y:S01]  /*34670*/  MUFU.RCP R175, R128 ;  /* 0x0000008000af7308 */ /* 0x0000620000001000 */
[----:B------:R-:W-:Y:S01]  /*34680*/  FMUL.FTZ R124, R125, 0.25 ;  /* 0x3e8000007d7c7820 */ /* 0x000fe20000410000 */
[----:B------:R-:W-:Y:S01]  /*34690*/  FADD.FTZ R121, R161, -R126 ;  /* 0x8000007ea1797221 */ /* 0x000fe20000010000 */
[----:B------:R-:W-:Y:S01]  /*346a0*/  FADD.FTZ R161, R122, R161 ;  /* 0x000000a17aa17221 */ /* 0x000fe20000010000 */
[----:B------:R-:W-:Y:S01]  /*346b0*/  IADD3 R162, PT, PT, R159, 0x16, RZ ;  /* 0x000000169fa27810 */ /* 0x000fe20007ffe0ff */
[----:B------:R-:W-:Y:S01]  /*346c0*/  IMAD R122, R120, UR18, R179 ;  /* 0x00000012787a7c24 */ /* 0x000fe2000f8e02b3 */
[----:B------:R-:W-:Y:S01]  /*346d0*/  FSEL R127, R124, R125, P0 ;  /* 0x0000007d7c7f7208 */ /* 0x000fe20000000000 */
[----:B------:R-:W-:Y:S01]  /*346e0*/  FFMA.FTZ R2, R123, R121, R2 ;  /* 0x000000797b027223 */ /* 0x000fe20000010002 */
[----:B------:R-:W-:Y:S01]  /*346f0*/  IADD3 R123, PT, PT, R4, UR48, RZ ;  /* 0x00000030047b7c10 */ /* 0x000fe2000fffe0ff */
[----:B0-----:R-:W5:Y:S01]  /*34700*/  TLD.LZ RZ, R128, R163, UR12, 1D, 0x1 ;  /* 0x00ff0cffa3807f66 */ /* 0x001f6200081e01ff */
[----:B------:R-:W5:Y:S01]  /*34710*/  TLD.LZ RZ, R159, R163, UR8, 1D, 0x1 ;  /* 0x00ff08ffa39f7f66 */ /* 0x000f6200081e01ff */
[----:B------:R-:W-:Y:S01]  /*34720*/  TLD.LZ RZ, R166, R167, UR12, 1D, 0x1 ;  /* 0x00ff0cffa7a67f66 */ /* 0x000fe200081e01ff */
[----:B------:R-:W-:Y:S01]  /*34730*/  TLD.LZ RZ, R168, R167, UR8, 1D, 0x1 ;  /* 0x00ff08ffa7a87f66 */ /* 0x000fe200081e01ff */
[----:B------:R-:W5:Y:S01]  /*34740*/  TLD.LZ RZ, R170, R169, UR12, 1D, 0x1 ;  /* 0x00ff0cffa9aa7f66 */ /* 0x000f6200081e01ff */
[----:B------:R-:W-:Y:S01]  /*34750*/  IADD3 R183, PT, PT, R122, 0x16, RZ ;  /* 0x000000167ab77810 */ /* 0x000fe20007ffe0ff */
[----:B-1----:R-:W-:Y:S01]  /*34760*/  FFMA.FTZ R127, R175, R127, R126 ;  /* 0x0000007faf7f7223 */ /* 0x002fe2000001007e */
[----:B------:R-:W-:-:S03]  /*34770*/  IADD3 R175, PT, PT, R4, UR50, RZ ;  /* 0x0000003204af7c10 */ /* 0x000fc6000fffe0ff */
[----:B------:R-:W-:Y:S02]  /*34780*/  FADD.FTZ R121, R164, -R127 ;  /* 0x8000007fa4797221 */ /* 0x000fe40000010000 */
[C---:B------:R-:W-:Y:S02]  /*34790*/  IMAD R175, R120.reuse, UR16, R175 ;  /* 0x0000001078af7c24 */ /* 0x040fe4000f8e02af */
[----:B------:R-:W-:Y:S01]  /*347a0*/  FFMA.FTZ R125, R125, R121, R2 ;  /* 0x000000797d7d7223 */ /* 0x000fe20000010002 */
[----:B------:R-:W-:Y:S01]  /*347b0*/  IADD3 R2, PT, PT, R171, 0x16, RZ ;  /* 0x00000016ab027810 */ /* 0x000fe20007ffe0ff */
[----:B------:R-:W-:Y:S01]  /*347c0*/  IMAD R121, R120, UR34, R123 ;  /* 0x0000002278797c24 */ /* 0x000fe2000f8e027b */
[----:B------:R-:W5:Y:S01]  /*347d0*/  TLD.LZ RZ, R171, R169, UR8, 1D, 0x1 ;  /* 0x00ff08ffa9ab7f66 */ /* 0x000f6200081e01ff */
[----:B------:R-:W-:Y:S01]  /*347e0*/  IADD3 R123, PT, PT, R173, 0x16, RZ ;  /* 0x00000016ad7b7810 */ /* 0x000fe20007ffe0ff */
[----:B------:R-:W5:Y:S01]  /*347f0*/  TLD.LZ RZ, R172, R2, UR12, 1D, 0x1 ;  /* 0x00ff0cff02ac7f66 */ /* 0x000f6200081e01ff */
[----:B------:R-:W-:Y:S01]  /*34800*/  TLD.LZ RZ, R173, R2, UR8, 1D, 0x1 ;  /* 0x00ff08ff02ad7f66 */ /* 0x000fe200081e01ff */
[----:B------:R-:W-:Y:S01]  /*34810*/  IADD3 R179, PT, PT, R175, 0x16, RZ ;  /* 0x00000016afb37810 */ /* 0x000fe20007ffe0ff */
[----:B------:R-:W5:Y:S01]  /*34820*/  TLD.LZ RZ, R174, R123, UR12, 1D, 0x1 ;  /* 0x00ff0cff7bae7f66 */ /* 0x000f6200081e01ff */
[----:B------:R-:W-:Y:S01]  /*34830*/  TLD.LZ RZ, R175, R123, UR8, 1D, 0x1 ;  /* 0x00ff08ff7baf7f66 */ /* 0x000fe200081e01ff */
[----:B------:R-:W-:-:S04]  /*34840*/  IADD3 R160, PT, PT, R121, 0x16, RZ ;  /* 0x0000001679a07810 */ /* 0x000fc80007ffe0ff */
        /* <DEDUP_REMOVED lines=12> */
[----:B------:R-:W-:Y:S01]  /*34910*/  FSETP.GT.FTZ.AND P0, PT, R36, 8.50705917302346158658e+37, PT ;  /* 0x7e8000002400780b */ /* 0x000fe20003f14000 */
[----:B------:R-:W-:Y:S01]  /*34920*/  FADD.FTZ R161, R161, R164 ;  /* 0x000000a4a1a17221 */ /* 0x000fe20000010000 */
[----:B0-----:R-:W-:Y:S01]  /*34930*/  MOV R160, 0x40c00000 ;  /* 0x40c0000000a07802 */ /* 0x001fe20000000f00 */
[----:B------:R-:W0:Y:S03]  /*34940*/  LDCU.128 UR16, c[0x3][0x270] ;  /* 0x00c04e00ff1077ac */ /* 0x000e260008000c00 */
[----:B------:R-:W-:Y:S01]  /*34950*/  FSEL R164, R160, 1.5, !P0 ;  /* 0x3fc00000a0a47808 */ /* 0x000fe20004000000 */
[----:B------:R-:W2:Y:S01]  /*34960*/  LDCU.128 UR32, c[0x3][0x290] ;  /* 0x00c05200ff2077ac */ /* 0x000ea20008000c00 */
[----:B------:R-:W3:Y:S04]  /*34970*/  LDCU.128 UR44, c[0x3][0x30] ;  /* 0x00c00600ff2c77ac */ /* 0x000ee80008000c00 */
[----:B------:R-:W4:Y:S01]  /*34980*/  MUFU.RCP R164, R164 ;  /* 0x000000a400a47308 */ /* 0x000f220000001000 */
[----:B------:R-:W-:-:S04]  /*34990*/  DEPBAR.LE SB5, 0x9 ;  /* 0x0000d2400000791a */ /* 0x000fc80000000000 */
[----:B------:R-:W-:-:S04]  /*349a0*/  FMUL.FTZ R128, R128, UR27 ;  /* 0x0000001b80807c20 */ /* 0x000fc80008410000 */
[----:B------:R-:W-:Y:S01]  /*349b0*/  FFMA.FTZ R128, R159, UR41, R128 ;  /* 0x000000299f807c23 */ /* 0x000fe20008010080 */
[----:B0-----:R-:W-:-:S03]  /*349c0*/  FMUL.FTZ R170, R170, UR17 ;  /* 0x00000011aaaa7c20 */ /* 0x001fc60008410000 */
[--C-:B------:R-:W-:Y:S01]  /*349d0*/  FADD.FTZ R160, -R127, R128.reuse ;  /* 0x000000807fa07221 */ /* 0x100fe20000010100 */
[----:B------:R-:W-:-:S03]  /*349e0*/  FADD.FTZ R161, R161, R128 ;  /* 0x00000080a1a17221 */ /* 0x000fc60000010000 */
[----:B------:R-:W-:-:S05]  /*349f0*/  FMUL.FTZ R159, R160, 0.25 ;  /* 0x3e800000a09f7820 */ /* 0x000fca0000410000 */
[----:B-1----:R-:W-:Y:S02]  /*34a00*/  FSEL R162, R159, R160, P0 ;  /* 0x000000a09fa27208 */ /* 0x002fe40000000000 */
[----:B------:R-:W-:Y:S01]  /*34a10*/  FSETP.GT.FTZ.AND P0, PT, R133, 8.50705917302346158658e+37, PT ;  /* 0x7e8000008500780b */ /* 0x000fe20003f14000 */
[----:B------:R-:W-:-:S04]  /*34a20*/  DEPBAR.LE SB5, 0x7 ;  /* 0x0000d1c00000791a */ /* 0x000fc80000000000 */
[----:B------:R-:W-:Y:S01]  /*34a30*/  FFMA.FTZ R170, R171, UR43, R170 ;  /* 0x0000002babaa7c23 */ /* 0x000fe200080100aa */
[----:B------:R-:W-:Y:S01]  /*34a40*/  FMUL.FTZ R172, R172, UR18 ;  /* 0x00000012acac7c20 */ /* 0x000fe20008410000 */
[----:B----4-:R-:W-:Y:S01]  /*34a50*/  FFMA.FTZ R127, R164, R162, R127 ;  /* 0x000000a2a47f7223 */ /* 0x010fe2000001007f */
[----:B------:R-:W-:-:S04]  /*34a60*/  DEPBAR.LE SB5, 0x6 ;  /* 0x0000d1800000791a */ /* 0x000fc80000000000 */
[----:B------:R-:W-:Y:S01]  /*34a70*/  FMUL.FTZ R174, R174, UR19 ;  /* 0x00000013aeae7c20 */ /* 0x000fe20008410000 */
[----:B------:R-:W-:-:S04]  /*34a80*/  FADD.FTZ R159, R128, -R127 ;  /* 0x8000007f809f7221 */ /* 0x000fc80000010000 */
[----:B------:R-:W-:Y:S01]  /*34a90*/  FFMA.FTZ R125, R160, R159, R125 ;  /* 0x0000009fa07d7223 */ /* 0x000fe2000001007d */
[----:B------:R-:W-:Y:S02]  /*34aa0*/  HFMA2 R160, -RZ, RZ, 2.4375, 0 ;  /* 0x40e00000ffa07431 */ /* 0x000fe400000001ff */
[----:B------:R-:W-:Y:S01]  /*34ab0*/  FMUL.FTZ R159, R166, UR16 ;  /* 0x00000010a69f7c20 */ /* 0x000fe20008410000 */
[----:B------:R-:W0:Y:S03]  /*34ac0*/  LDCU.128 UR16, c[0x3][0x280] ;  /* 0x00c05000ff1077ac */ /* 0x000e260008000c00 */
[----:B------:R-:W-:Y:S01]  /*34ad0*/  FFMA.FTZ R168, R168, UR42, R159 ;  /* 0x0000002aa8a87c23 */ /* 0x000fe2000801009f */
[----:B------:R-:W1:Y:S03]  /*34ae0*/  LDCU.128 UR40, c[0x3][0x20] ;  /* 0x00c00400ff2877ac */ /* 0x000e660008000c00 */
[--C-:B------:R-:W-:Y:S01]  /*34af0*/  FADD.FTZ R128, -R127, R168.reuse ;  /* 0x000000a87f807221 */ /* 0x100fe20000010100 */
[----:B------:R-:W-:Y:S01]  /*34b00*/  FSEL R162, R160, 1.75, !P0 ;  /* 0x3fe00000a0a27808 */ /* 0x000fe20004000000 */
[----:B------:R-:W-:-:S02]  /*34b10*/  FADD.FTZ R161, R161, R168 ;  /* 0x000000a8a1a17221 */ /* 0x000fc40000010000 */
[----:B------:R-:W-:Y:S02]  /*34b20*/  FMUL.FTZ R159, R128, 0.25 ;  /* 0x3e800000809f7820 */ /* 0x000fe40000410000 */
[----:B------:R-:W-:Y:S01]  /*34b30*/  FADD.FTZ R161, R161, R170 ;  /* 0x000000aaa1a17221 */ /* 0x000fe20000010000 */
[----:B------:R-:W4:Y:S02]  /*34b40*/  MUFU.RCP R162, R162 ;  /* 0x000000a200a27308 */ /* 0x000f240000001000 */
[----:B------:R-:W-:Y:S02]  /*34b50*/  FSEL R160, R159, R128, P0 ;  /* 0x000000809fa07208 */ /* 0x000fe40000000000 */
[----:B------:R-:W-:Y:S01]  /*34b60*/  FSETP.GT.FTZ.AND P0, PT, R35, 8.50705917302346158658e+37, PT ;  /* 0x7e8000002300780b */ /* 0x000fe20003f14000 */
[----:B------:R-:W-:-:S04]  /*34b70*/  DEPBAR.LE SB5, 0x4 ;  /* 0x0000d1000000791a */ /* 0x000fc80000000000 */
[----:B0-----:R-:W-:Y:S01]  /*34b80*/  FMUL.FTZ R176, R176, UR16 ;  /* 0x00000010b0b07c20 */ /* 0x001fe20008410000 */
[----:B------:R-:W-:Y:S01]  /*34b90*/  FMUL.FTZ R163, R163, UR17 ;  /* 0x00000011a3a37c20 */ /* 0x000fe20008410000 */
[----:B-1----:R-:W-:Y:S01]  /*34ba0*/  FFMA.FTZ R172, R173, UR40, R172 ;  /* 0x00000028adac7c23 */ /* 0x002fe200080100ac */
[----:B------:R-:W-:Y:S01]  /*34bb0*/  FFMA.FTZ R174, R175, UR41, R174 ;  /* 0x00000029afae7c23 */ /* 0x000fe200080100ae */
[----:B------:R-:W-:Y:S01]  /*34bc0*/  FFMA.FTZ R176, R177, UR42, R176 ;  /* 0x0000002ab1b07c23 */ /* 0x000fe200080100b0 */
[----:B------:R-:W-:-:S04]  /*34bd0*/  DEPBAR.LE SB5, 0x2 ;  /* 0x0000d0800000791a */ /* 0x000fc80000000000 */
[----:B------:R-:W-:Y:S01]  /*34be0*/  FMUL.FTZ R180, R180, UR18 ;  /* 0x00000012b4b47c20 */ /* 0x000fe20008410000 */
[----:B------:R-:W-:Y:S01]  /*34bf0*/  FADD.FTZ R161, R161, R172 ;  /* 0x000000aca1a17221 */ /* 0x000fe20000010000 */
[----:B------:R-:W-:Y:S01]  /*34c00*/  FMUL.FTZ R122, R122, UR19 ;  /* 0x000000137a7a7c20 */ /* 0x000fe20008410000 */
[----:B------:R-:W-:-:S04]  /*34c10*/  DEPBAR.LE SB5, 0x1 ;  /* 0x0000d0400000791a */ /* 0x000fc80000000000 */
[----:B--2---:R-:W-:Y:S01]  /*34c20*/  FMUL.FTZ R123, R123, UR33 ;  /* 0x000000217b7b7c20 */ /* 0x004fe20008410000 */
[----:B------:R-:W-:Y:S01]  /*34c30*/  FFMA.FTZ R178, R178, UR43, R163 ;  /* 0x0000002bb2b27c23 */ /* 0x000fe200080100a3 */
[----:B---3--:R-:W-:Y:S01]  /*34c40*/  FFMA.FTZ R180, R181, UR44, R180 ;  /* 0x0000002cb5b47c23 */ /* 0x008fe200080100b4 */
[----:B----4-:R-:W-:Y:S01]  /*34c50*/  FFMA.FTZ R127, R162, R160, R127 ;  /* 0x000000a0a27f7223 */ /* 0x010fe2000001007f */
[----:B------:R-:W-:-:S03]  /*34c60*/  MOV R160, 0x41000000 ;  /* 0x4100000000a07802 */ /* 0x000fc60000000f00 */
[----:B------:R-:W-:Y:S01]  /*34c70*/  FADD.FTZ R159, R168, -R127 ;  /* 0x8000007fa89f7221 */ /* 0x000fe20000010000 */
[----:B------:R-:W-:Y:S01]  /*34c80*/  FSEL R164, R160, 2, !P0 ;  /* 0x40000000a0a47808 */ /* 0x000fe20004000000 */
[----:B------:R-:W-:Y:S02]  /*34c90*/  FFMA.FTZ R168, R121, UR45, R122 ;  /* 0x0000002d79a87c23 */ /* 0x000fe4000801007a */
[----:B------:R-:W-:Y:S01]  /*34ca0*/  FFMA.FTZ R125, R128, R159, R125 ;  /* 0x0000009f807d7223 */ /* 0x000fe2000001007d */
[----:B------:R-:W-:Y:S02]  /*34cb0*/  FADD.FTZ R128, -R127, R170 ;  /* 0x000000aa7f807221 */ /* 0x000fe40000010100 */
[----:B------:R-:W0:Y:S02]  /*34cc0*/  MUFU.RCP R164, R164 ;  /* 0x000000a400a47308 */ /* 0x000e240000001000 */
[----:B------:R-:W-:-:S05]  /*34cd0*/  FMUL.FTZ R159, R128, 0.25 ;  /* 0x3e800000809f7820 */ /* 0x000fca0000410000 */
[----:B------:R-:W-:Y:S02]  /*34ce0*/  FSEL R160, R159, R128, P0 ;  /* 0x000000809fa07208 */ /* 0x000fe40000000000 */
[----:B------:R-:W-:-:S03]  /*34cf0*/  FSETP.GT.FTZ.AND P0, PT, R34, 8.50705917302346158658e+37, PT ;  /* 0x7e8000002200780b */ /* 0x000fc60003f14000 */
[----:B0-----:R-:W-:Y:S01]  /*34d00*/  FFMA.FTZ R127, R164, R160, R127 ;  /* 0x000000a0a47f7223 */ /* 0x001fe2000001007f */
[----:B------:R-:W-:-:S03]  /*34d10*/  HFMA2 R160, -RZ, RZ, 2.53125, 0 ;  /* 0x41100000ffa07431 */ /* 0x000fc600000001ff */
[----:B------:R-:W-:-:S04]  /*34d20*/  FADD.FTZ R159, R170, -R127 ;  /* 0x8000007faa9f7221 */ /* 0x000fc80000010000 */
[----:B------:R-:W-:Y:S01]  /*34d30*/  FFMA.FTZ R125, R128, R159, R125 ;  /* 0x0000009f807d7223 */ /* 0x000fe2000001007d */
[----:B------:R-:W-:Y:S01]  /*34d40*/  FADD.FTZ R128, -R127, R172 ;  /* 0x000000ac7f807221 */ /* 0x000fe20000010100 */
[----:B------:R-:W-:-:S03]  /*34d50*/  FSEL R162, R160, 2.25, !P0 ;  /* 0x40100000a0a27808 */ /* 0x000fc60004000000 */
[----:B------:R-:W-:-:S03]  /*34d60*/  FMUL.FTZ R159, R128, 0.25 ;  /* 0x3e800000809f7820 */ /* 0x000fc60000410000 */
[----:B------:R-:W0:Y:S02]  /*34d70*/  MUFU.RCP R162, R162 ;  /* 0x000000a200a27308 */ /* 0x000e240000001000 */
[----:B------:R-:W-:Y:S02]  /*34d80*/  FSEL R160, R159, R128, P0 ;  /* 0x000000809fa07208 */ /* 0x000fe40000000000 */
[----:B------:R-:W-:-:S03]  /*34d90*/  FSETP.GT.FTZ.AND P0, PT, R33, 8.50705917302346158658e+37, PT ;  /* 0x7e8000002100780b */ /* 0x000fc60003f14000 */
[----:B0-----:R-:W-:Y:S01]  /*34da0*/  FFMA.FTZ R127, R162, R160, R127 ;  /* 0x000000a0a27f7223 */ /* 0x001fe2000001007f */
[----:B------:R-:W-:-:S03]  /*34db0*/  MOV R160, 0x41200000 ;  /* 0x4120000000a07802 */ /* 0x000fc60000000f00 */
[----:B------:R-:W-:Y:S01]  /*34dc0*/  FADD.FTZ R159, R172, -R127 ;  /* 0x8000007fac9f7221 */ /* 0x000fe20000010000 */
[----:B------:R-:W-:-:S03]  /*34dd0*/  FSEL R166, R160, 2.5, !P0 ;  /* 0x40200000a0a67808 */ /* 0x000fc60004000000 */
[----:B------:R-:W-:Y:S01]  /*34de0*/  FFMA.FTZ R125, R128, R159, R125 ;  /* 0x0000009f807d7223 */ /* 0x000fe2000001007d */
[----:B------:R-:W-:Y:S02]  /*34df0*/  FADD.FTZ R128, -R127, R174 ;  /* 0x000000ae7f807221 */ /* 0x000fe40000010100 */
[----:B------:R-:W0:Y:S02]  /*34e00*/  MUFU.RCP R166, R166 ;  /* 0x000000a600a67308 */ /* 0x000e240000001000 */
[----:B------:R-:W-:-:S05]  /*34e10*/  FMUL.FTZ R159, R128, 0.25 ;  /* 0x3e800000809f7820 */ /* 0x000fca0000410000 */
[----:B------:R-:W-:Y:S02]  /*34e20*/  FSEL R160, R159, R128, P0 ;  /* 0x000000809fa07208 */ /* 0x000fe40000000000 */
[----:B------:R-:W-:-:S03]  /*34e30*/  FSETP.GT.FTZ.AND P0, PT, R32, 8.50705917302346158658e+37, PT ;  /* 0x7e8000002000780b */ /* 0x000fc60003f14000 */
[----:B0-----:R-:W-:Y:S01]  /*34e40*/  FFMA.FTZ R127, R166, R160, R127 ;  /* 0x000000a0a67f7223 */ /* 0x001fe2000001007f */
[----:B------:R-:W-:-:S03]  /*34e50*/  HFMA2 R160, -RZ, RZ, 2.59375, 0 ;  /* 0x41300000ffa07431 */ /* 0x000fc600000001ff */
[----:B------:R-:W-:Y:S01]  /*34e60*/  FADD.FTZ R159, R174, -R127 ;  /* 0x8000007fae9f7221 */ /* 0x000fe20000010000 */
[----:B------:R-:W-:Y:S01]  /*34e70*/  FADD.FTZ R167, -R127, R176 ;  /* 0x000000b07fa77221 */ /* 0x000fe20000010100 */
[----:B------:R-:W-:Y:S02]  /*34e80*/  FADD.FTZ R174, R161, R174 ;  /* 0x000000aea1ae7221 */ /* 0x000fe40000010000 */
[----:B------:R-:W-:Y:S01]  /*34e90*/  FFMA.FTZ R164, R128, R159, R125 ;  /* 0x0000009f80a47223 */ /* 0x000fe2000001007d */
[----:B------:R-:W-:Y:S01]  /*34ea0*/  FMUL.FTZ R128, R167, 0.25 ;  /* 0x3e800000a7807820 */ /* 0x000fe20000410000 */
[----:B------:R-:W-:Y:S01]  /*34eb0*/  FMUL.FTZ R125, R124, UR32 ;  /* 0x000000207c7d7c20 */ /* 0x000fe20008410000 */
[----:B------:R-:W-:-:S03]  /*34ec0*/  FSEL R160, R160, 2.75, !P0 ;  /* 0x40300000a0a07808 */ /* 0x000fc60004000000 */
[----:B------:R-:W-:Y:S01]  /*34ed0*/  FSEL R128, R128, R167, P0 ;  /* 0x000000a780807208 */ /* 0x000fe20000000000 */
[----:B------:R-:W-:Y:S01]  /*34ee0*/  FFMA.FTZ R169, R2, UR46, R125 ;  /* 0x0000002e02a97c23 */ /* 0x000fe2000801007d */
[----:B------:R-:W-:Y:S01]  /*34ef0*/  ISETP.NE.AND P0, PT, R165, RZ, PT ;  /* 0x000000ffa500720c */ /* 0x000fe20003f05270 */
[----:B------:R-:W0:Y:S01]  /*34f00*/  MUFU.RCP R160, R160 ;  /* 0x000000a000a07308 */ /* 0x000e220000001000 */
[----:B-----5:R-:W-:Y:S01]  /*34f10*/  FFMA.FTZ R126, R126, UR47, R123 ;  /* 0x0000002f7e7e7c23 */ /* 0x020fe2000801007b */
[----:B0-----:R-:W-:Y:S01]  /*34f20*/  FFMA.FTZ R165, R160, R128, R127 ;  /* 0x00000080a0a57223 */ /* 0x001fe2000001007f */
[----:B------:R-:W0:Y:S01]  /*34f30*/  LDCU.128 UR48, c[0x3][0xe50] ;  /* 0x00c1ca00ff3077ac */ /* 0x000e220008000c00 */
[C---:B------:R-:W-:Y:S02]  /*34f40*/  IADD3 R121, PT, PT, R4.reuse, UR38, RZ ;  /* 0x0000002604797c10 */ /* 0x040fe4000fffe0ff */
[----:B------:R-:W-:Y:S01]  /*34f50*/  IADD3 R123, PT, PT, R4, UR39, RZ ;  /* 0x00000027047b7c10 */ /* 0x000fe2000fffe0ff */
[----:B------:R-:W1:Y:S01]  /*34f60*/  LDCU.128 UR16, c[0x3][0xe60] ;  /* 0x00c1cc00ff1077ac */ /* 0x000e620008000c00 */
[----:B------:R-:W-:-:S02]  /*34f70*/  P2R R163, PR, RZ, 0x20 ;  /* 0x00000020ffa37803 */ /* 0x000fc40000000000 */
[----:B------:R-:W-:Y:S01]  /*34f80*/  P2R R162, PR, RZ, 0x40 ;  /* 0x00000040ffa27803 */ /* 0x000fe20000000000 */
[----:B------:R-:W2:Y:S01]  /*34f90*/  LDCU.128 UR40, c[0x3][0x1ed0] ;  /* 0x00c3da00ff2877ac */ /* 0x000ea20008000c00 */
[----:B------:R-:W3:Y:S01]  /*34fa0*/  LDCU.128 UR44, c[0x3][0x1ec0] ;  /* 0x00c3d800ff2c77ac */ /* 0x000ee20008000c00 */
[----:B0-----:R-:W-:Y:S02]  /*34fb0*/  UIADD3 UR14, UPT, UPT, UR10, 0x16, UR48 ;  /* 0x000000160a0e7890 */ /* 0x001fe4000fffe030 */
[----:B------:R-:W-:Y:S02]  /*34fc0*/  UIADD3 UR15, UPT, UPT, UR10, 0x16, UR49 ;  /* 0x000000160a0f7890 */ /* 0x000fe4000fffe031 */
[----:B-1----:R-:W-:Y:S02]  /*34fd0*/  UIADD3 UR18, UPT, UPT, UR10, 0x16, UR18 ;  /* 0x000000160a127890 */ /* 0x002fe4000fffe012 */
[----:B------:R-:W-:Y:S01]  /*34fe0*/  IMAD R121, R120, UR14, R121 ;  /* 0x0000000e78797c24 */ /* 0x000fe2000f8e0279 */
[----:B------:R-:W-:Y:S01]  /*34ff0*/  UIADD3 UR20, UPT, UPT, UR10, 0x16, UR50 ;  /* 0x000000160a147890 */ /* 0x000fe2000fffe032 */
[----:B--2---:R-:W-:Y:S01]  /*35000*/  IADD3 R171, PT, PT, R4, UR40, RZ ;  /* 0x0000002804ab7c10 */ /* 0x004fe2000fffe0ff */
[C---:B------:R-:W-:Y:S01]  /*35010*/  IMAD R123, R120.reuse, UR15, R123 ;  /* 0x0000000f787b7c24 */ /* 0x040fe2000f8e027b */
[----:B------:R-:W-:Y:S01]  /*35020*/  UIADD3 UR17, UPT, UPT, UR10, 0x16, UR17 ;  /* 0x000000160a117890 */ /* 0x000fe2000fffe011 */
[----:B------:R-:W-:Y:S01]  /*35030*/  IADD3 R121, PT, PT, R121, 0x16, RZ ;  /* 0x0000001679797810 */ /* 0x000fe20007ffe0ff */
[----:B------:R-:W-:Y:S01]  /*35040*/  UIADD3 UR21, UPT, UPT, UR10, 0x16, UR51 ;  /* 0x000000160a157890 */ /* 0x000fe2000fffe033 */
[----:B------:R-:W-:Y:S01]  /*35050*/  IMAD R171, R120, UR18, R171 ;  /* 0x0000001278ab7c24 */ /* 0x000fe2000f8e02ab */
[----:B------:R-:W-:Y:S01]  /*35060*/  IADD3 R123, PT, PT, R123, 0x16, RZ ;  /* 0x000000167b7b7810 */ /* 0x000fe20007ffe0ff */
[----:B------:R-:W5:Y:S01]  /*35070*/  TLD.LZ RZ, R170, R121, UR12, 1D, 0x1 ;  /* 0x00ff0cff79aa7f66 */ /* 0x000f6200081e01ff */
[----:B---3--:R-:W-:Y:S01]  /*35080*/  IADD3 R125, PT, PT, R4, UR44, RZ ;  /* 0x0000002c047d7c10 */ /* 0x008fe2000fffe0ff */
[----:B------:R-:W-:Y:S01]  /*35090*/  UIADD3 UR19, UPT, UPT, UR10, 0x16, UR19 ;  /* 0x000000160a137890 */ /* 0x000fe2000fffe013 */
[----:B------:R-:W-:Y:S01]  /*350a0*/  IADD3 R182, PT, PT, R171, 0x16, RZ ;  /* 0x00000016abb67810 */ /* 0x000fe20007ffe0ff */
[----:B------:R-:W-:Y:S01]  /*350b0*/  UIADD3 UR16, UPT, UPT, UR10, 0x16, UR16 ;  /* 0x000000160a107890 */ /* 0x000fe2000fffe010 */
[----:B------:R-:W5:Y:S01]  /*350c0*/  TLD.LZ RZ, R171, R121, UR8, 1D, 0x1 ;  /* 0x00ff08ff79ab7f66 */ /* 0x000f6200081e01ff */
[----:B------:R-:W5:Y:S01]  /*350d0*/  TLD.LZ RZ, R172, R123, UR12, 1D, 0x1 ;  /* 0x00ff0cff7bac7f66 */ /* 0x000f6200081e01ff */
[----:B------:R-:W5:Y:S01]  /*350e0*/  TLD.LZ RZ, R175, R123, UR8, 1D, 0x1 ;  /* 0x00ff08ff7baf7f66 */ /* 0x000f6200081e01ff */
[----:B------:R-:W-:Y:S01]  /*350f0*/  IMAD R125, R120, UR20, R125 ;  /* 0x00000014787d7c24 */ /* 0x000fe2000f8e027d */
[----:B------:R-:W-:-:S02]  /*35100*/  IADD3 R161, PT, PT, R4, UR47, RZ ;  /* 0x0000002f04a17c10 */ /* 0x000fc4000fffe0ff */
[----:B------:R-:W-:Y:S02]  /*35110*/  IADD3 R127, PT, PT, R4, UR45, RZ ;  /* 0x0000002d047f7c10 */ /* 0x000fe4000fffe0ff */
[----:B------:R-:W-:Y:S01]  /*35120*/  IADD3 R166, PT, PT, R125, 0x16, RZ ;  /* 0x000000167da67810 */ /* 0x000fe20007ffe0ff */
[----:B------:R-:W-:Y:S01]  /*35130*/  IMAD R161, R120, UR17, R161 ;  /* 0x0000001178a17c24 */ /* 0x000fe2000f8e02a1 */
[----:B------:R-:W-:Y:S01]  /*35140*/  IADD3 R173, PT, PT, R4, UR41, RZ ;  /* 0x0000002904ad7c10 */ /* 0x000fe2000fffe0ff */
[----:B------:R-:W-:Y:S01]  /*35150*/  IMAD R127, R120, UR21, R127 ;  /* 0x00000015787f7c24 */ /* 0x000fe2000f8e027f */
[----:B------:R-:W5:Y:S01]  /*35160*/  TLD.LZ RZ, R177, R166, UR12, 1D, 0x1 ;  /* 0x00ff0cffa6b17f66 */ /* 0x000f6200081e01ff */
[----:B------:R-:W-:Y:S02]  /*35170*/  IADD3 R159, PT, PT, R4, UR46, RZ ;  /* 0x0000002e049f7c10 */ /* 0x000fe4000fffe0ff */
[----:B------:R-:W-:Y:S01]  /*35180*/  IADD3 R181, PT, PT, R161, 0x16, RZ ;  /* 0x00000016a1b57810 */ /* 0x000fe20007ffe0ff */
[C---:B------:R-:W-:Y:S01]  /*35190*/  IMAD R2, R120.reuse, UR19, R173 ;  /* 0x0000001378027c24 */ /* 0x040fe2000f8e02ad */
[----:B------:R0:W5:Y:S01]  /*351a0*/  TLD.LZ RZ, R161, R166, UR8, 1D, 0x1 ;  /* 0x00ff08ffa6a17f66 */ /* 0x00016200081e01ff */
[----:B------:R-:W-:Y:S01]  /*351b0*/  IADD3 R173, PT, PT, R127, 0x16, RZ ;  /* 0x000000167fad7810 */ /* 0x000fe20007ffe0ff */
[----:B------:R-:W-:-:S02]  /*351c0*/  IMAD R159, R120, UR16, R159 ;  /* 0x00000010789f7c24 */ /* 0x000fc4000f8e029f */
[----:B------:R-:W-:Y:S01]  /*351d0*/  IADD3 R183, PT, PT, R2, 0x16, RZ ;  /* 0x0000001602b77810 */ /* 0x000fe20007ffe0ff */
[----:B------:R-:W5:Y:S02]  /*351e0*/  TLD.LZ RZ, R160, R173, UR12, 1D, 0x1 ;  /* 0x00ff0cffada07f66 */ /* 0x000f6400081e01ff */
[----:B------:R-:W-:Y:S02]  /*351f0*/  IADD3 R179, PT, PT, R159, 0x16, RZ ;  /* 0x000000169fb37810 */ /* 0x000fe40007ffe0ff */
[----:B------:R1:W-:Y:S02]  /*35200*/  TLD.LZ RZ, R159, R173, UR8, 1D, 0x1 ;  /* 0x00ff08ffad9f7f66 */ /* 0x0003e400081e01ff */
        /* <DEDUP_REMOVED lines=8> */
[--C-:B0-----:R-:W-:Y:S01]  /*35290*/  FADD.FTZ R166, R176, -R165.reuse ;  /* 0x800000a5b0a67221 */ /* 0x101fe20000010000 */
[----:B------:R-:W-:Y:S01]  /*352a0*/  FSETP.GT.FTZ.AND P5, PT, R31, 8.50705917302346158658e+37, PT ;  /* 0x7e8000001f00780b */ /* 0x000fe20003fb4000 */
[----:B------:R-:W-:Y:S01]  /*352b0*/  FADD.FTZ R174, R174, R176 ;  /* 0x000000b0aeae7221 */ /* 0x000fe20000010000 */
[----:B------:R-:W-:Y:S01]  /*352c0*/  FSETP.GT.FTZ.AND P6, PT, R29, 8.50705917302346158658e+37, PT ;  /* 0x7e8000001d00780b */ /* 0x000fe20003fd4000 */
[----:B------:R-:W-:Y:S01]  /*352d0*/  FFMA.FTZ R164, R167, R166, R164 ;  /* 0x000000a6a7a47223 */ /* 0x000fe200000100a4 */
[----:B------:R-:W-:Y:S01]  /*352e0*/  MOV R166, 0x41400000 ;  /* 0x4140000000a67802 */ /* 0x000fe20000000f00 */
[--C-:B------:R-:W-:Y:S01]  /*352f0*/  FADD.FTZ R167, -R165, R178.reuse ;  /* 0x000000b2a5a77221 */ /* 0x100fe20000010100 */
[----:B------:R-:W-:Y:S01]  /*35300*/  FADD.FTZ R174, R174, R178 ;  /* 0x000000b2aeae7221 */ /* 0x000fe20000010000 */
[----:B------:R-:W0:Y:S01]  /*35310*/  LDCU.128 UR16, c[0x3][0x40] ;  /* 0x00c00800ff1077ac */ /* 0x000e220008000c00 */
[----:B-1----:R-:W-:Y:S01]  /*35320*/  FSEL R173, R166, 3, !P5 ;  /* 0x40400000a6ad7808 */ /* 0x002fe20006800000 */
[----:B------:R-:W-:Y:S01]  /*35330*/  FMUL.FTZ R166, R167, 0.25 ;  /* 0x3e800000a7a67820 */ /* 0x000fe20000410000 */
[----:B------:R-:W-:Y:S01]  /*35340*/  FADD.FTZ R174, R174, R180 ;  /* 0x000000b4aeae7221 */ /* 0x000fe20000010000 */
[----:B------:R-:W1:Y:S01]  /*35350*/  LDCU.128 UR52, c[0x3][0x50] ;  /* 0x00c00a00ff3477ac */ /* 0x000e620008000c00 */
[----:B------:R-:W3:Y:S02]  /*35360*/  MUFU.RCP R176, R173 ;  /* 0x000000ad00b07308 */ /* 0x000ee40000001000 */
[----:B------:R-:W-:Y:S01]  /*35370*/  FSEL R166, R166, R167, P5 ;  /* 0x000000a7a6a67208 */ /* 0x000fe20002800000 */
[----:B------:R-:W-:Y:S01]  /*35380*/  FADD.FTZ R174, R174, R168 ;  /* 0x000000a8aeae7221 */ /* 0x000fe20000010000 */
[----:B------:R-:W-:Y:S01]  /*35390*/  FSETP.GT.FTZ.AND P5, PT, R30, 8.50705917302346158658e+37, PT ;  /* 0x7e8000001e00780b */ /* 0x000fe20003fb4000 */
[----:B------:R-:W4:Y:S01]  /*353a0*/  LDCU.128 UR48, c[0x3][0x2b0] ;  /* 0x00c05600ff3077ac */ /* 0x000f220008000c00 */
[----:B------:R-:W2:Y:S01]  /*353b0*/  LDCU.128 UR44, c[0x3][0x1ee0] ;  /* 0x00c3dc00ff2c77ac */ /* 0x000ea20008000c00 */
[----:B------:R-:W0:Y:S01]  /*353c0*/  LDCU.128 UR36, c[0x3][0x1ef0] ;  /* 0x00c3de00ff2477ac */ /* 0x000e220008000c00 */
[----:B---3--:R-:W-:-:S04]  /*353d0*/  FFMA.FTZ R165, R176, R166, R165 ;  /* 0x000000a6b0a57223 */ /* 0x008fc800000100a5 */
[----:B------:R-:W-:-:S04]  /*353e0*/  FADD.FTZ R166, R178, -R165 ;  /* 0x800000a5b2a67221 */ /* 0x000fc80000010000 */
[----:B------:R-:W-:Y:S01]  /*353f0*/  FFMA.FTZ R164, R167, R166, R164 ;  /* 0x000000a6a7a47223 */ /* 0x000fe200000100a4 */
[----:B------:R-:W-:Y:S01]  /*35400*/  MOV R166, 0x41500000 ;  /* 0x4150000000a67802 */ /* 0x000fe20000000f00 */
[----:B------:R-:W-:-:S03]  /*35410*/  FADD.FTZ R167, -R165, R180 ;  /* 0x000000b4a5a77221 */ /* 0x000fc60000010100 */
[----:B------:R-:W-:Y:S01]  /*35420*/  FSEL R176, R166, 3.25, !P5 ;  /* 0x40500000a6b07808 */ /* 0x000fe20006800000 */
[----:B------:R-:W-:Y:S01]  /*35430*/  FMUL.FTZ R166, R167, 0.25 ;  /* 0x3e800000a7a67820 */ /* 0x000fe20000410000 */
[----:B0-----:R-:W-:-:S04]  /*35440*/  IADD3 R185, PT, PT, R4, UR39, RZ ;  /* 0x0000002704b97c10 */ /* 0x001fc8000fffe0ff */
[----:B------:R-:W0:Y:S01]  /*35450*/  MUFU.RCP R176, R176 ;  /* 0x000000b000b07308 */ /* 0x000e220000001000 */
[----:B------:R-:W-:Y:S02]  /*35460*/  FSEL R166, R166, R167, P5 ;  /* 0x000000a7a6a67208 */ /* 0x000fe40002800000 */
[----:B------:R-:W-:-:S03]  /*35470*/  FSETP.GT.FTZ.AND P5, PT, R28, 8.50705917302346158658e+37, PT ;  /* 0x7e8000001c00780b */ /* 0x000fc60003fb4000 */
[----:B0-----:R-:W-:-:S04]  /*35480*/  FFMA.FTZ R165, R176, R166, R165 ;  /* 0x000000a6b0a57223 */ /* 0x001fc800000100a5 */
[----:B------:R-:W-:-:S04]  /*35490*/  FADD.FTZ R166, R180, -R165 ;  /* 0x800000a5b4a67221 */ /* 0x000fc80000010000 */
[----:B------:R-:W-:Y:S01]  /*354a0*/  FFMA.FTZ R164, R167, R166, R164 ;  /* 0x000000a6a7a47223 */ /* 0x000fe200000100a4 */
[----:B------:R-:W-:Y:S01]  /*354b0*/  MOV R166, 0x41600000 ;  /* 0x4160000000a67802 */ /* 0x000fe20000000f00 */
[----:B------:R-:W-:-:S03]  /*354c0*/  FADD.FTZ R167, -R165, R168 ;  /* 0x000000a8a5a77221 */ /* 0x000fc60000010100 */
[----:B------:R-:W-:Y:S01]  /*354d0*/  FSEL R173, R166, 3.5, !P6 ;  /* 0x40600000a6ad7808 */ /* 0x000fe20007000000 */
[----:B------:R-:W-:-:S03]  /*354e0*/  FMUL.FTZ R166, R167, 0.25 ;  /* 0x3e800000a7a67820 */ /* 0x000fc60000410000 */
[----:B------:R-:W0:Y:S02]  /*354f0*/  MUFU.RCP R178, R173 ;  /* 0x000000ad00b27308 */ /* 0x000e240000001000 */
[----:B------:R-:W-:Y:S02]  /*35500*/  FSEL R166, R166, R167, P6 ;  /* 0x000000a7a6a67208 */ /* 0x000fe40003000000 */
[----:B------:R-:W-:-:S03]  /*35510*/  FSETP.GT.FTZ.AND P6, PT, R27, 8.50705917302346158658e+37, PT ;  /* 0x7e8000001b00780b */ /* 0x000fc60003fd4000 */
[----:B0-----:R-:W-:Y:S01]  /*35520*/  FFMA.FTZ R165, R178, R166, R165 ;  /* 0x000000a6b2a57223 */ /* 0x001fe200000100a5 */
[----:B------:R-:W-:-:S03]  /*35530*/  MOV R166, 0x41700000 ;  /* 0x4170000000a67802 */ /* 0x000fc60000000f00 */
[----:B------:R-:W-:Y:S01]  /*35540*/  FADD.FTZ R168, R168, -R165 ;  /* 0x800000a5a8a87221 */ /* 0x000fe20000010000 */
[----:B------:R-:W-:-:S03]  /*35550*/  FSEL R176, R166, 3.75, !P5 ;  /* 0x40700000a6b07808 */ /* 0x000fc60006800000 */
[----:B------:R-:W-:Y:S01]  /*35560*/  FFMA.FTZ R164, R167, R168, R164 ;  /* 0x000000a8a7a47223 */ /* 0x000fe200000100a4 */
[----:B------:R-:W-:Y:S01]  /*35570*/  FADD.FTZ R167, -R165, R169 ;  /* 0x000000a9a5a77221 */ /* 0x000fe20000010100 */
[----:B------:R-:W-:Y:S01]  /*35580*/  MOV R168, 0x41800000 ;  /* 0x4180000000a87802 */ /* 0x000fe20000000f00 */
[----:B------:R-:W0:Y:S02]  /*35590*/  MUFU.RCP R176, R176 ;  /* 0x000000b000b07308 */ /* 0x000e240000001000 */
[----:B------:R-:W-:Y:S01]  /*355a0*/  FMUL.FTZ R166, R167, 0.25 ;  /* 0x3e800000a7a67820 */ /* 0x000fe20000410000 */
[----:B------:R-:W-:-:S04]  /*355b0*/  FSEL R173, R168, 4, !P6 ;  /* 0x40800000a8ad7808 */ /* 0x000fc80007000000 */
[----:B------:R-:W-:Y:S02]  /*355c0*/  FSEL R166, R166, R167, P5 ;  /* 0x000000a7a6a67208 */ /* 0x000fe40002800000 */
[----:B------:R-:W3:Y:S01]  /*355d0*/  MUFU.RCP R173, R173 ;  /* 0x000000ad00ad7308 */ /* 0x000ee20000001000 */
[----:B------:R-:W-:Y:S02]  /*355e0*/  FSETP.GT.FTZ.AND P5, PT, R26, 8.50705917302346158658e+37, PT ;  /* 0x7e8000001a00780b */ /* 0x000fe40003fb4000 */
[----:B0-----:R-:W-:-:S04]  /*355f0*/  FFMA.FTZ R166, R176, R166, R165 ;  /* 0x000000a6b0a67223 */ /* 0x001fc800000100a5 */
[----:B------:R-:W-:Y:S01]  /*35600*/  FADD.FTZ R165, R169, -R166 ;  /* 0x800000a6a9a57221 */ /* 0x000fe20000010000 */
[----:B------:R-:W-:Y:S01]  /*35610*/  FADD.FTZ R169, R174, R169 ;  /* 0x000000a9aea97221 */ /* 0x000fe20000010000 */
[----:B------:R-:W-:Y:S02]  /*35620*/  MOV R174, 0x41880000 ;  /* 0x4188000000ae7802 */ /* 0x000fe40000000f00 */
[----:B------:R-:W-:Y:S01]  /*35630*/  FFMA.FTZ R164, R167, R165, R164 ;  /* 0x000000a5a7a47223 */ /* 0x000fe200000100a4 */
[--C-:B------:R-:W-:Y:S01]  /*35640*/  FADD.FTZ R165, -R166, R126.reuse ;  /* 0x0000007ea6a57221 */ /* 0x100fe20000010100 */
[----:B------:R-:W-:Y:S01]  /*35650*/  FSEL R174, R174, 4.25, !P5 ;  /* 0x40880000aeae7808 */ /* 0x000fe20006800000 */
[----:B------:R-:W-:Y:S02]  /*35660*/  FADD.FTZ R169, R169, R126 ;  /* 0x0000007ea9a97221 */ /* 0x000fe40000010000 */
[----:B------:R-:W-:-:S03]  /*35670*/  FMUL.FTZ R168, R165, 0.25 ;  /* 0x3e800000a5a87820 */ /* 0x000fc60000410000 */
[----:B------:R-:W0:Y:S02]  /*35680*/  MUFU.RCP R174, R174 ;  /* 0x000000ae00ae7308 */ /* 0x000e240000001000 */
[----:B------:R-:W-:Y:S02]  /*35690*/  FSEL R167, R168, R165, P6 ;  /* 0x000000a5a8a77208 */ /* 0x000fe40003000000 */
[----:B------:R-:W-:Y:S02]  /*356a0*/  FSETP.GT.FTZ.AND P6, PT, R132, 8.50705917302346158658e+37, PT ;  /* 0x7e8000008400780b */ /* 0x000fe40003fd4000 */
[----:B------:R-:W-:Y:S01]  /*356b0*/  MOV R168, 0x41900000 ;  /* 0x4190000000a87802 */ /* 0x000fe20000000f00 */
[----:B---3--:R-:W-:-:S03]  /*356c0*/  FFMA.FTZ R167, R173, R167, R166 ;  /* 0x000000a7ada77223 */ /* 0x008fc600000100a6 */
[----:B------:R-:W-:Y:S01]  /*356d0*/  FSEL R176, R168, 4.5, !P6 ;  /* 0x40900000a8b07808 */ /* 0x000fe20007000000 */
[----:B------:R-:W-:-:S04]  /*356e0*/  FADD.FTZ R126, R126, -R167 ;  /* 0x800000a77e7e7221 */ /* 0x000fc80000010000 */
[----:B------:R-:W-:Y:S01]  /*356f0*/  FFMA.FTZ R126, R165, R126, R164 ;  /* 0x0000007ea57e7223 */ /* 0x000fe200000100a4 */
[----:B------:R-:W3:Y:S01]  /*35700*/  MUFU.RCP R176, R176 ;  /* 0x000000b000b07308 */ /* 0x000ee20000001000 */
[----:B------:R-:W-:Y:S01]  /*35710*/  MOV R165, 0x41a80000 ;  /* 0x41a8000000a57802 */ /* 0x000fe20000000f00 */
[----:B------:R-:W-:-:S04]  /*35720*/  DEPBAR.LE SB5, 0xb ;  /* 0x0000d2c00000791a */ /* 0x000fc80000000000 */
[----:B------:R-:W-:-:S04]  /*35730*/  FMUL.FTZ R170, R170, UR34 ;  /* 0x00000022aaaa7c20 */ /* 0x000fc80008410000 */
[----:B------:R-:W-:Y:S01]  /*35740*/  FFMA.FTZ R170, R171, UR16, R170 ;  /* 0x00000010abaa7c23 */ /* 0x000fe200080100aa */
[----:B------:R-:W-:Y:S01]  /*35750*/  FMUL.FTZ R172, R172, UR35 ;  /* 0x00000023acac7c20 */ /* 0x000fe20008410000 */
[----:B------:R-:W1:Y:S02]  /*35760*/  LDCU.128 UR32, c[0x3][0x2a0] ;  /* 0x00c05400ff2077ac */ /* 0x000e640008000c00 */
[----:B------:R-:W-:Y:S01]  /*35770*/  FADD.FTZ R171, -R167, R170 ;  /* 0x000000aaa7ab7221 */ /* 0x000fe20000010100 */
[----:B------:R-:W-:-:S04]  /*35780*/  DEPBAR.LE SB5, 0xa ;  /* 0x0000d2800000791a */ /* 0x000fc80000000000 */
[----:B------:R-:W-:Y:S01]  /*35790*/  FFMA.FTZ R172, R175, UR17, R172 ;  /* 0x00000011afac7c23 */ /* 0x000fe200080100ac */
[----:B------:R-:W-:Y:S01]  /*357a0*/  FADD.FTZ R169, R169, R170 ;  /* 0x000000aaa9a97221 */ /* 0x000fe20000010000 */
[----:B------:R-:W-:-:S03]  /*357b0*/  FMUL.FTZ R166, R171, 0.25 ;  /* 0x3e800000aba67820 */ /* 0x000fc60000410000 */
[----:B------:R-:W-:Y:S02]  /*357c0*/  FADD.FTZ R169, R169, R172 ;  /* 0x000000aca9a97221 */ /* 0x000fe40000010000 */
[----:B------:R-:W-:Y:S02]  /*357d0*/  FSEL R166, R166, R171, P5 ;  /* 0x000000aba6a67208 */ /* 0x000fe40002800000 */
[----:B------:R-:W-:-:S03]  /*357e0*/  FSETP.GT.FTZ.AND P5, PT, R25, 8.50705917302346158658e+37, PT ;  /* 0x7e8000001900780b */ /* 0x000fc60003fb4000 */
[----:B0-----:R-:W-:Y:S01]  /*357f0*/  FFMA.FTZ R173, R174, R166, R167 ;  /* 0x000000a6aead7223 */ /* 0x001fe200000100a7 */
[----:B------:R-:W-:Y:S01]  /*35800*/  MOV R174, 0x41980000 ;  /* 0x4198000000ae7802 */ /* 0x000fe20000000f00 */
[----:B------:R-:W-:-:S04]  /*35810*/  DEPBAR.LE SB5, 0x9 ;  /* 0x0000d2400000791a */ /* 0x000fc80000000000 */
[----:B-1----:R-:W-:Y:S01]  /*35820*/  FMUL.FTZ R168, R177, UR32 ;  /* 0x00000020b1a87c20 */ /* 0x002fe20008410000 */
[----:B------:R-:W-:Y:S01]  /*35830*/  MOV R167, 0x41a00000 ;  /* 0x41a0000000a77802 */ /* 0x000fe20000000f00 */
[----:B------:R-:W-:Y:S01]  /*35840*/  FADD.FTZ R175, -R173, R172 ;  /* 0x000000acadaf7221 */ /* 0x000fe20000010100 */
[----:B------:R-:W-:Y:S01]  /*35850*/  FSEL R174, R174, 4.75, !P5 ;  /* 0x40980000aeae7808 */ /* 0x000fe20006800000 */
[----:B------:R-:W-:-:S04]  /*35860*/  DEPBAR.LE SB5, 0x7 ;  /* 0x0000d1c00000791a */ /* 0x000fc80000000000 */
[----:B------:R-:W-:Y:S01]  /*35870*/  FFMA.FTZ R168, R161, UR18, R168 ;  /* 0x00000012a1a87c23 */ /* 0x000fe200080100a8 */
[----:B------:R-:W-:Y:S01]  /*35880*/  FMUL.FTZ R160, R160, UR33 ;  /* 0x00000021a0a07c20 */ /* 0x000fe20008410000 */
[----:B------:R-:W-:Y:S01]  /*35890*/  FMUL.FTZ R166, R175, 0.25 ;  /* 0x3e800000afa67820 */ /* 0x000fe20000410000 */
[----:B------:R-:W-:Y:S01]  /*358a0*/  FADD.FTZ R170, R170, -R173 ;  /* 0x800000adaaaa7221 */ /* 0x000fe20000010000 */
[----:B------:R-:W-:-:S04]  /*358b0*/  DEPBAR.LE SB5, 0x6 ;  /* 0x0000d1800000791a */ /* 0x000fc80000000000 */
[----:B------:R-:W-:Y:S01]  /*358c0*/  FMUL.FTZ R128, R128, UR34 ;  /* 0x0000002280807c20 */ /* 0x000fe20008410000 */
[----:B------:R-:W0:Y:S01]  /*358d0*/  MUFU.RCP R174, R174 ;  /* 0x000000ae00ae7308 */ /* 0x000e220000001000 */
[----:B------:R-:W-:Y:S01]  /*358e0*/  FFMA.FTZ R160, R159, UR19, R160 ;  /* 0x000000139fa07c23 */ /* 0x000fe200080100a0 */
[----:B------:R-:W-:Y:S01]  /*358f0*/  FSEL R166, R166, R175, P6 ;  /* 0x000000afa6a67208 */ /* 0x000fe20003000000 */
[----:B------:R-:W-:-:S04]  /*35900*/  DEPBAR.LE SB5, 0x5 ;  /* 0x0000d1400000791a */ /* 0x000fc80000000000 */
[----:B------:R-:W-:Y:S01]  /*35910*/  FFMA.FTZ R128, R127, UR52, R128 ;  /* 0x000000347f807c23 */ /* 0x000fe20008010080 */
[----:B------:R-:W-:Y:S01]  /*35920*/  FSETP.GT.FTZ.AND P6, PT, R24, 8.50705917302346158658e+37, PT ;  /* 0x7e8000001800780b */ /* 0x000fe20003fd4000 */
[----:B------:R-:W-:Y:S01]  /*35930*/  FFMA.FTZ R126, R171, R170, R126 ;  /* 0x000000aaab7e7223 */ /* 0x000fe2000001007e */
[----:B------:R-:W-:Y:S01]  /*35940*/  FADD.FTZ R169, R169, R168 ;  /* 0x000000a8a9a97221 */ /* 0x000fe20000010000 */
[----:B---3--:R-:W-:Y:S01]  /*35950*/  FFMA.FTZ R177, R176, R166, R173 ;  /* 0x000000a6b0b17223 */ /* 0x008fe200000100ad */
[----:B------:R-:W-:Y:S01]  /*35960*/  FSEL R176, R167, 5, !P6 ;  /* 0x40a00000a7b07808 */ /* 0x000fe20007000000 */
[----:B------:R-:W-:-:S04]  /*35970*/  DEPBAR.LE SB5, 0x4 ;  /* 0x0000d1000000791a */ /* 0x000fc80000000000 */
[----:B------:R-:W-:Y:S01]  /*35980*/  FMUL.FTZ R124, R124, UR35 ;  /* 0x000000237c7c7c20 */ /* 0x000fe20008410000 */
[----:B------:R-:W-:Y:S01]  /*35990*/  FADD.FTZ R169, R169, R160 ;  /* 0x000000a0a9a97221 */ /* 0x000fe20000010000 */
[----:B------:R-:W-:Y:S01]  /*359a0*/  FADD.FTZ R161, -R177, R168 ;  /* 0x000000a8b1a17221 */ /* 0x000fe20000010100 */
[----:B------:R-:W-:Y:S01]  /*359b0*/  FADD.FTZ R172, R172, -R177 ;  /* 0x800000b1acac7221 */ /* 0x000fe20000010000 */
[----:B------:R-:W-:-:S04]  /*359c0*/  DEPBAR.LE SB5, 0x3 ;  /* 0x0000d0c00000791a */ /* 0x000fc80000000000 */
[----:B----4-:R-:W-:Y:S01]  /*359d0*/  FMUL.FTZ R121, R121, UR48 ;  /* 0x0000003079797c20 */ /* 0x010fe20008410000 */
[----:B------:R-:W1:Y:S01]  /*359e0*/  MUFU.RCP R176, R176 ;  /* 0x000000b000b07308 */ /* 0x000e620000001000 */
[----:B------:R-:W-:Y:S01]  /*359f0*/  FMUL.FTZ R166, R161, 0.25 ;  /* 0x3e800000a1a67820 */ /* 0x000fe20000410000 */
[----:B------:R-:W-:Y:S01]  /*35a00*/  FFMA.FTZ R126, R175, R172, R126 ;  /* 0x000000acaf7e7223 */ /* 0x000fe2000001007e */
[----:B------:R-:W-:Y:S01]  /*35a10*/  FFMA.FTZ R124, R125, UR53, R124 ;  /* 0x000000357d7c7c23 */ /* 0x000fe2000801007c */
[----:B------:R-:W-:Y:S01]  /*35a20*/  FADD.FTZ R169, R169, R128 ;  /* 0x00000080a9a97221 */ /* 0x000fe20000010000 */
[----:B------:R-:W-:-:S04]  /*35a30*/  DEPBAR.LE SB5, 0x2 ;  /* 0x0000d0800000791a */ /* 0x000fc80000000000 */
[----:B------:R-:W-:Y:S01]  /*35a40*/  FFMA.FTZ R122, R122, UR54, R121 ;  /* 0x000000367a7a7c23 */ /* 0x000fe20008010079 */
[----:B------:R-:W-:Y:S01]  /*35a50*/  FSEL R166, R166, R161, P5 ;  /* 0x000000a1a6a67208 */ /* 0x000fe20002800000 */
[----:B------:R-:W3:Y:S01]  /*35a60*/  LDCU.128 UR32, c[0x3][0xe70] ;  /* 0x00c1ce00ff2077ac */ /* 0x000ee20008000c00 */
[----:B------:R-:W-:Y:S01]  /*35a70*/  FSETP.GT.FTZ.AND P5, PT, R23, 8.50705917302346158658e+37, PT ;  /* 0x7e8000001700780b */ /* 0x000fe20003fb4000 */
[----:B------:R-:W-:-:S04]  /*35a80*/  DEPBAR.LE SB5, 0x1 ;  /* 0x0000d0400000791a */ /* 0x000fc80000000000 */
[----:B------:R-:W-:Y:S01]  /*35a90*/  FMUL.FTZ R123, R123, UR49 ;  /* 0x000000317b7b7c20 */ /* 0x000fe20008410000 */
[----:B--2---:R-:W-:Y:S01]  /*35aa0*/  IADD3 R171, PT, PT, R4, UR44, RZ ;  /* 0x0000002c04ab7c10 */ /* 0x004fe2000fffe0ff */
[----:B0-----:R-:W-:Y:S01]  /*35ab0*/  FFMA.FTZ R167, R174, R166, R177 ;  /* 0x000000a6aea77223 */ /* 0x001fe200000100b1 */
[----:B------:R-:W-:Y:S01]  /*35ac0*/  FSEL R166, R165, 5.25, !P5 ;  /* 0x40a80000a5a67808 */ /* 0x000fe20006800000 */
[----:B------:R-:W0:Y:S01]  /*35ad0*/  LDCU.128 UR16, c[0x3][0xe80] ;  /* 0x00c1d000ff1077ac */ /* 0x000e220008000c00 */
[C---:B------:R-:W-:Y:S01]  /*35ae0*/  IADD3 R173, PT, PT, R4.reuse, UR45, RZ ;  /* 0x0000002d04ad7c10 */ /* 0x040fe2000fffe0ff */
[----:B------:R-:W-:Y:S01]  /*35af0*/  FADD.FTZ R159, -R167, R160 ;  /* 0x000000a0a79f7221 */ /* 0x000fe20000010100 */
[C---:B------:R-:W-:Y:S01]  /*35b00*/  IADD3 R175, PT, PT, R4.reuse, UR46, RZ ;  /* 0x0000002e04af7c10 */ /* 0x040fe2000fffe0ff */
[----:B------:R-:W-:Y:S01]  /*35b10*/  FADD.FTZ R169, R169, R124 ;  /* 0x0000007ca9a97221 */ /* 0x000fe20000010000 */
[----:B------:R-:W2:Y:S01]  /*35b20*/  MUFU.RCP R166, R166 ;  /* 0x000000a600a67308 */ /* 0x000ea20000001000 */
[----:B------:R-:W-:Y:S01]  /*35b30*/  FMUL.FTZ R164, R159, 0.25 ;  /* 0x3e8000009fa47820 */ /* 0x000fe20000410000 */
[C---:B------:R-:W-:Y:S01]  /*35b40*/  IADD3 R177, PT, PT, R4.reuse, UR47, RZ ;  /* 0x0000002f04b17c10 */ /* 0x040fe2000fffe0ff */
[----:B------:R-:W-:Y:S01]  /*35b50*/  FADD.FTZ R169, R169, R122 ;  /* 0x0000007aa9a97221 */ /* 0x000fe20000010000 */
[----:B------:R-:W-:-:S02]  /*35b60*/  IADD3 R179, PT, PT, R4, UR36, RZ ;  /* 0x0000002404b37c10 */ /* 0x000fc4000fffe0ff */
[----:B------:R-:W-:Y:S01]  /*35b70*/  FSEL R164, R164, R159, P6 ;  /* 0x0000009fa4a47208 */ /* 0x000fe20003000000 */
[----:B---3--:R-:W-:Y:S01]  /*35b80*/  UIADD3 UR14, UPT, UPT, UR10, 0x16, UR32 ;  /* 0x000000160a0e7890 */ /* 0x008fe2000fffe020 */
[----:B------:R-:W-:Y:S01]  /*35b90*/  FSETP.GT.FTZ.AND P6, PT, R21, 8.50705917302346158658e+37, PT ;  /* 0x7e8000001500780b */ /* 0x000fe20003fd4000 */
[----:B------:R-:W-:Y:S01]  /*35ba0*/  UIADD3 UR15, UPT, UPT, UR10, 0x16, UR33 ;  /* 0x000000160a0f7890 */ /* 0x000fe2000fffe021 */
[----:B------:R-:W-:Y:S01]  /*35bb0*/  IADD3 R181, PT, PT, R4, UR37, RZ ;  /* 0x0000002504b57c10 */ /* 0x000fe2000fffe0ff */
[--C-:B-1----:R-:W-:Y:S01]  /*35bc0*/  FFMA.FTZ R165, R176, R164, R167.reuse ;  /* 0x000000a4b0a57223 */ /* 0x102fe200000100a7 */
[----:B------:R-:W-:Y:S01]  /*35bd0*/  FADD.FTZ R167, R168, -R167 ;  /* 0x800000a7a8a77221 */ /* 0x000fe20000010000 */
[----:B------:R-:W-:Y:S02]  /*35be0*/  UIADD3 UR20, UPT, UPT, UR10, 0x16, UR34 ;  /* 0x000000160a147890 */ /* 0x000fe4000fffe022 */
[----:B------:R-:W-:Y:S01]  /*35bf0*/  FADD.FTZ R127, -R165, R128 ;  /* 0x00000080a57f7221 */ /* 0x000fe20000010100 */
[----:B------:R-:W-:Y:S01]  /*35c00*/  FFMA.FTZ R126, R161, R167, R126 ;  /* 0x000000a7a17e7223 */ /* 0x000fe2000001007e */
[----:B------:R-:W-:Y:S01]  /*35c10*/  MOV R161, 0x41b00000 ;  /* 0x41b0000000a17802 */ /* 0x000fe20000000f00 */
[----:B------:R-:W-:Y:S01]  /*35c20*/  FADD.FTZ R160, R160, -R165 ;  /* 0x800000a5a0a07221 */ /* 0x000fe20000010000 */
[----:B------:R-:W-:Y:S01]  /*35c30*/  FMUL.FTZ R164, R127, 0.25 ;  /* 0x3e8000007fa47820 */ /* 0x000fe20000410000 */
[----:B------:R-:W-:Y:S01]  /*35c40*/  IADD3 R167, PT, PT, R4, UR43, RZ ;  /* 0x0000002b04a77c10 */ /* 0x000fe2000fffe0ff */
[----:B------:R-:W-:-:S02]  /*35c50*/  IMAD R171, R120, UR20, R171 ;  /* 0x0000001478ab7c24 */ /* 0x000fc4000f8e02ab */
[----:B------:R-:W-:Y:S01]  /*35c60*/  FFMA.FTZ R126, R159, R160, R126 ;  /* 0x000000a09f7e7223 */ /* 0x000fe2000001007e */
[----:B------:R-:W-:Y:S01]  /*35c70*/  UIADD3 UR21, UPT, UPT, UR10, 0x16, UR35 ;  /* 0x000000160a157890 */ /* 0x000fe2000fffe023 */
[----:B------:R-:W-:Y:S01]  /*35c80*/  FSEL R164, R164, R127, P5 ;  /* 0x0000007fa4a47208 */ /* 0x000fe20002800000 */
[----:B------:R-:W-:Y:S01]  /*35c90*/  IMAD R167, R120, UR15, R167 ;  /* 0x0000000f78a77c24 */ /* 0x000fe2000f8e02a7 */
[----:B------:R-:W-:Y:S01]  /*35ca0*/  FSETP.GT.FTZ.AND P5, PT, R22, 8.50705917302346158658e+37, PT ;  /* 0x7e8000001600780b */ /* 0x000fe20003fb4000 */
[----:B0-----:R-:W-:Y:S01]  /*35cb0*/  UIADD3 UR16, UPT, UPT, UR10, 0x16, UR16 ;  /* 0x000000160a107890 */ /* 0x001fe2000fffe010 */
[----:B------:R-:W-:Y:S01]  /*35cc0*/  IADD3 R171, PT, PT, R171, 0x16, RZ ;  /* 0x00000016abab7810 */ /* 0x000fe20007ffe0ff */
[----:B--2---:R-:W-:Y:S01]  /*35cd0*/  FFMA.FTZ R165, R166, R164, R165 ;  /* 0x000000a4a6a57223 */ /* 0x004fe200000100a5 */
[----:B------:R-:W-:Y:S01]  /*35ce0*/  FSEL R161, R161, 5.5, !P5 ;  /* 0x40b00000a1a17808 */ /* 0x000fe20006800000 */
[----:B------:R-:W-:Y:S01]  /*35cf0*/  IMAD R173, R120, UR21, R173 ;  /* 0x0000001578ad7c24 */ /* 0x000fe2000f8e02ad */
[----:B------:R-:W-:Y:S01]  /*35d00*/  UIADD3 UR17, UPT, UPT, UR10, 0x16, UR17 ;  /* 0x000000160a117890 */ /* 0x000fe2000fffe011 */
[----:B------:R-:W-:Y:S01]  /*35d10*/  FADD.FTZ R128, R128, -R165 ;  /* 0x800000a580807221 */ /* 0x000fe20000010000 */
[----:B------:R0:W1:Y:S01]  /*35d20*/  MUFU.RCP R160, R161 ;  /* 0x000000a100a07308 */ /* 0x0000620000001000 */
[----:B------:R-:W-:Y:S01]  /*35d30*/  FADD.FTZ R125, -R165, R124 ;  /* 0x0000007ca57d7221 */ /* 0x000fe20000010100 */
[----:B------:R-:W-:-:S02]  /*35d40*/  IMAD R175, R120, UR16, R175 ;  /* 0x0000001078af7c24 */ /* 0x000fc4000f8e02af */
[----:B------:R-:W-:Y:S01]  /*35d50*/  FFMA.FTZ R126, R127, R128, R126 ;  /* 0x000000807f7e7223 */ /* 0x000fe2000001007e */
[----:B------:R-:W-:Y:S01]  /*35d60*/  MOV R127, 0x41b80000 ;  /* 0x41b80000007f7802 */ /* 0x000fe20000000f00 */
[----:B------:R-:W-:Y:S01]  /*35d70*/  FMUL.FTZ R128, R125, 0.25 ;  /* 0x3e8000007d807820 */ /* 0x000fe20000410000 */
[----:B------:R-:W-:Y:S01]  /*35d80*/  UIADD3 UR18, UPT, UPT, UR10, 0x16, UR18 ;  /* 0x000000160a127890 */ /* 0x000fe2000fffe012 */
[----:B------:R-:W-:Y:S01]  /*35d90*/  IADD3 R176, PT, PT, R175, 0x16, RZ ;  /* 0x00000016afb07810 */ /* 0x000fe20007ffe0ff */
[----:B------:R-:W-:Y:S01]  /*35da0*/  IMAD R177, R120, UR17, R177 ;  /* 0x0000001178b17c24 */ /* 0x000fe2000f8e02b1 */
[----:B------:R-:W-:Y:S01]  /*35db0*/  FSEL R159, R127, 5.75, !P6 ;  /* 0x40b800007f9f7808 */ /* 0x000fe20007000000 */
[----:B------:R-:W2:Y:S01]  /*35dc0*/  LDCU.128 UR32, c[0x3][0xe90] ;  /* 0x00c1d200ff2077ac */ /* 0x000ea20008000c00 */
[----:B------:R-:W-:Y:S02]  /*35dd0*/  FSEL R128, R128, R125, P5 ;  /* 0x0000007d80807208 */ /* 0x000fe40002800000 */
[----:B------:R-:W3:Y:S01]  /*35de0*/  MUFU.RCP R164, R159 ;  /* 0x0000009f00a47308 */ /* 0x000ee20000001000 */
[----:B0-----:R-:W-:Y:S01]  /*35df0*/  MOV R161, 0x41c00000 ;  /* 0x41c0000000a17802 */ /* 0x001fe20000000f00 */
[----:B------:R-:W-:Y:S01]  /*35e00*/  UIADD3 UR19, UPT, UPT, UR10, 0x16, UR19 ;  /* 0x000000160a137890 */ /* 0x000fe2000fffe013 */
[----:B------:R-:W-:Y:S01]  /*35e10*/  FSETP.GT.FTZ.AND P5, PT, R20, 8.50705917302346158658e+37, PT ;  /* 0x7e8000001400780b */ /* 0x000fe20003fb4000 */
[----:B-1----:R-:W-:Y:S01]  /*35e20*/  FFMA.FTZ R165, R160, R128, R165 ;  /* 0x00000080a0a57223 */ /* 0x002fe200000100a5 */
[----:B------:R-:W-:-:S02]  /*35e30*/  IADD3 R127, PT, PT, R4, UR42, RZ ;  /* 0x0000002a047f7c10 */ /* 0x000fc4000fffe0ff */
[----:B------:R-:W-:Y:S01]  /*35e40*/  FSEL R161, R161, 6, !P5 ;  /* 0x40c00000a1a17808 */ /* 0x000fe20006800000 */
[----:B------:R-:W-:Y:S01]  /*35e50*/  FADD.FTZ R128, -R165, R122 ;  /* 0x0000007aa5807221 */ /* 0x000fe20000010100 */
[----:B------:R-:W-:Y:S01]  /*35e60*/  IADD3 R183, PT, PT, R4, UR38, RZ ;  /* 0x0000002604b77c10 */ /* 0x000fe2000fffe0ff */
[----:B------:R-:W-:Y:S01]  /*35e70*/  IMAD R127, R120, UR14, R127 ;  /* 0x0000000e787f7c24 */ /* 0x000fe2000f8e027f */
[----:B------:R-:W0:Y:S01]  /*35e80*/  MUFU.RCP R166, R161 ;  /* 0x000000a100a67308 */ /* 0x000e220000001000 */
[----:B------:R-:W-:Y:S01]  /*35e90*/  FMUL.FTZ R121, R128, 0.25 ;  /* 0x3e80000080797820 */ /* 0x000fe20000410000 */
[----:B------:R-:W-:Y:S02]  /*35ea0*/  IMAD R181, R120, UR19, R181 ;  /* 0x0000001378b57c24 */ /* 0x000fe4000f8e02b5 */
[----:B------:R-:W-:Y:S01]  /*35eb0*/  IADD3 R127, PT, PT, R127, 0x16, RZ ;  /* 0x000000167f7f7810 */ /* 0x000fe20007ffe0ff */
[----:B--2---:R-:W-:Y:S01]  /*35ec0*/  UIADD3 UR32, UPT, UPT, UR10, 0x16, UR32 ;  /* 0x000000160a207890 */ /* 0x004fe2000fffe020 */
[----:B------:R-:W-:Y:S01]  /*35ed0*/  FSEL R160, R121, R128, P6 ;  /* 0x0000008079a07208 */ /* 0x000fe20003000000 */
[----:B------:R-:W-:-:S04]  /*35ee0*/  UIADD3 UR33, UPT, UPT, UR10, 0x16, UR33 ;  /* 0x000000160a217890 */ /* 0x000fc8000fffe021 */
[----:B---3--:R-:W-:Y:S01]  /*35ef0*/  FFMA.FTZ R121, R164, R160, R165 ;  /* 0x000000a0a4797223 */ /* 0x008fe200000100a5 */
[----:B-----5:R-:W-:Y:S01]  /*35f00*/  FFMA.FTZ R160, R2, UR55, R123 ;  /* 0x0000003702a07c23 */ /* 0x020fe2000801007b */
[----:B------:R-:W-:Y:S01]  /*35f10*/  FADD.FTZ R165, R124, -R165 ;  /* 0x800000a57ca57221 */ /* 0x000fe20000010000 */
[----:B------:R-:W-:Y:S02]  /*35f20*/  IMAD R185, R120, UR33, R185 ;  /* 0x0000002178b97c24 */ /* 0x000fe4000f8e02b9 */
[----:B------:R-:W-:Y:S01]  /*35f30*/  FADD.FTZ R159, R122, -R121 ;  /* 0x800000797a9f7221 */ /* 0x000fe20000010000 */
[----:B------:R-:W-:Y:S01]  /*35f40*/  FADD.FTZ R164, -R121, R160 ;  /* 0x000000a079a47221 */ /* 0x000fe20000010100 */
[----:B------:R-:W-:Y:S01]  /*35f50*/  IMAD R122, R120, UR18, R179 ;  /* 0x00000012787a7c24 */ /* 0x000fe2000f8e02b3 */
[----:B------:R-:W-:Y:S01]  /*35f60*/  IADD3 R179, PT, PT, R177, 0x16, RZ ;  /* 0x00000016b1b37810 */ /* 0x000fe20007ffe0ff */
[----:B------:R-:W-:Y:S01]  /*35f70*/  FFMA.FTZ R165, R125, R165, R126 ;  /* 0x000000a57da57223 */ /* 0x000fe2000001007e */
[----:B------:R-:W-:Y:S01]  /*35f80*/  FMUL.FTZ R123, R164, 0.25 ;  /* 0x3e800000a47b7820 */ /* 0x000fe20000410000 */
[----:B------:R-:W-:-:S02]  /*35f90*/  IADD3 R185, PT, PT, R185, 0x16, RZ ;  /* 0x00000016b9b97810 */ /* 0x000fc40007ffe0ff */
[----:B------:R-:W-:Y:S02]  /*35fa0*/  IADD3 R182, PT, PT, R122, 0x16, RZ ;  /* 0x000000167ab67810 */ /* 0x000fe40007ffe0ff */
[----:B------:R-:W-:Y:S01]  /*35fb0*/  FSEL R2, R123, R164, P5 ;  /* 0x000000a47b027208 */ /* 0x000fe20002800000 */
[----:B------:R-:W-:Y:S01]  /*35fc0*/  IMAD R123, R120, UR32, R183 ;  /* 0x00000020787b7c24 */ /* 0x000fe2000f8e02b7 */
[----:B------:R-:W-:-:S03]  /*35fd0*/  IADD3 R183, PT, PT, R181, 0x16, RZ ;  /* 0x00000016b5b77810 */ /* 0x000fc60007ffe0ff */
[----:B0-----:R-:W-:Y:S01]  /*35fe0*/  FFMA.FTZ R161, R166, R2, R121 ;  /* 0x00000002a6a17223 */ /* 0x001fe20000010079 */
[----:B------:R-:W-:Y:S01]  /*35ff0*/  IADD3 R2, PT, PT, R167, 0x16, RZ ;  /* 0x00000016a7027810 */ /* 0x000fe20007ffe0ff */
[----:B------:R-:W5:Y:S01]  /*36000*/  TLD.LZ RZ, R166, R127, UR12, 1D, 0x1 ;  /* 0x00ff0cff7fa67f66 */ /* 0x000f6200081e01ff */
[----:B------:R-:W5:Y:S01]  /*36010*/  TLD.LZ RZ, R167, R127, UR8, 1D, 0x1 ;  /* 0x00ff08ff7fa77f66 */ /* 0x000f6200081e01ff */
[----:B------:R-:W-:Y:S01]  /*36020*/  IADD3 R121, PT, PT, R173, 0x16, RZ ;  /* 0x00000016ad797810 */ /* 0x000fe20007ffe0ff */
[----:B------:R-:W-:Y:S01]  /*36030*/  TLD.LZ RZ, R168, R2, UR12, 1D, 0x1 ;  /* 0x00ff0cff02a87f66 */ /* 0x000fe200081e01ff */
[----:B------:R-:W-:Y:S01]  /*36040*/  TLD.LZ RZ, R170, R2, UR8, 1D, 0x1 ;  /* 0x00ff08ff02aa7f66 */ /* 0x000fe200081e01ff */
[----:B------:R-:W5:Y:S01]  /*36050*/  TLD.LZ RZ, R172, R171, UR12, 1D, 0x1 ;  /* 0x00ff0cffabac7f66 */ /* 0x000f6200081e01ff */
        /* <DEDUP_REMOVED lines=11> */
[----:B------:R-:W-:-:S04]  /*36110*/  IADD3 R184, PT, PT, R123, 0x16, RZ ;  /* 0x000000167bb87810 */ /* 0x000fc80007ffe0ff */
[----:B------:R-:W5:Y:S01]  /*36120*/  TLD.LZ RZ, R123, R184, UR12, 1D, 0x1 ;  /* 0x00ff0cffb87b7f66 */ /* 0x000f6200081e01ff */
[----:B------:R-:W-:Y:S01]  /*36130*/  TLD.LZ RZ, R122, R184, UR8, 1D, 0x1 ;  /* 0x00ff08ffb87a7f66 */ /* 0x000fe200081e01ff */
[----:B------:R-:W5:Y:S01]  /*36140*/  TLD.LZ RZ, R121, R185, UR12, 1D, 0x1 ;  /* 0x00ff0cffb9797f66 */ /* 0x000f6200081e01ff */
[----:B------:R-:W5:Y:S01]  /*36150*/  TLD.LZ RZ, R2, R185, UR8, 1D, 0x1 ;  /* 0x00ff08ffb9027f66 */ /* 0x000f6200081e01ff */
[----:B------:R-:W0:Y:S01]  /*36160*/  LDCU.128 UR16, c[0x3][0x60] ;  /* 0x00c00c00ff1077ac */ /* 0x000e220008000c00 */
[----:B------:R-:W-:Y:S01]  /*36170*/  FFMA.FTZ R159, R128, R159, R165 ;  /* 0x0000009f809f7223 */ /* 0x000fe200000100a5 */
[----:B------:R-:W-:Y:S01]  /*36180*/  FADD.FTZ R128, R160, -R161 ;  /* 0x800000a1a0807221 */ /* 0x000fe20000010000 */
[----:B------:R-:W-:Y:S01]  /*36190*/  FSETP.GT.FTZ.AND P5, PT, R19, 8.50705917302346158658e+37, PT ;  /* 0x7e8000001300780b */ /* 0x000fe20003fb4000 */
[----:B------:R-:W-:Y:S01]  /*361a0*/  FADD.FTZ R169, R169, R160 ;  /* 0x000000a0a9a97221 */ /* 0x000fe20000010000 */
[----:B------:R-:W-:Y:S01]  /*361b0*/  MOV R165, 0x41d00000 ;  /* 0x41d0000000a57802 */ /* 0x000fe20000000f00 */
[----:B------:R-:W-:Y:S01]  /*361c0*/  FFMA.FTZ R128, R164, R128, R159 ;  /* 0x00000080a4807223 */ /* 0x000fe2000001009f */
[----:B------:R-:W-:Y:S01]  /*361d0*/  MOV R159, 0x41c80000 ;  /* 0x41c80000009f7802 */ /* 0x000fe20000000f00 */
[----:B------:R-:W1:Y:S01]  /*361e0*/  LDCU.128 UR36, c[0x3][0x2c0] ;  /* 0x00c05800ff2477ac */ /* 0x000e620008000c00 */
[----:B------:R-:W-:-:S02]  /*361f0*/  FSETP.GT.FTZ.AND P6, PT, R13, 8.50705917302346158658e+37, PT ;  /* 0x7e8000000d00780b */ /* 0x000fc40003fd4000 */
[----:B------:R-:W-:Y:S01]  /*36200*/  FSEL R164, R159, 6.25, !P5 ;  /* 0x40c800009fa47808 */ /* 0x000fe20006800000 */
[----:B------:R-:W2:Y:S01]  /*36210*/  LDCU.128 UR44, c[0x3][0x80] ;  /* 0x00c01000ff2c77ac */ /* 0x000ea20008000c00 */
[----:B------:R-:W3:Y:S04]  /*36220*/  LDCU.128 UR40, c[0x3][0x1f00] ;  /* 0x00c3e000ff2877ac */ /* 0x000ee80008000c00 */
[----:B------:R-:W4:Y:S01]  /*36230*/  MUFU.RCP R164, R164 ;  /* 0x000000a400a47308 */ /* 0x000f220000001000 */
[----:B------:R-:W-:Y:S02]  /*36240*/  UIADD3 UR14, UPT, UPT, UR10, 0x16, UR34 ;  /* 0x000000160a0e7890 */ /* 0x000fe4000fffe022 */
[----:B------:R-:W-:Y:S01]  /*36250*/  UIADD3 UR15, UPT, UPT, UR10, 0x16, UR35 ;  /* 0x000000160a0f7890 */ /* 0x000fe2000fffe023 */
[----:B------:R-:W0:Y:S02]  /*36260*/  LDCU.128 UR32, c[0x3][0xea0] ;  /* 0x00c1d400ff2077ac */ /* 0x000e240008000c00 */
[----:B0-----:R-:W-:-:S02]  /*36270*/  UIADD3 UR32, UPT, UPT, UR10, 0x16, UR32 ;  /* 0x000000160a207890 */ /* 0x001fc4000fffe020 */
[----:B------:R-:W-:Y:S02]  /*36280*/  UIADD3 UR33, UPT, UPT, UR10, 0x16, UR33 ;  /* 0x000000160a217890 */ /* 0x000fe4000fffe021 */
[----:B------:R-:W-:Y:S02]  /*36290*/  UIADD3 UR34, UPT, UPT, UR10, 0x16, UR34 ;  /* 0x000000160a227890 */ /* 0x000fe4000fffe022 */
[----:B------:R-:W-:Y:S01]  /*362a0*/  UIADD3 UR35, UPT, UPT, UR10, 0x16, UR35 ;  /* 0x000000160a237890 */ /* 0x000fe2000fffe023 */
[----:B------:R-:W-:-:S04]  /*362b0*/  DEPBAR.LE SB5, 0x8 ;  /* 0x0000d2000000791a */ /* 0x000fc80000000000 */
[----:B------:R-:W-:-:S04]  /*362c0*/  FMUL.FTZ R166, R166, UR50 ;  /* 0x00000032a6a67c20 */ /* 0x000fc80008410000 */
[----:B------:R-:W-:Y:S01]  /*362d0*/  FFMA.FTZ R166, R167, UR16, R166 ;  /* 0x00000010a7a67c23 */ /* 0x000fe200080100a6 */
[----:B-1----:R-:W-:Y:S01]  /*362e0*/  FMUL.FTZ R172, R172, UR36 ;  /* 0x00000024acac7c20 */ /* 0x002fe20008410000 */
[----:B---3--:R-:W-:Y:S01]  /*362f0*/  IADD3 R167, PT, PT, R4, UR43, RZ ;  /* 0x0000002b04a77c10 */ /* 0x008fe2000fffe0ff */
[----:B------:R-:W-:-:S04]  /*36300*/  DEPBAR.LE SB5, 0x7 ;  /* 0x0000d1c00000791a */ /* 0x000fc80000000000 */
[----:B------:R-:W-:Y:S01]  /*36310*/  FMUL.FTZ R174, R174, UR37 ;  /* 0x00000025aeae7c20 */ /* 0x000fe20008410000 */
[----:B------:R-:W-:Y:S01]  /*36320*/  FADD.FTZ R159, -R161, R166 ;  /* 0x000000a6a19f7221 */ /* 0x000fe20000010100 */
[----:B------:R-:W-:Y:S01]  /*36330*/  FFMA.FTZ R172, R173, UR18, R172 ;  /* 0x00000012adac7c23 */ /* 0x000fe200080100ac */
[----:B------:R-:W-:-:S04]  /*36340*/  DEPBAR.LE SB5, 0x6 ;  /* 0x0000d1800000791a */ /* 0x000fc80000000000 */
[----:B------:R-:W-:Y:S01]  /*36350*/  FMUL.FTZ R177, R177, UR38 ;  /* 0x00000026b1b17c20 */ /* 0x000fe20008410000 */
[----:B------:R-:W-:Y:S01]  /*36360*/  FFMA.FTZ R174, R175, UR19, R174 ;  /* 0x00000013afae7c23 */ /* 0x000fe200080100ae */
[----:B------:R-:W-:Y:S01]  /*36370*/  FMUL.FTZ R160, R159, 0.25 ;  /* 0x3e8000009fa07820 */ /* 0x000fe20000410000 */
[----:B------:R-:W-:-:S04]  /*36380*/  DEPBAR.LE SB5, 0x5 ;  /* 0x0000d1400000791a */ /* 0x000fc80000000000 */
[----:B------:R-:W-:Y:S01]  /*36390*/  FMUL.FTZ R180, R180, UR39 ;  /* 0x00000027b4b47c20 */ /* 0x000fe20008410000 */
[----:B------:R-:W0:Y:S01]  /*363a0*/  LDCU.128 UR36, c[0x3][0x2d0] ;  /* 0x00c05a00ff2477ac */ /* 0x000e220008000c00 */
[----:B------:R-:W-:Y:S01]  /*363b0*/  FADD.FTZ R169, R169, R166 ;  /* 0x000000a6a9a97221 */ /* 0x000fe20000010000 */
[----:B------:R-:W-:Y:S01]  /*363c0*/  IMAD R167, R120, UR33, R167 ;  /* 0x0000002178a77c24 */ /* 0x000fe2000f8e02a7 */
[----:B------:R-:W-:Y:S02]  /*363d0*/  FSEL R160, R160, R159, P5 ;  /* 0x0000009fa0a07208 */ /* 0x000fe40002800000 */
[----:B------:R-:W-:-:S03]  /*363e0*/  FSETP.GT.FTZ.AND P5, PT, R18, 8.50705917302346158658e+37, PT ;  /* 0x7e8000001200780b */ /* 0x000fc60003fb4000 */
[----:B----4-:R-:W-:Y:S01]  /*363f0*/  FFMA.FTZ R161, R164, R160, R161 ;  /* 0x000000a0a4a17223 */ /* 0x010fe200000100a1 */
[----:B------:R-:W-:-:S03]  /*36400*/  FSEL R165, R165, 6.5, !P5 ;  /* 0x40d00000a5a57808 */ /* 0x000fc60006800000 */
[----:B------:R-:W-:Y:S01]  /*36410*/  FADD.FTZ R160, R166, -R161 ;  /* 0x800000a1a6a07221 */ /* 0x000fe20000010000 */
[----:B------:R1:W3:Y:S03]  /*36420*/  MUFU.RCP R164, R165 ;  /* 0x000000a500a47308 */ /* 0x0002e60000001000 */
[----:B------:R-:W-:Y:S01]  /*36430*/  FFMA.FTZ R128, R159, R160, R128 ;  /* 0x000000a09f807223 */ /* 0x000fe20000010080 */
[----:B------:R-:W-:Y:S01]  /*36440*/  FMUL.FTZ R159, R168, UR51 ;  /* 0x00000033a89f7c20 */ /* 0x000fe20008410000 */
[----:B------:R-:W-:-:S04]  /*36450*/  DEPBAR.LE SB5, 0x2 ;  /* 0x0000d0800000791a */ /* 0x000fc80000000000 */
[----:B0-----:R-:W-:Y:S01]  /*36460*/  FMUL.FTZ R126, R126, UR36 ;  /* 0x000000247e7e7c20 */ /* 0x001fe20008410000 */
[----:B------:R-:W-:Y:S01]  /*36470*/  FMUL.FTZ R124, R124, UR37 ;  /* 0x000000257c7c7c20 */ /* 0x000fe20008410000 */
[----:B------:R-:W-:Y:S01]  /*36480*/  FMUL.FTZ R123, R123, UR38 ;  /* 0x000000267b7b7c20 */ /* 0x000fe20008410000 */
[----:B------:R-:W-:Y:S01]  /*36490*/  FFMA.FTZ R170, R170, UR17, R159 ;  /* 0x00000011aaaa7c23 */ /* 0x000fe2000801009f */
[----:B-1----:R-:W-:Y:S01]  /*364a0*/  MOV R165, 0x41e00000 ;  /* 0x41e0000000a57802 */ /* 0x002fe20000000f00 */
[----:B------:R-:W0:Y:S02]  /*364b0*/  LDCU.128 UR16, c[0x3][0x70] ;  /* 0x00c00e00ff1077ac */ /* 0x000e240008000c00 */
[--C-:B------:R-:W-:Y:S01]  /*364c0*/  FADD.FTZ R159, -R161, R170.reuse ;  /* 0x000000aaa19f7221 */ /* 0x100fe20000010100 */
[----:B------:R-:W-:Y:S01]  /*364d0*/  FADD.FTZ R169, R169, R170 ;  /* 0x000000aaa9a97221 */ /* 0x000fe20000010000 */
[----:B------:R-:W-:-:S04]  /*364e0*/  DEPBAR.LE SB5, 0x1 ;  /* 0x0000d0400000791a */ /* 0x000fc80000000000 */
[----:B------:R-:W-:Y:S01]  /*364f0*/  FMUL.FTZ R121, R121, UR39 ;  /* 0x0000002779797c20 */ /* 0x000fe20008410000 */
[----:B------:R-:W1:Y:S01]  /*36500*/  LDCU.128 UR48, c[0x3][0x1f10] ;  /* 0x00c3e200ff3077ac */ /* 0x000e620008000c00 */
[----:B------:R-:W-:Y:S01]  /*36510*/  FMUL.FTZ R160, R159, 0.25 ;  /* 0x3e8000009fa07820 */ /* 0x000fe20000410000 */
[----:B------:R-:W-:-:S04]  /*36520*/  FADD.FTZ R169, R169, R172 ;  /* 0x000000aca9a97221 */ /* 0x000fc80000010000 */
[----:B------:R-:W-:Y:S01]  /*36530*/  FSEL R160, R160, R159, P5 ;  /* 0x0000009fa0a07208 */ /* 0x000fe20002800000 */
[----:B------:R-:W-:Y:S01]  /*36540*/  FADD.FTZ R169, R169, R174 ;  /* 0x000000aea9a97221 */ /* 0x000fe20000010000 */
[----:B------:R-:W-:-:S03]  /*36550*/  FSETP.GT.FTZ.AND P5, PT, R17, 8.50705917302346158658e+37, PT ;  /* 0x7e8000001100780b */ /* 0x000fc60003fb4000 */
[----:B---3--:R-:W-:Y:S01]  /*36560*/  FFMA.FTZ R161, R164, R160, R161 ;  /* 0x000000a0a4a17223 */ /* 0x008fe200000100a1 */
[----:B------:R-:W-:Y:S01]  /*36570*/  MOV R164, 0x41d80000 ;  /* 0x41d8000000a47802 */ /* 0x000fe20000000f00 */
[----:B0-----:R-:W-:Y:S01]  /*36580*/  FFMA.FTZ R178, R178, UR16, R177 ;  /* 0x00000010b2b27c23 */ /* 0x001fe200080100b1 */
[----:B------:R-:W-:Y:S01]  /*36590*/  FFMA.FTZ R180, R181, UR17, R180 ;  /* 0x00000011b5b47c23 */ /* 0x000fe200080100b4 */
[----:B------:R-:W-:Y:S01]  /*365a0*/  FADD.FTZ R160, R170, -R161 ;  /* 0x800000a1aaa07221 */ /* 0x000fe20000010000 */
[----:B------:R-:W-:Y:S01]  /*365b0*/  FSEL R164, R164, 6.75, !P5 ;  /* 0x40d80000a4a47808 */ /* 0x000fe20006800000 */
[----:B------:R-:W-:Y:S01]  /*365c0*/  FFMA.FTZ R126, R127, UR18, R126 ;  /* 0x000000127f7e7c23 */ /* 0x000fe2000801007e */
[----:B------:R-:W-:Y:S01]  /*365d0*/  FADD.FTZ R169, R169, R178 ;  /* 0x000000b2a9a97221 */ /* 0x000fe20000010000 */
[----:B------:R-:W-:Y:S01]  /*365e0*/  FFMA.FTZ R128, R159, R160, R128 ;  /* 0x000000a09f807223 */ /* 0x000fe20000010080 */
[----:B------:R-:W-:Y:S01]  /*365f0*/  FADD.FTZ R159, -R161, R172 ;  /* 0x000000aca19f7221 */ /* 0x000fe20000010100 */
[----:B------:R-:W-:Y:S01]  /*36600*/  FFMA.FTZ R124, R125, UR19, R124 ;  /* 0x000000137d7c7c23 */ /* 0x000fe2000801007c */
[----:B------:R-:W0:Y:S01]  /*36610*/  MUFU.RCP R164, R164 ;  /* 0x000000a400a47308 */ /* 0x000e220000001000 */
[----:B------:R-:W-:Y:S01]  /*36620*/  FADD.FTZ R169, R169, R180 ;  /* 0x000000b4a9a97221 */ /* 0x000fe20000010000 */
[----:B------:R-:W-:Y:S01]  /*36630*/  FMUL.FTZ R160, R159, 0.25 ;  /* 0x3e8000009fa07820 */ /* 0x000fe20000410000 */
[----:B------:R-:W3:Y:S01]  /*36640*/  LDCU.128 UR16, c[0x3][0xeb0] ;  /* 0x00c1d600ff1077ac */ /* 0x000ee20008000c00 */
[C---:B-1----:R-:W-:Y:S01]  /*36650*/  IADD3 R171, PT, PT, R4.reuse, UR48, RZ ;  /* 0x0000003004ab7c10 */ /* 0x042fe2000fffe0ff */
[----:B------:R-:W-:Y:S01]  /*36660*/  FADD.FTZ R169, R169, R126 ;  /* 0x0000007ea9a97221 */ /* 0x000fe20000010000 */
[----:B------:R-:W-:-:S02]  /*36670*/  IADD3 R173, PT, PT, R4, UR49, RZ ;  /* 0x0000003104ad7c10 */ /* 0x000fc4000fffe0ff */
[----:B------:R-:W-:Y:S01]  /*36680*/  FSEL R160, R160, R159, P5 ;  /* 0x0000009fa0a07208 */ /* 0x000fe20002800000 */
[----:B------:R-:W-:Y:S01]  /*36690*/  FADD.FTZ R169, R169, R124 ;  /* 0x0000007ca9a97221 */ /* 0x000fe20000010000 */
[----:B------:R-:W-:Y:S01]  /*366a0*/  FSETP.GT.FTZ.AND P5, PT, R16, 8.50705917302346158658e+37, PT ;  /* 0x7e8000001000780b */ /* 0x000fe20003fb4000 */
[----:B------:R-:W-:Y:S01]  /*366b0*/  IMAD R171, R120, UR34, R171 ;  /* 0x0000002278ab7c24 */ /* 0x000fe2000f8e02ab */
[----:B------:R-:W-:Y:S01]  /*366c0*/  IADD3 R177, PT, PT, R4, UR51, RZ ;  /* 0x0000003304b17c10 */ /* 0x000fe2000fffe0ff */
[----:B------:R-:W-:Y:S01]  /*366d0*/  IMAD R173, R120, UR35, R173 ;  /* 0x0000002378ad7c24 */ /* 0x000fe2000f8e02ad */
[----:B------:R-:W-:Y:S02]  /*366e0*/  FSEL R165, R165, 7, !P5 ;  /* 0x40e00000a5a57808 */ /* 0x000fe40006800000 */
[----:B------:R-:W-:Y:S01]  /*366f0*/  IADD3 R175, PT, PT, R4, UR50, RZ ;  /* 0x0000003204af7c10 */ /* 0x000fe2000fffe0ff */
[----:B0-----:R-:W-:Y:S02]  /*36700*/  FFMA.FTZ R161, R164, R160, R161 ;  /* 0x000000a0a4a17223 */ /* 0x001fe400000100a1 */
[----:B------:R0:W1:Y:S02]  /*36710*/  MUFU.RCP R164, R165 ;  /* 0x000000a500a47308 */ /* 0x0000640000001000 */
[----:B------:R-:W-:Y:S01]  /*36720*/  FADD.FTZ R160, R172, -R161 ;  /* 0x800000a1aca07221 */ /* 0x000fe20000010000 */
[----:B---3--:R-:W-:-:S02]  /*36730*/  UIADD3 UR18, UPT, UPT, UR10, 0x16, UR18 ;  /* 0x000000160a127890 */ /* 0x008fc4000fffe012 */
[----:B------:R-:W-:Y:S01]  /*36740*/  UIADD3 UR17, UPT, UPT, UR10, 0x16, UR17 ;  /* 0x000000160a117890 */ /* 0x000fe2000fffe011 */
[----:B------:R-:W-:Y:S01]  /*36750*/  FFMA.FTZ R128, R159, R160, R128 ;  /* 0x000000a09f807223 */ /* 0x000fe20000010080 */
[----:B------:R-:W-:Y:S01]  /*36760*/  FADD.FTZ R159, -R161, R174 ;  /* 0x000000aea19f7221 */ /* 0x000fe20000010100 */
[----:B------:R-:W-:Y:S01]  /*36770*/  UIADD3 UR16, UPT, UPT, UR10, 0x16, UR16 ;  /* 0x000000160a107890 */ /* 0x000fe2000fffe010 */
[----:B0-----:R-:W-:Y:S01]  /*36780*/  MOV R165, 0x41f00000 ;  /* 0x41f0000000a57802 */ /* 0x001fe20000000f00 */
[----:B------:R-:W-:Y:S01]  /*36790*/  UIADD3 UR19, UPT, UPT, UR10, 0x16, UR19 ;  /* 0x000000160a137890 */ /* 0x000fe2000fffe013 */
[----:B------:R-:W-:-:S03]  /*367a0*/  FMUL.FTZ R160, R159, 0.25 ;  /* 0x3e8000009fa07820 */ /* 0x000fc60000410000 */
[----:B------:R-:W-:Y:S02]  /*367b0*/  IMAD R175, R120, UR16, R175 ;  /* 0x0000001078af7c24 */ /* 0x000fe4000f8e02af */
[----:B------:R-:W-:Y:S02]  /*367c0*/  FSEL R160, R160, R159, P5 ;  /* 0x0000009fa0a07208 */ /* 0x000fe40002800000 */
[----:B------:R-:W-:-:S03]  /*367d0*/  FSETP.GT.FTZ.AND P5, PT, R15, 8.50705917302346158658e+37, PT ;  /* 0x7e8000000f00780b */ /* 0x000fc60003fb4000 */
[----:B-1----:R-:W-:Y:S01]  /*367e0*/  FFMA.FTZ R161, R164, R160, R161 ;  /* 0x000000a0a4a17223 */ /* 0x002fe200000100a1 */
[----:B------:R-:W-:-:S03]  /*367f0*/  MOV R164, 0x41e80000 ;  /* 0x41e8000000a47802 */ /* 0x000fc60000000f00 */
[----:B------:R-:W-:Y:S01]  /*36800*/  FADD.FTZ R160, R174, -R161 ;  /* 0x800000a1aea07221 */ /* 0x000fe20000010000 */
[----:B------:R-:W-:Y:S02]  /*36810*/  FSEL R164, R164, 7.25, !P5 ;  /* 0x40e80000a4a47808 */ /* 0x000fe40006800000 */
[----:B------:R-:W-:Y:S01]  /*36820*/  IADD3 R174, PT, PT, R171, 0x16, RZ ;  /* 0x00000016abae7810 */ /* 0x000fe20007ffe0ff */
[----:B------:R-:W-:Y:S01]  /*36830*/  FFMA.FTZ R128, R159, R160, R128 ;  /* 0x000000a09f807223 */ /* 0x000fe20000010080 */
[----:B------:R-:W-:Y:S02]  /*36840*/  FADD.FTZ R159, -R161, R178 ;  /* 0x000000b2a19f7221 */ /* 0x000fe40000010100 */
[----:B------:R-:W0:Y:S02]  /*36850*/  MUFU.RCP R164, R164 ;  /* 0x000000a400a47308 */ /* 0x000e240000001000 */
[----:B------:R-:W-:-:S05]  /*36860*/  FMUL.FTZ R160, R159, 0.25 ;  /* 0x3e8000009fa07820 */ /* 0x000fca0000410000 */
[----:B------:R-:W-:Y:S02]  /*36870*/  FSEL R160, R160, R159, P5 ;  /* 0x0000009fa0a07208 */ /* 0x000fe40002800000 */
[----:B------:R-:W-:-:S04]  /*36880*/  FSETP.GT.FTZ.AND P5, PT, R131, 8.50705917302346158658e+37, PT ;  /* 0x7e8000008300780b */ /* 0x000fc80003fb4000 */
[----:B------:R-:W-:Y:S01]  /*36890*/  FSEL R165, R165, 7.5, !P5 ;  /* 0x40f00000a5a57808 */ /* 0x000fe20006800000 */
[----:B0-----:R-:W-:-:S03]  /*368a0*/  FFMA.FTZ R161, R164, R160, R161 ;  /* 0x000000a0a4a17223 */ /* 0x001fc600000100a1 */
[----:B------:R0:W1:Y:S01]  /*368b0*/  MUFU.RCP R164, R165 ;  /* 0x000000a500a47308 */ /* 0x0000620000001000 */
[----:B------:R-:W-:-:S04]  /*368c0*/  FADD.FTZ R160, R178, -R161 ;  /* 0x800000a1b2a07221 */ /* 0x000fc80000010000 */
[----:B------:R-:W-:Y:S01]  /*368d0*/  FFMA.FTZ R128, R159, R160, R128 ;  /* 0x000000a09f807223 */ /* 0x000fe20000010080 */
[----:B------:R-:W-:Y:S01]  /*368e0*/  FADD.FTZ R159, -R161, R180 ;  /* 0x000000b4a19f7221 */ /* 0x000fe20000010100 */
[----:B0-----:R-:W-:-:S03]  /*368f0*/  IADD3 R165, PT, PT, R4, UR42, RZ ;  /* 0x0000002a04a57c10 */ /* 0x001fc6000fffe0ff */
[----:B------:R-:W-:Y:S02]  /*36900*/  FMUL.FTZ R160, R159, 0.25 ;  /* 0x3e8000009fa07820 */ /* 0x000fe40000410000 */
[----:B------:R-:W-:-:S03]  /*36910*/  IMAD R165, R120, UR32, R165 ;  /* 0x0000002078a57c24 */ /* 0x000fc6000f8e02a5 */
[----:B------:R-:W-:Y:S02]  /*36920*/  FSEL R160, R160, R159, P5 ;  /* 0x0000009fa0a07208 */ /* 0x000fe40002800000 */
[----:B------:R-:W-:-:S03]  /*36930*/  FSETP.GT.FTZ.AND P5, PT, R14, 8.50705917302346158658e+37, PT ;  /* 0x7e8000000e00780b */ /* 0x000fc60003fb4000 */
[----:B-1----:R-:W-:Y:S01]  /*36940*/  FFMA.FTZ R161, R164, R160, R161 ;  /* 0x000000a0a4a17223 */ /* 0x002fe200000100a1 */
[----:B------:R-:W-:-:S03]  /*36950*/  MOV R164, 0x41f80000 ;  /* 0x41f8000000a47802 */ /* 0x000fc60000000f00 */
[----:B------:R-:W-:Y:S01]  /*36960*/  FADD.FTZ R160, R180, -R161 ;  /* 0x800000a1b4a07221 */ /* 0x000fe20000010000 */
[----:B------:R-:W-:Y:S01]  /*36970*/  FSEL R164, R164, 7.75, !P5 ;  /* 0x40f80000a4a47808 */ /* 0x000fe20006800000 */
[----:B------:R-:W-:Y:S01]  /*36980*/  FADD.FTZ R127, -R161, R126 ;  /* 0x0000007ea17f7221 */ /* 0x000fe20000010100 */
[----:B------:R-:W-:Y:S01]  /*36990*/  IADD3 R180, PT, PT, R175, 0x16, RZ ;  /* 0x00000016afb47810 */ /* 0x000fe20007ffe0ff */
[----:B------:R-:W-:Y:S02]  /*369a0*/  FFMA.FTZ R128, R159, R160, R128 ;  /* 0x000000a09f807223 */ /* 0x000fe40000010080 */
[----:B------:R-:W-:Y:S01]  /*369b0*/  FMUL.FTZ R160, R127, 0.25 ;  /* 0x3e8000007fa07820 */ /* 0x000fe20000410000 */
[----:B------:R-:W0:Y:S04]  /*369c0*/  MUFU.RCP R164, R164 ;  /* 0x000000a400a47308 */ /* 0x000e280000001000 */
[----:B------:R-:W-:-:S02]  /*369d0*/  FSEL R160, R160, R127, P5 ;  /* 0x0000007fa0a07208 */ /* 0x000fc40002800000 */
[----:B------:R-:W-:-:S03]  /*369e0*/  FSETP.GT.FTZ.AND P5, PT, R12, 8.50705917302346158658e+37, PT ;  /* 0x7e8000000c00780b */ /* 0x000fc60003fb4000 */
[----:B0-----:R-:W-:-:S04]  /*369f0*/  FFMA.FTZ R161, R164, R160, R161 ;  /* 0x000000a0a4a17223 */ /* 0x001fc800000100a1 */
[----:B------:R-:W-:Y:S01]  /*36a00*/  FADD.FTZ R159, R126, -R161 ;  /* 0x800000a17e9f7221 */ /* 0x000fe20000010000 */
[----:B------:R-:W-:Y:S01]  /*36a10*/  MOV R126, 0x42000000 ;  /* 0x42000000007e7802 */ /* 0x000fe20000000f00 */
[----:B------:R-:W-:Y:S02]  /*36a20*/  FADD.FTZ R125, -R161, R124 ;  /* 0x0000007ca17d7221 */ /* 0x000fe40000010100 */
[----:B------:R-:W-:Y:S01]  /*36a30*/  FFMA.FTZ R128, R127, R159, R128 ;  /* 0x0000009f7f807223 */ /* 0x000fe20000010080 */
[----:B------:R-:W-:Y:S01]  /*36a40*/  FSEL R127, R126, 8, !P6 ;  /* 0x410000007e7f7808 */ /* 0x000fe20007000000 */
[----:B------:R-:W-:Y:S01]  /*36a50*/  FMUL.FTZ R126, R125, 0.25 ;  /* 0x3e8000007d7e7820 */ /* 0x000fe20000410000 */
[----:B------:R-:W-:Y:S02]  /*36a60*/  MOV R159, 0x42040000 ;  /* 0x42040000009f7802 */ /* 0x000fe40000000f00 */
[----:B------:R0:W1:Y:S02]  /*36a70*/  MUFU.RCP R160, R127 ;  /* 0x0000007f00a07308 */ /* 0x0000640000001000 */
[----:B------:R-:W-:-:S02]  /*36a80*/  FSEL R126, R126, R125, P6 ;  /* 0x0000007d7e7e7208 */ /* 0x000fc40003000000 */
[----:B------:R-:W-:Y:S02]  /*36a90*/  FSEL R164, R159, 8.25, !P5 ;  /* 0x410400009fa47808 */ /* 0x000fe40006800000 */
[C---:B------:R-:W-:Y:S02]  /*36aa0*/  IADD3 R159, PT, PT, R4.reuse, UR41, RZ ;  /* 0x00000029049f7c10 */ /* 0x040fe4000fffe0ff */
[----:B0-----:R-:W-:Y:S02]  /*36ab0*/  IADD3 R127, PT, PT, R4, UR40, RZ ;  /* 0x00000028047f7c10 */ /* 0x001fe4000fffe0ff */
[----:B------:R-:W0:Y:S01]  /*36ac0*/  MUFU.RCP R164, R164 ;  /* 0x000000a400a47308 */ /* 0x000e220000001000 */
[----:B------:R-:W3:Y:S01]  /*36ad0*/  LDCU.128 UR40, c[0x3][0x1f20] ;  /* 0x00c3e400ff2877ac */ /* 0x000ee20008000c00 */
[C---:B------:R-:W-:Y:S02]  /*36ae0*/  IMAD R159, R120.reuse, UR15, R159 ;  /* 0x0000000f789f7c24 */ /* 0x040fe4000f8e029f */
[----:B------:R-:W-:-:S02]  /*36af0*/  IMAD R127, R120, UR14, R127 ;  /* 0x0000000e787f7c24 */ /* 0x000fc4000f8e027f */
[----:B-1----:R-:W-:Y:S01]  /*36b00*/  FFMA.FTZ R161, R160, R126, R161 ;  /* 0x0000007ea0a17223 */ /* 0x002fe200000100a1 */
[----:B--2---:R-:W-:Y:S02]  /*36b10*/  FFMA.FTZ R126, R122, UR44, R123 ;  /* 0x0000002c7a7e7c23 */ /* 0x004fe4000801007b */
[----:B------:R-:W-:Y:S02]  /*36b20*/  IADD3 R127, PT, PT, R127, 0x16, RZ ;  /* 0x000000167f7f7810 */ /* 0x000fe40007ffe0ff */
[--C-:B------:R-:W-:Y:S01]  /*36b30*/  FADD.FTZ R123, -R161, R126.reuse ;  /* 0x0000007ea17b7221 */ /* 0x100fe20000010100 */
[----:B------:R-:W-:-:S03]  /*36b40*/  FADD.FTZ R169, R169, R126 ;  /* 0x0000007ea9a97221 */ /* 0x000fc60000010000 */
[----:B------:R-:W-:-:S05]  /*36b50*/  FMUL.FTZ R122, R123, 0.25 ;  /* 0x3e8000007b7a7820 */ /* 0x000fca0000410000 */
[----:B------:R-:W-:Y:S01]  /*36b60*/  FSEL R160, R122, R123, P5 ;  /* 0x0000007b7aa07208 */ /* 0x000fe20002800000 */
[----:B------:R-:W-:Y:S01]  /*36b70*/  FADD.FTZ R122, R124, -R161 ;  /* 0x800000a17c7a7221 */ /* 0x000fe20000010000 */
[----:B------:R-:W-:-:S03]  /*36b80*/  FSETP.GT.FTZ.AND P5, PT, R11, 8.50705917302346158658e+37, PT ;  /* 0x7e8000000b00780b */ /* 0x000fc60003fb4000 */
[----:B0-----:R-:W-:Y:S01]  /*36b90*/  FFMA.FTZ R161, R164, R160, R161 ;  /* 0x000000a0a4a17223 */ /* 0x001fe200000100a1 */
[----:B------:R-:W-:Y:S01]  /*36ba0*/  MOV R160, 0x42080000 ;  /* 0x4208000000a07802 */ /* 0x000fe20000000f00 */
[----:B------:R-:W-:Y:S01]  /*36bb0*/  FFMA.FTZ R122, R125, R122, R128 ;  /* 0x0000007a7d7a7223 */ /* 0x000fe20000010080 */
[----:B---3--:R-:W-:Y:S01]  /*36bc0*/  IADD3 R125, PT, PT, R4, UR41, RZ ;  /* 0x00000029047d7c10 */ /* 0x008fe2000fffe0ff */
[----:B------:R-:W-:Y:S01]  /*36bd0*/  FADD.FTZ R124, R126, -R161 ;  /* 0x800000a17e7c7221 */ /* 0x000fe20000010000 */
[----:B------:R-:W-:Y:S01]  /*36be0*/  FSEL R164, R160, 8.5, !P5 ;  /* 0x41080000a0a47808 */ /* 0x000fe20006800000 */
[----:B-----5:R-:W-:Y:S01]  /*36bf0*/  FFMA.FTZ R160, R2, UR45, R121 ;  /* 0x0000002d02a07c23 */ /* 0x020fe20008010079 */
[----:B------:R-:W-:Y:S01]  /*36c00*/  IADD3 R121, PT, PT, R4, UR40, RZ ;  /* 0x0000002804797c10 */ /* 0x000fe2000fffe0ff */
[----:B------:R-:W-:Y:S01]  /*36c10*/  FFMA.FTZ R128, R123, R124, R122 ;  /* 0x0000007c7b807223 */ /* 0x000fe2000001007a */
[----:B------:R-:W-:Y:S01]  /*36c20*/  IADD3 R2, PT, PT, R159, 0x16, RZ ;  /* 0x000000169f027810 */ /* 0x000fe20007ffe0ff */
[----:B------:R0:W1:Y:S01]  /*36c30*/  MUFU.RCP R184, R164 ;  /* 0x000000a400b87308 */ /* 0x0000620000001000 */
[C---:B------:R-:W-:Y:S01]  /*36c40*/  IMAD R122, R120.reuse, UR17, R177 ;  /* 0x00000011787a7c24 */ /* 0x040fe2000f8e02b1 */
[----:B------:R-:W-:Y:S01]  /*36c50*/  IADD3 R177, PT, PT, R173, 0x16, RZ ;  /* 0x00000016adb17810 */ /* 0x000fe20007ffe0ff */
[C---:B------:R-:W-:Y:S01]  /*36c60*/  IMAD R123, R120.reuse, UR18, R121 ;  /* 0x00000012787b7c24 */ /* 0x040fe2000f8e0279 */
[----:B------:R-:W-:Y:S01]  /*36c70*/  IADD3 R121, PT, PT, R165, 0x16, RZ ;  /* 0x00000016a5797810 */ /* 0x000fe20007ffe0ff */
[----:B------:R-:W-:Y:S01]  /*36c80*/  IMAD R125, R120, UR19, R125 ;  /* 0x00000013787d7c24 */ /* 0x000fe2000f8e027d */
[----:B------:R-:W5:Y:S01]  /*36c90*/  TLD.LZ RZ, R165, R127, UR12, 1D, 0x1 ;  /* 0x00ff0cff7fa57f66 */ /* 0x000f6200081e01ff */
[----:B------:R-:W5:Y:S01]  /*36ca0*/  TLD.LZ RZ, R166, R127, UR8, 1D, 0x1 ;  /* 0x00ff08ff7fa67f66 */ /* 0x000f6200081e01ff */
[----:B------:R-:W-:Y:S01]  /*36cb0*/  IADD3 R181, PT, PT, R122, 0x16, RZ ;  /* 0x000000167ab57810 */ /* 0x000fe20007ffe0ff */
[----:B------:R-:W-:Y:S01]  /*36cc0*/  FADD.FTZ R159, -R161, R160 ;  /* 0x000000a0a19f7221 */ /* 0x000fe20000010100 */
[----:B0-----:R-:W-:-:S02]  /*36cd0*/  IADD3 R164, PT, PT, R167, 0x16, RZ ;  /* 0x00000016a7a47810 */ /* 0x001fc40007ffe0ff */
[----:B------:R-:W5:Y:S01]  /*36ce0*/  TLD.LZ RZ, R167, R2, UR12, 1D, 0x1 ;  /* 0x00ff0cff02a77f66 */ /* 0x000f6200081e01ff */
        /* <DEDUP_REMOVED lines=9> */
[----:B------:R-:W-:Y:S01]  /*36d80*/  TLD.LZ RZ, R126, R180, UR12, 1D, 0x1 ;  /* 0x00ff0cffb47e7f66 */ /* 0x000fe200081e01ff */
[----:B------:R-:W-:Y:S01]  /*36d90*/  TLD.LZ RZ, R127, R180, UR8, 1D, 0x1 ;  /* 0x00ff08ffb47f7f66 */ /* 0x000fe200081e01ff */
[----:B------:R-:W-:Y:S01]  /*36da0*/  TLD.LZ RZ, R124, R181, UR12, 1D, 0x1 ;  /* 0x00ff0cffb57c7f66 */ /* 0x000fe200081e01ff */
[----:B------:R-:W-:-:S02]  /*36db0*/  IADD3 R183, PT, PT, R125, 0x16, RZ ;  /* 0x000000167db77810 */ /* 0x000fc40007ffe0ff */
[----:B------:R-:W-:Y:S01]  /*36dc0*/  TLD.LZ RZ, R125, R181, UR8, 1D, 0x1 ;  /* 0x00ff08ffb57d7f66 */ /* 0x000fe200081e01ff */
[----:B------:R-:W-:-:S04]  /*36dd0*/  IADD3 R182, PT, PT, R123, 0x16, RZ ;  /* 0x000000167bb67810 */ /* 0x000fc80007ffe0ff */
[----:B------:R-:W5:Y:S01]  /*36de0*/  TLD.LZ RZ, R122, R182, UR12, 1D, 0x1 ;  /* 0x00ff0cffb67a7f66 */ /* 0x000f6200081e01ff */
[----:B------:R-:W5:Y:S01]  /*36df0*/  TLD.LZ RZ, R123, R182, UR8, 1D, 0x1 ;  /* 0x00ff08ffb67b7f66 */ /* 0x000f6200081e01ff */
[----:B------:R-:W5:Y:S01]  /*36e00*/  TLD.LZ RZ, R2, R183, UR12, 1D, 0x1 ;  /* 0x00ff0cffb7027f66 */ /* 0x000f6200081e01ff */
[----:B------:R-:W5:Y:S01]  /*36e10*/  TLD.LZ RZ, R121, R183, UR8, 1D, 0x1 ;  /* 0x00ff08ffb7797f66 */ /* 0x000f6200081e01ff */
[----:B0-----:R-:W-:Y:S01]  /*36e20*/  FMUL.FTZ R164, R159, 0.25 ;  /* 0x3e8000009fa47820 */ /* 0x001fe20000410000 */
[----:B------:R-:W0:Y:S01]  /*36e30*/  LDCU.128 UR16, c[0x3][0x2e0] ;  /* 0x00c05c00ff1077ac */ /* 0x000e220008000c00 */
[----:B------:R-:W-:-:S03]  /*36e40*/  FADD.FTZ R169, R169, R160 ;  /* 0x000000a0a9a97221 */ /* 0x000fc60000010000 */
[----:B------:R-:W-:Y:S01]  /*36e50*/  FSEL R164, R164, R159, P5 ;  /* 0x0000009fa4a47208 */ /* 0x000fe20002800000 */
[----:B------:R-:W2:Y:S01]  /*36e60*/  LDCU.128 UR32, c[0x3][0x90] ;  /* 0x00c01200ff2077ac */ /* 0x000ea20008000c00 */
[----:B------:R-:W-:-:S03]  /*36e70*/  FSETP.GT.FTZ.AND P5, PT, R10, 8.50705917302346158658e+37, PT ;  /* 0x7e8000000a00780b */ /* 0x000fc60003fb4000 */
[----:B-1----:R-:W-:Y:S01]  /*36e80*/  FFMA.FTZ R161, R184, R164, R161 ;  /* 0x000000a4b8a17223 */ /* 0x002fe200000100a1 */
[----:B------:R-:W1:Y:S03]  /*36e90*/  LDCU.128 UR48, c[0x3][0x300] ;  /* 0x00c06000ff3077ac */ /* 0x000e660008000c00 */
[----:B------:R-:W-:Y:S01]  /*36ea0*/  FADD.FTZ R164, R160, -R161 ;  /* 0x800000a1a0a47221 */ /* 0x000fe20000010000 */
[----:B------:R-:W3:Y:S03]  /*36eb0*/  LDCU.128 UR36, c[0x3][0x1f30] ;  /* 0x00c3e600ff2477ac */ /* 0x000ee60008000c00 */
[----:B------:R-:W-:Y:S01]  /*36ec0*/  FFMA.FTZ R128, R159, R164, R128 ;  /* 0x000000a49f807223 */ /* 0x000fe20000010080 */
[----:B------:R-:W-:Y:S01]  /*36ed0*/  MOV R159, 0x420c0000 ;  /* 0x420c0000009f7802 */ /* 0x000fe20000000f00 */
[----:B------:R-:W4:Y:S03]  /*36ee0*/  LDCU.128 UR52, c[0x3][0x1f40] ;  /* 0x00c3e800ff3477ac */ /* 0x000f260008000c00 */
[----:B------:R-:W-:-:S06]  /*36ef0*/  FSEL R164, R159, 8.75, !P5 ;  /* 0x410c00009fa47808 */ /* 0x000fcc0006800000 */
[----:B------:R-:W1:Y:S01]  /*36f00*/  MUFU.RCP R164, R164 ;  /* 0x000000a400a47308 */ /* 0x000e620000001000 */
[----:B------:R-:W-:-:S04]  /*36f10*/  DEPBAR.LE SB5, 0x8 ;  /* 0x0000d2000000791a */ /* 0x000fc80000000000 */
[----:B0-----:R-:W-:-:S04]  /*36f20*/  FMUL.FTZ R165, R165, UR16 ;  /* 0x00000010a5a57c20 */ /* 0x001fc80008410000 */
[----:B------:R-:W-:Y:S01]  /*36f30*/  FFMA.FTZ R166, R166, UR46, R165 ;  /* 0x0000002ea6a67c23 */ /* 0x000fe200080100a5 */
[----:B------:R-:W-:Y:S01]  /*36f40*/  MOV R165, 0x42100000 ;  /* 0x4210000000a57802 */ /* 0x000fe20000000f00 */
[----:B------:R-:W-:-:S04]  /*36f50*/  DEPBAR.LE SB5, 0x6 ;  /* 0x0000d1800000791a */ /* 0x000fc80000000000 */
[----:B------:R-:W-:Y:S01]  /*36f60*/  FMUL.FTZ R167, R167, UR17 ;  /* 0x00000011a7a77c20 */ /* 0x000fe20008410000 */
[----:B------:R-:W-:Y:S01]  /*36f70*/  FADD.FTZ R159, -R161, R166 ;  /* 0x000000a6a19f7221 */ /* 0x000fe20000010100 */
[----:B------:R-:W-:Y:S02]  /*36f80*/  FMUL.FTZ R170, R170, UR18 ;  /* 0x00000012aaaa7c20 */ /* 0x000fe40008410000 */
[----:B------:R-:W-:Y:S01]  /*36f90*/  FFMA.FTZ R168, R168, UR47, R167 ;  /* 0x0000002fa8a87c23 */ /* 0x000fe200080100a7 */
[----:B------:R-:W-:-:S04]  /*36fa0*/  DEPBAR.LE SB5, 0x5 ;  /* 0x0000d1400000791a */ /* 0x000fc80000000000 */
[----:B------:R-:W-:Y:S01]  /*36fb0*/  FMUL.FTZ R172, R172, UR19 ;  /* 0x00000013acac7c20 */ /* 0x000fe20008410000 */
[----:B------:R-:W-:Y:S01]  /*36fc0*/  FMUL.FTZ R160, R159, 0.25 ;  /* 0x3e8000009fa07820 */ /* 0x000fe20000410000 */
[----:B--2---:R-:W-:Y:S01]  /*36fd0*/  FFMA.FTZ R170, R171, UR32, R170 ;  /* 0x00000020abaa7c23 */ /* 0x004fe200080100aa */
[----:B------:R-:W0:Y:S01]  /*36fe0*/  LDCU.128 UR16, c[0x3][0x2f0] ;  /* 0x00c05e00ff1077ac */ /* 0x000e220008000c00 */
[----:B------:R-:W-:-:S04]  /*36ff0*/  DEPBAR.LE SB5, 0x4 ;  /* 0x0000d1000000791a */ /* 0x000fc80000000000 */
[----:B------:R-:W-:Y:S01]  /*37000*/  FFMA.FTZ R172, R173, UR33, R172 ;  /* 0x00000021adac7c23 */ /* 0x000fe200080100ac */
[----:B------:R-:W-:Y:S01]  /*37010*/  FADD.FTZ R169, R169, R166 ;  /* 0x000000a6a9a97221 */ /* 0x000fe20000010000 */
[----:B------:R-:W-:Y:S01]  /*37020*/  FSEL R160, R160, R159, P5 ;  /* 0x0000009fa0a07208 */ /* 0x000fe20002800000 */
[----:B------:R-:W2:Y:S01]  /*37030*/  LDCU.128 UR44, c[0x3][0xa0] ;  /* 0x00c01400ff2c77ac */ /* 0x000ea20008000c00 */
[----:B------:R-:W-:Y:S01]  /*37040*/  FSETP.GT.FTZ.AND P5, PT, R9, 8.50705917302346158658e+37, PT ;  /* 0x7e8000000900780b */ /* 0x000fe20003fb4000 */
[----:B------:R-:W-:Y:S01]  /*37050*/  FADD.FTZ R169, R169, R168 ;  /* 0x000000a8a9a97221 */ /* 0x000fe20000010000 */
[----:B---3--:R-:W-:Y:S01]  /*37060*/  IADD3 R167, PT, PT, R4, UR36, RZ ;  /* 0x0000002404a77c10 */ /* 0x008fe2000fffe0ff */
[----:B-1----:R-:W-:Y:S01]  /*37070*/  FFMA.FTZ R161, R164, R160, R161 ;  /* 0x000000a0a4a17223 */ /* 0x002fe200000100a1 */
[----:B------:R-:W-:Y:S01]  /*37080*/  FSEL R165, R165, 9, !P5 ;  /* 0x41100000a5a57808 */ /* 0x000fe20006800000 */
[----:B------:R-:W-:Y:S01]  /*37090*/  FADD.FTZ R169, R169, R170 ;  /* 0x000000aaa9a97221 */ /* 0x000fe20000010000 */
[----:B------:R-:W-:Y:S01]  /*370a0*/  IADD3 R171, PT, PT, R4, UR37, RZ ;  /* 0x0000002504ab7c10 */ /* 0x000fe2000fffe0ff */
[----:B------:R-:W-:Y:S01]  /*370b0*/  FADD.FTZ R160, R166, -R161 ;  /* 0x800000a1a6a07221 */ /* 0x000fe20000010000 */
[----:B------:R1:W3:Y:S01]  /*370c0*/  MUFU.RCP R164, R165 ;  /* 0x000000a500a47308 */ /* 0x0002e20000001000 */
[----:B------:R-:W-:Y:S01]  /*370d0*/  FADD.FTZ R169, R169, R172 ;  /* 0x000000aca9a97221 */ /* 0x000fe20000010000 */
[----:B------:R-:W-:-:S04]  /*370e0*/  DEPBAR.LE SB5, 0x3 ;  /* 0x0000d0c00000791a */ /* 0x000fc80000000000 */
[----:B------:R-:W-:Y:S01]  /*370f0*/  FMUL.FTZ R122, R122, UR48 ;  /* 0x000000307a7a7c20 */ /* 0x000fe20008410000 */
[----:B------:R-:W-:Y:S01]  /*37100*/  FFMA.FTZ R128, R159, R160, R128 ;  /* 0x000000a09f807223 */ /* 0x000fe20000010080 */
[----:B------:R-:W-:Y:S01]  /*37110*/  FADD.FTZ R159, -R161, R168 ;  /* 0x000000a8a19f7221 */ /* 0x000fe20000010100 */
[----:B0-----:R-:W-:Y:S01]  /*37120*/  FMUL.FTZ R175, R175, UR16 ;  /* 0x00000010afaf7c20 */ /* 0x001fe20008410000 */
[----:B------:R-:W-:Y:S01]  /*37130*/  FMUL.FTZ R178, R178, UR17 ;  /* 0x00000011b2b27c20 */ /* 0x000fe20008410000 */
[----:B------:R-:W-:Y:S01]  /*37140*/  FMUL.FTZ R126, R126, UR18 ;  /* 0x000000127e7e7c20 */ /* 0x000fe20008410000 */
[----:B------:R-:W-:Y:S01]  /*37150*/  FMUL.FTZ R160, R159, 0.25 ;  /* 0x3e8000009fa07820 */ /* 0x000fe20000410000 */
[----:B-1----:R-:W-:Y:S01]  /*37160*/  MOV R165, 0x42180000 ;  /* 0x4218000000a57802 */ /* 0x002fe20000000f00 */
[----:B------:R-:W-:Y:S01]  /*37170*/  FFMA.FTZ R176, R176, UR34, R175 ;  /* 0x00000022b0b07c23 */ /* 0x000fe200080100af */
[----:B------:R-:W-:Y:S01]  /*37180*/  FFMA.FTZ R178, R179, UR35, R178 ;  /* 0x00000023b3b27c23 */ /* 0x000fe200080100b2 */
[----:B--2---:R-:W-:Y:S01]  /*37190*/  FFMA.FTZ R126, R127, UR44, R126 ;  /* 0x0000002c7f7e7c23 */ /* 0x004fe2000801007e */
[----:B------:R-:W-:Y:S01]  /*371a0*/  FSEL R160, R160, R159, P5 ;  /* 0x0000009fa0a07208 */ /* 0x000fe20002800000 */
[----:B------:R-:W-:Y:S01]  /*371b0*/  FMUL.FTZ R124, R124, UR19 ;  /* 0x000000137c7c7c20 */ /* 0x000fe20008410000 */
[----:B------:R-:W-:Y:S01]  /*371c0*/  FSETP.GT.FTZ.AND P5, PT, R8, 8.50705917302346158658e+37, PT ;  /* 0x7e8000000800780b */ /* 0x000fe20003fb4000 */
[----:B------:R-:W-:Y:S01]  /*371d0*/  FADD.FTZ R169, R169, R176 ;  /* 0x000000b0a9a97221 */ /* 0x000fe20000010000 */
[----:B------:R-:W0:Y:S01]  /*371e0*/  LDCU.128 UR32, c[0x3][0xec0] ;  /* 0x00c1d800ff2077ac */ /* 0x000e220008000c00 */
[----:B---3--:R-:W-:Y:S01]  /*371f0*/  FFMA.FTZ R161, R164, R160, R161 ;  /* 0x000000a0a4a17223 */ /* 0x008fe200000100a1 */
[----:B------:R-:W-:Y:S01]  /*37200*/  MOV R164, 0x42140000 ;  /* 0x4214000000a47802 */ /* 0x000fe20000000f00 */
[----:B------:R-:W-:Y:S01]  /*37210*/  FFMA.FTZ R124, R125, UR45, R124 ;  /* 0x0000002d7d7c7c23 */ /* 0x000fe2000801007c */
[----:B------:R-:W-:Y:S01]  /*37220*/  FADD.FTZ R169, R169, R178 ;  /* 0x000000b2a9a97221 */ /* 0x000fe20000010000 */
[----:B------:R-:W-:Y:S01]  /*37230*/  FADD.FTZ R160, R168, -R161 ;  /* 0x800000a1a8a07221 */ /* 0x000fe20000010000 */
[----:B------:R-:W-:Y:S01]  /*37240*/  FSEL R164, R164, 9.25, !P5 ;  /* 0x41140000a4a47808 */ /* 0x000fe20006800000 */
[----:B------:R-:W-:-:S04]  /*37250*/  DEPBAR.LE SB5, 0x2 ;  /* 0x0000d0800000791a */ /* 0x000fc80000000000 */
[----:B------:R-:W-:Y:S01]  /*37260*/  FFMA.FTZ R122, R123, UR46, R122 ;  /* 0x0000002e7b7a7c23 */ /* 0x000fe2000801007a */
[----:B------:R-:W-:Y:S01]  /*37270*/  FADD.FTZ R169, R169, R126 ;  /* 0x0000007ea9a97221 */ /* 0x000fe20000010000 */
[----:B------:R-:W-:Y:S01]  /*37280*/  FFMA.FTZ R128, R159, R160, R128 ;  /* 0x000000a09f807223 */ /* 0x000fe20000010080 */
[----:B------:R-:W-:Y:S01]  /*37290*/  FADD.FTZ R159, -R161, R170 ;  /* 0x000000aaa19f7221 */ /* 0x000fe20000010100 */
[----:B------:R-:W-:-:S04]  /*372a0*/  DEPBAR.LE SB5, 0x1 ;  /* 0x0000d0400000791a */ /* 0x000fc80000000000 */
[----:B------:R-:W-:Y:S01]  /*372b0*/  FMUL.FTZ R2, R2, UR49 ;  /* 0x0000003102027c20 */ /* 0x000fe20008410000 */
[----:B------:R-:W1:Y:S01]  /*372c0*/  MUFU.RCP R164, R164 ;  /* 0x000000a400a47308 */ /* 0x000e620000001000 */
[----:B------:R-:W2:Y:S01]  /*372d0*/  LDCU.128 UR16, c[0x3][0xed0] ;  /* 0x00c1da00ff1077ac */ /* 0x000ea20008000c00 */
[----:B------:R-:W-:Y:S01]  /*372e0*/  FMUL.FTZ R160, R159, 0.25 ;  /* 0x3e8000009fa07820 */ /* 0x000fe20000410000 */
[C---:B------:R-:W-:Y:S01]  /*372f0*/  IADD3 R173, PT, PT, R4.reuse, UR38, RZ ;  /* 0x0000002604ad7c10 */ /* 0x040fe2000fffe0ff */
[----:B------:R-:W-:Y:S01]  /*37300*/  FADD.FTZ R169, R169, R124 ;  /* 0x0000007ca9a97221 */ /* 0x000fe20000010000 */
[----:B------:R-:W-:Y:S01]  /*37310*/  IADD3 R175, PT, PT, R4, UR39, RZ ;  /* 0x0000002704af7c10 */ /* 0x000fe2000fffe0ff */
[----:B0-----:R-:W-:Y:S01]  /*37320*/  UIADD3 UR14, UPT, UPT, UR10, 0x16, UR32 ;  /* 0x000000160a0e7890 */ /* 0x001fe2000fffe020 */
[----:B------:R-:W-:Y:S01]  /*37330*/  FSEL R160, R160, R159, P5 ;  /* 0x0000009fa0a07208 */ /* 0x000fe20002800000 */
[----:B------:R-:W-:Y:S01]  /*37340*/  UIADD3 UR15, UPT, UPT, UR10, 0x16, UR33 ;  /* 0x000000160a0f7890 */ /* 0x000fe2000fffe021 */
[----:B------:R-:W-:Y:S01]  /*37350*/  FSETP.GT.FTZ.AND P5, PT, R7, 8.50705917302346158658e+37, PT ;  /* 0x7e8000000700780b */ /* 0x000fe20003fb4000 */
[----:B------:R-:W-:Y:S01]  /*37360*/  UIADD3 UR20, UPT, UPT, UR10, 0x16, UR34 ;  /* 0x000000160a147890 */ /* 0x000fe2000fffe022 */
[C---:B----4-:R-:W-:Y:S01]  /*37370*/  IADD3 R177, PT, PT, R4.reuse, UR52, RZ ;  /* 0x0000003404b17c10 */ /* 0x050fe2000fffe0ff */
[----:B------:R-:W-:Y:S01]  /*37380*/  UIADD3 UR21, UPT, UPT, UR10, 0x16, UR35 ;  /* 0x000000160a157890 */ /* 0x000fe2000fffe023 */
[----:B------:R-:W-:Y:S01]  /*37390*/  FSEL R165, R165, 9.5, !P5 ;  /* 0x41180000a5a57808 */ /* 0x000fe20006800000 */
[----:B------:R-:W-:Y:S01]  /*373a0*/  FADD.FTZ R169, R169, R122 ;  /* 0x0000007aa9a97221 */ /* 0x000fe20000010000 */
[----:B------:R-:W-:Y:S01]  /*373b0*/  IADD3 R179, PT, PT, R4, UR53, RZ ;  /* 0x0000003504b37c10 */ /* 0x000fe2000fffe0ff */
[----:B------:R-:W-:-:S02]  /*373c0*/  IMAD R167, R120, UR20, R167 ;  /* 0x0000001478a77c24 */ /* 0x000fc4000f8e02a7 */
[----:B-1----:R-:W-:Y:S01]  /*373d0*/  FFMA.FTZ R161, R164, R160, R161 ;  /* 0x000000a0a4a17223 */ /* 0x002fe200000100a1 */
[----:B------:R-:W-:Y:S01]  /*373e0*/  IMAD R171, R120, UR21, R171 ;  /* 0x0000001578ab7c24 */ /* 0x000fe2000f8e02ab */
[----:B------:R0:W1:Y:S01]  /*373f0*/  MUFU.RCP R164, R165 ;  /* 0x000000a500a47308 */ /* 0x0000620000001000 */
[----:B--2---:R-:W-:Y:S01]  /*37400*/  UIADD3 UR16, UPT, UPT, UR10, 0x16, UR16 ;  /* 0x000000160a107890 */ /* 0x004fe2000fffe010 */
[----:B------:R-:W-:Y:S01]  /*37410*/  FADD.FTZ R160, R170, -R161 ;  /* 0x800000a1aaa07221 */ /* 0x000fe20000010000 */
[----:B------:R-:W-:Y:S01]  /*37420*/  UIADD3 UR17, UPT, UPT, UR10, 0x16, UR17 ;  /* 0x000000160a117890 */ /* 0x000fe2000fffe011 */
[----:B------:R-:W-:Y:S01]  /*37430*/  IADD3 R181, PT, PT, R4, UR54, RZ ;  /* 0x0000003604b57c10 */ /* 0x000fe2000fffe0ff */
[----:B------:R-:W-:Y:S01]  /*37440*/  UIADD3 UR18, UPT, UPT, UR10, 0x16, UR18 ;  /* 0x000000160a127890 */ /* 0x000fe2000fffe012 */
[----:B------:R-:W-:Y:S01]  /*37450*/  FFMA.FTZ R128, R159, R160, R128 ;  /* 0x000000a09f807223 */ /* 0x000fe20000010080 */
[----:B------:R-:W-:Y:S01]  /*37460*/  FADD.FTZ R159, -R161, R172 ;  /* 0x000000aca19f7221 */ /* 0x000fe20000010100 */
[C---:B------:R-:W-:Y:S01]  /*37470*/  IMAD R173, R120.reuse, UR16, R173 ;  /* 0x0000001078ad7c24 */ /* 0x040fe2000f8e02ad */
[----:B0-----:R-:W-:Y:S01]  /*37480*/  MOV R165, 0x42200000 ;  /* 0x4220000000a57802 */ /* 0x001fe20000000f00 */
[----:B------:R-:W-:-:S02]  /*37490*/  IMAD R175, R120, UR17, R175 ;  /* 0x0000001178af7c24 */ /* 0x000fc4000f8e02af */
[----:B------:R-:W-:Y:S01]  /*374a0*/  FMUL.FTZ R160, R159, 0.25 ;  /* 0x3e8000009fa07820 */ /* 0x000fe20000410000 */
[----:B------:R-:W-:Y:S01]  /*374b0*/  UIADD3 UR19, UPT, UPT, UR10, 0x16, UR19 ;  /* 0x000000160a137890 */ /* 0x000fe2000fffe013 */
[----:B------:R-:W-:Y:S01]  /*374c0*/  IMAD R177, R120, UR18, R177 ;  /* 0x0000001278b17c24 */ /* 0x000fe2000f8e02b1 */
[----:B------:R-:W0:Y:S02]  /*374d0*/  LDCU.128 UR32, c[0x3][0xee0] ;  /* 0x00c1dc00ff2077ac */ /* 0x000e240008000c00 */
        /* <DEDUP_REMOVED lines=8> */
[----:B------:R-:W1:Y:S01]  /*37560*/  MUFU.RCP R164, R164 ;  /* 0x000000a400a47308 */ /* 0x000e620000001000 */
[----:B0-----:R-:W-:Y:S01]  /*37570*/  UIADD3 UR32, UPT, UPT, UR10, 0x16, UR32 ;  /* 0x000000160a207890 */ /* 0x001fe2000fffe020 */
[----:B------:R-:W-:Y:S01]  /*37580*/  FMUL.FTZ R160, R159, 0.25 ;  /* 0x3e8000009fa07820 */ /* 0x000fe20000410000 */
[----:B------:R-:W-:-:S04]  /*37590*/  UIADD3 UR33, UPT, UPT, UR10, 0x16, UR33 ;  /* 0x000000160a217890 */ /* 0x000fc8000fffe021 */
[----:B------:R-:W-:Y:S01]  /*375a0*/  FSEL R160, R160, R159, P5 ;  /* 0x0000009fa0a07208 */ /* 0x000fe20002800000 */
[----:B------:R-:W-:Y:S01]  /*375b0*/  IMAD R181, R120, UR32, R181 ;  /* 0x0000002078b57c24 */ /* 0x000fe2000f8e02b5 */
[----:B------:R-:W-:-:S04]  /*375c0*/  FSETP.GT.FTZ.AND P5, PT, R130, 8.50705917302346158658e+37, PT ;  /* 0x7e8000008200780b */ /* 0x000fc80003fb4000 */
[----:B------:R-:W-:Y:S02]  /*375d0*/  FSEL R165, R165, 10, !P5 ;  /* 0x41200000a5a57808 */ /* 0x000fe40006800000 */
[----:B------:R-:W-:Y:S01]  /*375e0*/  IADD3 R181, PT, PT, R181, 0x16, RZ ;  /* 0x00000016b5b57810 */ /* 0x000fe20007ffe0ff */
[----:B-1----:R-:W-:Y:S02]  /*375f0*/  FFMA.FTZ R161, R164, R160, R161 ;  /* 0x000000a0a4a17223 */ /* 0x002fe400000100a1 */
[----:B------:R0:W1:Y:S02]  /*37600*/  MUFU.RCP R164, R165 ;  /* 0x000000a500a47308 */ /* 0x0000640000001000 */
[----:B------:R-:W-:Y:S01]  /*37610*/  FADD.FTZ R160, R176, -R161 ;  /* 0x800000a1b0a07221 */ /* 0x000fe20000010000 */
[----:B------:R-:W-:-:S03]  /*37620*/  IADD3 R176, PT, PT, R175, 0x16, RZ ;  /* 0x00000016afb07810 */ /* 0x000fc60007ffe0ff */
        /* <DEDUP_REMOVED lines=10> */
[----:B------:R-:W-:Y:S01]  /*376d0*/  FSEL R164, R164, 10.25, !P5 ;  /* 0x41240000a4a47808 */ /* 0x000fe20006800000 */
[----:B------:R-:W-:Y:S02]  /*376e0*/  FADD.FTZ R127, -R161, R126 ;  /* 0x0000007ea17f7221 */ /* 0x000fe40000010100 */
[----:B------:R-:W-:Y:S02]  /*376f0*/  FFMA.FTZ R128, R159, R160, R128 ;  /* 0x000000a09f807223 */ /* 0x000fe40000010080 */
[----:B------:R-:W-:Y:S01]  /*37700*/  FMUL.FTZ R160, R127, 0.25 ;  /* 0x3e8000007fa07820 */ /* 0x000fe20000410000 */
[----:B------:R-:W0:Y:S04]  /*37710*/  MUFU.RCP R164, R164 ;  /* 0x000000a400a47308 */ /* 0x000e280000001000 */
[----:B------:R-:W-:-:S02]  /*37720*/  FSEL R160, R160, R127, P5 ;  /* 0x0000007fa0a07208 */ /* 0x000fc40002800000 */
[----:B------:R-:W-:-:S03]  /*37730*/  FSETP.GT.FTZ.AND P5, PT, R145, 8.50705917302346158658e+37, PT ;  /* 0x7e8000009100780b */ /* 0x000fc60003fb4000 */
[----:B0-----:R-:W-:Y:S01]  /*37740*/  FFMA.FTZ R161, R164, R160, R161 ;  /* 0x000000a0a4a17223 */ /* 0x001fe200000100a1 */
[----:B------:R-:W-:Y:S02]  /*37750*/  MOV R160, 0x42280000 ;  /* 0x4228000000a07802 */ /* 0x000fe40000000f00 */
[----:B------:R-:W-:Y:S01]  /*37760*/  IADD3 R164, PT, PT, R173, 0x16, RZ ;  /* 0x00000016ada47810 */ /* 0x000fe20007ffe0ff */
[----:B------:R-:W-:Y:S01]  /*37770*/  FADD.FTZ R125, -R161, R124 ;  /* 0x0000007ca17d7221 */ /* 0x000fe20000010100 */
[----:B------:R-:W-:Y:S01]  /*37780*/  FSEL R160, R160, 10.5, !P5 ;  /* 0x41280000a0a07808 */ /* 0x000fe20006800000 */
[----:B------:R-:W-:Y:S02]  /*37790*/  FADD.FTZ R159, R126, -R161 ;  /* 0x800000a17e9f7221 */ /* 0x000fe40000010000 */
[----:B------:R-:W-:Y:S02]  /*377a0*/  FMUL.FTZ R126, R125, 0.25 ;  /* 0x3e8000007d7e7820 */ /* 0x000fe40000410000 */
[----:B------:R-:W-:Y:S01]  /*377b0*/  FFMA.FTZ R128, R127, R159, R128 ;  /* 0x0000009f7f807223 */ /* 0x000fe20000010080 */
[----:B------:R-:W0:Y:S01]  /*377c0*/  MUFU.RCP R160, R160 ;  /* 0x000000a000a07308 */ /* 0x000e220000001000 */
[----:B------:R-:W-:-:S02]  /*377d0*/  MOV R127, 0x422c0000 ;  /* 0x422c0000007f7802 */ /* 0x000fc40000000f00 */
[----:B------:R-:W-:Y:S02]  /*377e0*/  FSEL R126, R126, R125, P5 ;  /* 0x0000007d7e7e7208 */ /* 0x000fe40002800000 */
[----:B------:R-:W-:-:S04]  /*377f0*/  FSETP.GT.FTZ.AND P5, PT, R75, 8.50705917302346158658e+37, PT ;  /* 0x7e8000004b00780b */ /* 0x000fc80003fb4000 */
[----:B------:R-:W-:Y:S02]  /*37800*/  FSEL R159, R127, 10.75, !P5 ;  /* 0x412c00007f9f7808 */ /* 0x000fe40006800000 */
[----:B------:R-:W-:-:S05]  /*37810*/  IADD3 R127, PT, PT, R4, UR42, RZ ;  /* 0x0000002a047f7c10 */ /* 0x000fca000fffe0ff */
[----:B------:R-:W-:Y:S02]  /*37820*/  IMAD R127, R120, UR14, R127 ;  /* 0x0000000e787f7c24 */ /* 0x000fe4000f8e027f */
[----:B0-----:R-:W-:Y:S02]  /*37830*/  FFMA.FTZ R161, R160, R126, R161 ;  /* 0x0000007ea0a17223 */ /* 0x001fe400000100a1 */
[----:B------:R-:W0:Y:S02]  /*37840*/  MUFU.RCP R160, R159 ;  /* 0x0000009f00a07308 */ /* 0x000e240000001000 */
[----:B------:R-:W-:Y:S01]  /*37850*/  FADD.FTZ R123, -R161, R122 ;  /* 0x0000007aa17b7221 */ /* 0x000fe20000010100 */
[----:B------:R-:W-:-:S03]  /*37860*/  IADD3 R127, PT, PT, R127, 0x16, RZ ;  /* 0x000000167f7f7810 */ /* 0x000fc60007ffe0ff */
[----:B------:R-:W-:-:S05]  /*37870*/  FMUL.FTZ R126, R123, 0.25 ;  /* 0x3e8000007b7e7820 */ /* 0x000fca0000410000 */
[----:B------:R-:W-:Y:S02]  /*37880*/  FSEL R126, R126, R123, P5 ;  /* 0x0000007b7e7e7208 */ /* 0x000fe40002800000 */
[----:B------:R-:W-:-:S03]  /*37890*/  FSETP.GT.FTZ.AND P5, PT, R74, 8.50705917302346158658e+37, PT ;  /* 0x7e8000004a00780b */ /* 0x000fc60003fb4000 */
[--C-:B0-----:R-:W-:Y:S01]  /*378a0*/  FFMA.FTZ R159, R160, R126, R161.reuse ;  /* 0x0000007ea09f7223 */ /* 0x101fe200000100a1 */
[----:B-----5:R-:W-:Y:S01]  /*378b0*/  FFMA.FTZ R160, R121, UR47, R2 ;  /* 0x0000002f79a07c23 */ /* 0x020fe20008010002 */
        /* <DEDUP_REMOVED lines=9> */
[----:B------:R-:W-:Y:S01]  /*37950*/  IADD3 R161, PT, PT, R171, 0x16, RZ ;  /* 0x00000016aba17810 */ /* 0x000fe20007ffe0ff */
[----:B------:R-:W-:Y:S01]  /*37960*/  FADD.FTZ R124, R122, -R159 ;  /* 0x8000009f7a7c7221 */ /* 0x000fe20000010000 */
[----:B------:R-:W5:Y:S01]  /*37970*/  TLD.LZ RZ, R171, R121, UR8, 1D, 0x1 ;  /* 0x00ff08ff79ab7f66 */ /* 0x000f6200081e01ff */
[----:B------:R-:W-:Y:S01]  /*37980*/  MOV R122, 0x42300000 ;  /* 0x42300000007a7802 */ /* 0x000fe20000000f00 */
[----:B------:R-:W5:Y:S01]  /*37990*/  TLD.LZ RZ, R172, R161, UR12, 1D, 0x1 ;  /* 0x00ff0cffa1ac7f66 */ /* 0x000f6200081e01ff */
[----:B------:R0:W-:Y:S01]  /*379a0*/  TLD.LZ RZ, R173, R161, UR8, 1D, 0x1 ;  /* 0x00ff08ffa1ad7f66 */ /* 0x0001e200081e01ff */
[----:B------:R-:W5:Y:S01]  /*379b0*/  TLD.LZ RZ, R174, R164, UR12, 1D, 0x1 ;  /* 0x00ff0cffa4ae7f66 */ /* 0x000f6200081e01ff */
[----:B------:R1:W5:Y:S01]  /*379c0*/  TLD.LZ RZ, R175, R164, UR8, 1D, 0x1 ;  /* 0x00ff08ffa4af7f66 */ /* 0x00036200081e01ff */
[----:B------:R-:W-:Y:S01]  /*379d0*/  FSEL R182, R122, 11, !P5 ;  /* 0x413000007ab67808 */ /* 0x000fe20006800000 */
[----:B------:R-:W-:Y:S01]  /*379e0*/  IMAD R122, R120, UR19, R179 ;  /* 0x00000013787a7c24 */ /* 0x000fe2000f8e02b3 */
[----:B------:R-:W-:Y:S01]  /*379f0*/  IADD3 R179, PT, PT, R177, 0x16, RZ ;  /* 0x00000016b1b37810 */ /* 0x000fe20007ffe0ff */
[----:B------:R-:W-:Y:S01]  /*37a00*/  FFMA.FTZ R128, R123, R124, R128 ;  /* 0x0000007c7b807223 */ /* 0x000fe20000010080 */
        /* <DEDUP_REMOVED lines=9> */
[----:B------:R-:W5:Y:S01]  /*37aa0*/  TLD.LZ RZ, R122, R181, UR8, 1D, 0x1 ;  /* 0x00ff08ffb57a7f66 */ /* 0x000f6200081e01ff */
[----:B------:R-:W-:-:S05]  /*37ab0*/  IMAD R183, R120, UR33, R183 ;  /* 0x0000002178b77c24 */ /* 0x000fca000f8e02b7 */
[----:B------:R-:W-:-:S04]  /*37ac0*/  IADD3 R183, PT, PT, R183, 0x16, RZ ;  /* 0x00000016b7b77810 */ /* 0x000fc80007ffe0ff */
[----:B------:R-:W5:Y:S01]  /*37ad0*/  TLD.LZ RZ, R121, R183, UR12, 1D, 0x1 ;  /* 0x00ff0cffb7797f66 */ /* 0x000f6200081e01ff */
[----:B------:R-:W5:Y:S01]  /*37ae0*/  TLD.LZ RZ, R2, R183, UR8, 1D, 0x1 ;  /* 0x00ff08ffb7027f66 */ /* 0x000f6200081e01ff */
[----:B------:R-:W2:Y:S01]  /*37af0*/  MUFU.RCP R182, R182 ;  /* 0x000000b600b67308 */ /* 0x000ea20000001000 */
[--C-:B0-----:R-:W-:Y:S01]  /*37b00*/  FADD.FTZ R161, -R159, R160.reuse ;  /* 0x000000a09fa17221 */ /* 0x101fe20000010100 */
[----:B------:R-:W0:Y:S01]  /*37b10*/  LDCU.128 UR16, c[0x3][0xb0] ;  /* 0x00c01600ff1077ac */ /* 0x000e220008000c00 */
[----:B------:R-:W-:Y:S01]  /*37b20*/  FADD.FTZ R169, R169, R160 ;  /* 0x000000a0a9a97221 */ /* 0x000fe20000010000 */
[----:B------:R-:W-:Y:S01]  /*37b30*/  MOV R184, 0x425c0000 ;  /* 0x425c000000b87802 */ /* 0x000fe20000000f00 */
[----:B-1----:R-:W-:Y:S01]  /*37b40*/  FMUL.FTZ R164, R161, 0.25 ;  /* 0x3e800000a1a47820 */ /* 0x002fe20000410000 */
[----:B------:R-:W1:Y:S04]  /*37b50*/  LDCU.128 UR36, c[0x3][0x310] ;  /* 0x00c06200ff2477ac */ /* 0x000e680008000c00 */
[----:B------:R-:W-:Y:S01]  /*37b60*/  FSEL R164, R164, R161, P5 ;  /* 0x000000a1a4a47208 */ /* 0x000fe20002800000 */
[----:B------:R-:W3:Y:S01]  /*37b70*/  LDCU.128 UR44, c[0x3][0xc0] ;  /* 0x00c01800ff2c77ac */ /* 0x000ee20008000c00 */
[----:B------:R-:W-:Y:S01]  /*37b80*/  FSETP.GT.FTZ.AND P5, PT, R73, 8.50705917302346158658e+37, PT ;  /* 0x7e8000004900780b */ /* 0x000fe20003fb4000 */
[----:B------:R-:W4:Y:S02]  /*37b90*/  LDCU.128 UR40, c[0x3][0xd0] ;  /* 0x00c01a00ff2877ac */ /* 0x000f240008000c00 */
[----:B--2---:R-:W-:Y:S01]  /*37ba0*/  FFMA.FTZ R159, R182, R164, R159 ;  /* 0x000000a4b69f7223 */ /* 0x004fe2000001009f */
[----:B------:R-:W-:-:S03]  /*37bb0*/  UIADD3 UR34, UPT, UPT, UR10, 0x16, UR34 ;  /* 0x000000160a227890 */ /* 0x000fc6000fffe022 */
[----:B------:R-:W-:Y:S01]  /*37bc0*/  FADD.FTZ R164, R160, -R159 ;  /* 0x8000009fa0a47221 */ /* 0x000fe20000010000 */
[----:B------:R-:W-:-:S03]  /*37bd0*/  UIADD3 UR35, UPT, UPT, UR10, 0x16, UR35 ;  /* 0x000000160a237890 */ /* 0x000fc6000fffe023 */
[----:B------:R-:W-:Y:S01]  /*37be0*/  FFMA.FTZ R128, R161, R164, R128 ;  /* 0x000000a4a1807223 */ /* 0x000fe20000010080 */
[----:B------:R-:W-:-:S04]  /*37bf0*/  MOV R161, 0x42340000 ;  /* 0x4234000000a17802 */ /* 0x000fc80000000f00 */
[----:B------:R-:W-:-:S06]  /*37c00*/  FSEL R164, R161, 11.25, !P5 ;  /* 0x41340000a1a47808 */ /* 0x000fcc0006800000 */
[----:B------:R-:W2:Y:S01]  /*37c10*/  MUFU.RCP R164, R164 ;  /* 0x000000a400a47308 */ /* 0x000ea20000001000 */
[----:B------:R-:W-:-:S04]  /*37c20*/  DEPBAR.LE SB5, 0xe ;  /* 0x0000d3800000791a */ /* 0x000fc80000000000 */
[----:B------:R-:W-:-:S04]  /*37c30*/  FMUL.FTZ R165, R165, UR50 ;  /* 0x00000032a5a57c20 */ /* 0x000fc80008410000 */
[----:B0-----:R-:W-:Y:S01]  /*37c40*/  FFMA.FTZ R166, R166, UR16, R165 ;  /* 0x00000010a6a67c23 */ /* 0x001fe200080100a5 */
[----:B------:R-:W-:Y:S01]  /*37c50*/  MOV R165, 0x42380000 ;  /* 0x4238000000a57802 */ /* 0x000fe20000000f00 */
[----:B------:R-:W-:-:S04]  /*37c60*/  DEPBAR.LE SB5, 0xc ;  /* 0x0000d3000000791a */ /* 0x000fc80000000000 */
[----:B------:R-:W-:Y:S01]  /*37c70*/  FMUL.FTZ R167, R167, UR51 ;  /* 0x00000033a7a77c20 */ /* 0x000fe20008410000 */
[----:B-1----:R-:W-:Y:S01]  /*37c80*/  FMUL.FTZ R170, R170, UR36 ;  /* 0x00000024aaaa7c20 */ /* 0x002fe20008410000 */
[--C-:B------:R-:W-:Y:S01]  /*37c90*/  FADD.FTZ R161, -R159, R166.reuse ;  /* 0x000000a69fa17221 */ /* 0x100fe20000010100 */
[----:B------:R-:W-:Y:S01]  /*37ca0*/  FADD.FTZ R169, R169, R166 ;  /* 0x000000a6a9a97221 */ /* 0x000fe20000010000 */
[----:B------:R-:W-:Y:S01]  /*37cb0*/  FFMA.FTZ R168, R168, UR17, R167 ;  /* 0x00000011a8a87c23 */ /* 0x000fe200080100a7 */
[----:B------:R-:W-:-:S04]  /*37cc0*/  DEPBAR.LE SB5, 0xa ;  /* 0x0000d2800000791a */ /* 0x000fc80000000000 */
[----:B------:R-:W-:Y:S01]  /*37cd0*/  FFMA.FTZ R170, R171, UR18, R170 ;  /* 0x00000012abaa7c23 */ /* 0x000fe200080100aa */
[----:B------:R-:W-:Y:S01]  /*37ce0*/  FMUL.FTZ R160, R161, 0.25 ;  /* 0x3e800000a1a07820 */ /* 0x000fe20000410000 */
[----:B------:R-:W-:Y:S01]  /*37cf0*/  FMUL.FTZ R172, R172, UR37 ;  /* 0x00000025acac7c20 */ /* 0x000fe20008410000 */
[----:B------:R-:W-:-:S04]  /*37d00*/  DEPBAR.LE SB5, 0x9 ;  /* 0x0000d2400000791a */ /* 0x000fc80000000000 */
[----:B------:R-:W-:Y:S01]  /*37d10*/  FMUL.FTZ R174, R174, UR38 ;  /* 0x00000026aeae7c20 */ /* 0x000fe20008410000 */
[----:B------:R-:W-:Y:S01]  /*37d20*/  FADD.FTZ R169, R169, R168 ;  /* 0x000000a8a9a97221 */ /* 0x000fe20000010000 */
[----:B------:R-:W0:Y:S01]  /*37d30*/  LDCU.128 UR48, c[0x3][0x1f50] ;  /* 0x00c3ea00ff3077ac */ /* 0x000e220008000c00 */
[----:B------:R-:W-:Y:S01]  /*37d40*/  FSEL R160, R160, R161, P5 ;  /* 0x000000a1a0a07208 */ /* 0x000fe20002800000 */
[----:B------:R-:W-:Y:S01]  /*37d50*/  FFMA.FTZ R172, R173, UR19, R172 ;  /* 0x00000013adac7c23 */ /* 0x000fe200080100ac */
[----:B------:R-:W-:Y:S01]  /*37d60*/  FSETP.GT.FTZ.AND P5, PT, R72, 8.50705917302346158658e+37, PT ;  /* 0x7e8000004800780b */ /* 0x000fe20003fb4000 */
[----:B------:R-:W-:-:S04]  /*37d70*/  DEPBAR.LE SB5, 0x7 ;  /* 0x0000d1c00000791a */ /* 0x000fc80000000000 */
[----:B---3--:R-:W-:Y:S01]  /*37d80*/  FFMA.FTZ R174, R175, UR44, R174 ;  /* 0x0000002cafae7c23 */ /* 0x008fe200080100ae */
[----:B------:R-:W-:Y:S01]  /*37d90*/  FMUL.FTZ R177, R177, UR39 ;  /* 0x00000027b1b17c20 */ /* 0x000fe20008410000 */
[----:B--2---:R-:W-:Y:S01]  /*37da0*/  FFMA.FTZ R159, R164, R160, R159 ;  /* 0x000000a0a49f7223 */ /* 0x004fe2000001009f */
[----:B------:R-:W-:Y:S01]  /*37db0*/  FSEL R165, R165, 11.5, !P5 ;  /* 0x41380000a5a57808 */ /* 0x000fe20006800000 */
[----:B------:R-:W1:Y:S01]  /*37dc0*/  LDCU.128 UR36, c[0x3][0x320] ;  /* 0x00c06400ff2477ac */ /* 0x000e620008000c00 */
[----:B------:R-:W-:Y:S01]  /*37dd0*/  FADD.FTZ R169, R169, R170 ;  /* 0x000000aaa9a97221 */ /* 0x000fe20000010000 */
[----:B------:R-:W-:Y:S01]  /*37de0*/  FADD.FTZ R160, R166, -R159 ;  /* 0x8000009fa6a07221 */ /* 0x000fe20000010000 */
[----:B------:R2:W3:Y:S01]  /*37df0*/  MUFU.RCP R164, R165 ;  /* 0x000000a500a47308 */ /* 0x0004e20000001000 */
[----:B------:R-:W-:-:S04]  /*37e00*/  DEPBAR.LE SB5, 0x6 ;  /* 0x0000d1800000791a */ /* 0x000fc80000000000 */
[----:B------:R-:W-:Y:S01]  /*37e10*/  FFMA.FTZ R178, R178, UR45, R177 ;  /* 0x0000002db2b27c23 */ /* 0x000fe200080100b1 */
[----:B------:R-:W-:Y:S01]  /*37e20*/  FADD.FTZ R169, R169, R172 ;  /* 0x000000aca9a97221 */ /* 0x000fe20000010000 */
[----:B------:R-:W-:Y:S01]  /*37e30*/  FFMA.FTZ R128, R161, R160, R128 ;  /* 0x000000a0a1807223 */ /* 0x000fe20000010080 */
[----:B------:R-:W-:Y:S01]  /*37e40*/  FADD.FTZ R161, -R159, R168 ;  /* 0x000000a89fa17221 */ /* 0x000fe20000010100 */
[----:B------:R-:W4:Y:S01]  /*37e50*/  LDCU.128 UR16, c[0x3][0xef0] ;  /* 0x00c1de00ff1077ac */ /* 0x000f220008000c00 */
[----:B------:R-:W-:Y:S01]  /*37e60*/  FADD.FTZ R169, R169, R174 ;  /* 0x000000aea9a97221 */ /* 0x000fe20000010000 */
[----:B------:R-:W4:Y:S01]  /*37e70*/  LDC R173, c[0x0][0x380] ;  /* 0x0000e000ffad7b82 */ /* 0x000f220000000800 */
[----:B------:R-:W-:Y:S01]  /*37e80*/  FMUL.FTZ R160, R161, 0.25 ;  /* 0x3e800000a1a07820 */ /* 0x000fe20000410000 */
[----:B--2---:R-:W-:Y:S01]  /*37e90*/  MOV R165, 0x42400000 ;  /* 0x4240000000a57802 */ /* 0x004fe20000000f00 */
[----:B------:R-:W-:Y:S01]  /*37ea0*/  FADD.FTZ R169, R169, R178 ;  /* 0x000000b2a9a97221 */ /* 0x000fe20000010000 */
[----:B0-----:R-:W-:-:S02]  /*37eb0*/  IADD3 R167, PT, PT, R4, UR50, RZ ;  /* 0x0000003204a77c10 */ /* 0x001fc4000fffe0ff */
[----:B------:R-:W-:Y:S02]  /*37ec0*/  FSEL R160, R160, R161, P5 ;  /* 0x000000a1a0a07208 */ /* 0x000fe40002800000 */
[----:B------:R-:W-:Y:S01]  /*37ed0*/  FSETP.GT.FTZ.AND P5, PT, R71, 8.50705917302346158658e+37, PT ;  /* 0x7e8000004700780b */ /* 0x000fe20003fb4000 */
[----:B------:R-:W-:-:S04]  /*37ee0*/  DEPBAR.LE SB5, 0x4 ;  /* 0x0000d1000000791a */ /* 0x000fc80000000000 */
[----:B-1----:R-:W-:Y:S01]  /*37ef0*/  FMUL.FTZ R126, R126, UR36 ;  /* 0x000000247e7e7c20 */ /* 0x002fe20008410000 */
[----:B------:R-:W-:Y:S01]  /*37f00*/  FMUL.FTZ R124, R124, UR37 ;  /* 0x000000257c7c7c20 */ /* 0x000fe20008410000 */
[----:B---3--:R-:W-:Y:S01]  /*37f10*/  FFMA.FTZ R159, R164, R160, R159 ;  /* 0x000000a0a49f7223 */ /* 0x008fe2000001009f */
[----:B------:R-:W-:Y:S01]  /*37f20*/  MOV R164, 0x423c0000 ;  /* 0x423c000000a47802 */ /* 0x000fe20000000f00 */
[----:B------:R-:W-:Y:S01]  /*37f30*/  FFMA.FTZ R126, R127, UR46, R126 ;  /* 0x0000002e7f7e7c23 */ /* 0x000fe2000801007e */
[----:B------:R-:W-:-:S04]  /*37f40*/  DEPBAR.LE SB5, 0x3 ;  /* 0x0000d0c00000791a */ /* 0x000fc80000000000 */
[----:B------:R-:W-:Y:S01]  /*37f50*/  FMUL.FTZ R123, R123, UR38 ;  /* 0x000000267b7b7c20 */ /* 0x000fe20008410000 */
[----:B------:R-:W-:Y:S01]  /*37f60*/  FADD.FTZ R160, R168, -R159 ;  /* 0x8000009fa8a07221 */ /* 0x000fe20000010000 */
[----:B------:R-:W-:Y:S01]  /*37f70*/  FSEL R164, R164, 11.75, !P5 ;  /* 0x413c0000a4a47808 */ /* 0x000fe20006800000 */
[----:B------:R-:W-:Y:S01]  /*37f80*/  FFMA.FTZ R124, R125, UR47, R124 ;  /* 0x0000002f7d7c7c23 */ /* 0x000fe2000801007c */
[----:B------:R-:W-:Y:S01]  /*37f90*/  FADD.FTZ R169, R169, R126 ;  /* 0x0000007ea9a97221 */ /* 0x000fe20000010000 */
[----:B------:R-:W-:Y:S01]  /*37fa0*/  FFMA.FTZ R128, R161, R160, R128 ;  /* 0x000000a0a1807223 */ /* 0x000fe20000010080 */
[----:B------:R-:W-:Y:S01]  /*37fb0*/  FADD.FTZ R161, -R159, R170 ;  /* 0x000000aa9fa17221 */ /* 0x000fe20000010100 */
[----:B------:R-:W-:-:S04]  /*37fc0*/  DEPBAR.LE SB5, 0x2 ;  /* 0x0000d0800000791a */ /* 0x000fc80000000000 */
[----:B----4-:R-:W-:Y:S01]  /*37fd0*/  FFMA.FTZ R122, R122, UR40, R123 ;  /* 0x000000287a7a7c23 */ /* 0x010fe2000801007b */
[----:B------:R-:W0:Y:S01]  /*37fe0*/  MUFU.RCP R164, R164 ;  /* 0x000000a400a47308 */ /* 0x000e220000001000 */
[----:B------:R-:W1:Y:S01]  /*37ff0*/  LDCU.128 UR44, c[0x3][0x1f60] ;  /* 0x00c3ec00ff2c77ac */ /* 0x000e620008000c00 */
[----:B------:R-:W-:Y:S01]  /*38000*/  FMUL.FTZ R160, R161, 0.25 ;  /* 0x3e800000a1a07820 */ /* 0x000fe20000410000 */
[----:B------:R-:W-:Y:S01]  /*38010*/  FADD.FTZ R169, R169, R124 ;  /* 0x0000007ca9a97221 */ /* 0x000fe20000010000 */
[----:B------:R-:W2:Y:S01]  /*38020*/  LDC R177, c[0x0][0x380] ;  /* 0x0000e000ffb17b82 */ /* 0x000ea20000000800 */
[----:B------:R-:W-:Y:S02]  /*38030*/  UIADD3 UR14, UPT, UPT, UR10, 0x16, UR16 ;  /* 0x000000160a0e7890 */ /* 0x000fe4000fffe010 */
[----:B------:R-:W-:Y:S01]  /*38040*/  FSEL R160, R160, R161, P5 ;  /* 0x000000a1a0a07208 */ /* 0x000fe20002800000 */
[----:B------:R-:W-:Y:S01]  /*38050*/  UIADD3 UR15, UPT, UPT, UR10, 0x16, UR17 ;  /* 0x000000160a0f7890 */ /* 0x000fe2000fffe011 */
[----:B------:R-:W-:Y:S01]  /*38060*/  FSETP.GT.FTZ.AND P5, PT, R70, 8.50705917302346158658e+37, PT ;  /* 0x7e8000004600780b */ /* 0x000fe20003fb4000 */
[----:B------:R-:W-:Y:S01]  /*38070*/  UIADD3 UR20, UPT, UPT, UR10, 0x16, UR18 ;  /* 0x000000160a147890 */ /* 0x000fe2000fffe012 */
[----:B------:R-:W-:Y:S01]  /*38080*/  IMAD R167, R120, UR14, R167 ;  /* 0x0000000e78a77c24 */ /* 0x000fe2000f8e02a7 */
[----:B------:R-:W-:Y:S01]  /*38090*/  UIADD3 UR21, UPT, UPT, UR10, 0x16, UR19 ;  /* 0x000000160a157890 */ /* 0x000fe2000fffe013 */
[----:B------:R-:W-:Y:S01]  /*380a0*/  FSEL R165, R165, 12, !P5 ;  /* 0x41400000a5a57808 */ /* 0x000fe20006800000 */
[----:B------:R-:W3:Y:S01]  /*380b0*/  LDCU.128 UR16, c[0x3][0xf00] ;  /* 0x00c1e000ff1077ac */ /* 0x000ee20008000c00 */
[----:B------:R-:W-:Y:S01]  /*380c0*/  FADD.FTZ R169, R169, R122 ;  /* 0x0000007aa9a97221 */ /* 0x000fe20000010000 */
[----:B------:R-:W4:Y:S01]  /*380d0*/  LDC R176, c[0x0][0x380] ;  /* 0x0000e000ffb07b82 */ /* 0x000f220000000800 */
[----:B0-----:R-:W-:-:S02]  /*380e0*/  FFMA.FTZ R159, R164, R160, R159 ;  /* 0x000000a0a49f7223 */ /* 0x001fc4000001009f */
[----:B------:R0:W2:Y:S01]  /*380f0*/  MUFU.RCP R164, R165 ;  /* 0x000000a500a47308 */ /* 0x0000a20000001000 */
[----:B-1----:R-:W-:Y:S01]  /*38100*/  IADD3 R166, PT, PT, R4, UR44, RZ ;  /* 0x0000002c04a67c10 */ /* 0x002fe2000fffe0ff */
[--C-:B------:R-:W-:Y:S01]  /*38110*/  FADD.FTZ R160, R170, -R159.reuse ;  /* 0x8000009faaa07221 */ /* 0x100fe20000010000 */
[C---:B------:R-:W-:Y:S02]  /*38120*/  IADD3 R168, PT, PT, R4.reuse, UR45, RZ ;  /* 0x0000002d04a87c10 */ /* 0x040fe4000fffe0ff */
[C---:B------:R-:W-:Y:S01]  /*38130*/  IADD3 R170, PT, PT, R4.reuse, UR46, RZ ;  /* 0x0000002e04aa7c10 */ /* 0x040fe2000fffe0ff */
[----:B------:R-:W-:Y:S01]  /*38140*/  FFMA.FTZ R128, R161, R160, R128 ;  /* 0x000000a0a1807223 */ /* 0x000fe20000010080 */
[----:B------:R-:W-:Y:S01]  /*38150*/  FADD.FTZ R161, -R159, R172 ;  /* 0x000000ac9fa17221 */ /* 0x000fe20000010100 */
[----:B------:R-:W-:Y:S01]  /*38160*/  IADD3 R171, PT, PT, R4, UR47, RZ ;  /* 0x0000002f04ab7c10 */ /* 0x000fe2000fffe0ff */
[----:B------:R-:W1:Y:S01]  /*38170*/  LDCU.128 UR44, c[0x3][0x1f70] ;  /* 0x00c3ee00ff2c77ac */ /* 0x000e620008000c00 */
[----:B0-----:R-:W-:Y:S01]  /*38180*/  MOV R165, 0x42480000 ;  /* 0x4248000000a57802 */ /* 0x001fe20000000f00 */
[----:B------:R-:W-:Y:S01]  /*38190*/  FMUL.FTZ R160, R161, 0.25 ;  /* 0x3e800000a1a07820 */ /* 0x000fe20000410000 */
[----:B------:R-:W0:Y:S01]  /*381a0*/  LDC R179, c[0x0][0x380] ;  /* 0x0000e000ffb37b82 */ /* 0x000e220000000800 */
[----:B---3--:R-:W-:Y:S01]  /*381b0*/  UIADD3 UR18, UPT, UPT, UR10, 0x16, UR18 ;  /* 0x000000160a127890 */ /* 0x008fe2000fffe012 */
[----:B--2---:R-:W-:Y:S01]  /*381c0*/  IMAD R168, R177, UR21, R168 ;  /* 0x00000015b1a87c24 */ /* 0x004fe2000f8e02a8 */
[----:B------:R-:W-:Y:S01]  /*381d0*/  UIADD3 UR16, UPT, UPT, UR10, 0x16, UR16 ;  /* 0x000000160a107890 */ /* 0x000fe2000fffe010 */
[----:B------:R-:W-:Y:S01]  /*381e0*/  FSEL R160, R160, R161, P5 ;  /* 0x000000a1a0a07208 */ /* 0x000fe20002800000 */
[----:B------:R-:W-:Y:S01]  /*381f0*/  UIADD3 UR17, UPT, UPT, UR10, 0x16, UR17 ;  /* 0x000000160a117890 */ /* 0x000fe2000fffe011 */
[----:B------:R-:W-:Y:S01]  /*38200*/  FSETP.GT.FTZ.AND P5, PT, R69, 8.50705917302346158658e+37, PT ;  /* 0x7e8000004500780b */ /* 0x000fe20003fb4000 */
[----:B------:R-:W-:Y:S01]  /*38210*/  UIADD3 UR19, UPT, UPT, UR10, 0x16, UR19 ;  /* 0x000000160a137890 */ /* 0x000fe2000fffe013 */
[----:B------:R-:W2:Y:S01]  /*38220*/  LDC R175, c[0x0][0x380] ;  /* 0x0000e000ffaf7b82 */ /* 0x000ea20000000800 */
[----:B------:R-:W-:Y:S01]  /*38230*/  FFMA.FTZ R159, R164, R160, R159 ;  /* 0x000000a0a49f7223 */ /* 0x000fe2000001009f */
[----:B------:R-:W-:-:S03]  /*38240*/  MOV R164, 0x42440000 ;  /* 0x4244000000a47802 */ /* 0x000fc60000000f00 */
[----:B------:R-:W-:Y:S01]  /*38250*/  FADD.FTZ R160, R172, -R159 ;  /* 0x8000009faca07221 */ /* 0x000fe20000010000 */
[----:B------:R-:W-:-:S03]  /*38260*/  FSEL R164, R164, 12.25, !P5 ;  /* 0x41440000a4a47808 */ /* 0x000fc60006800000 */
[----:B------:R-:W-:Y:S01]  /*38270*/  FFMA.FTZ R128, R161, R160, R128 ;  /* 0x000000a0a1807223 */ /* 0x000fe20000010080 */
[----:B------:R-:W-:Y:S02]  /*38280*/  FADD.FTZ R161, -R159, R174 ;  /* 0x000000ae9fa17221 */ /* 0x000fe40000010100 */
[----:B------:R-:W3:Y:S02]  /*38290*/  MUFU.RCP R164, R164 ;  /* 0x000000a400a47308 */ /* 0x000ee40000001000 */
[----:B------:R-:W-:Y:S01]  /*382a0*/  FMUL.FTZ R160, R161, 0.25 ;  /* 0x3e800000a1a07820 */ /* 0x000fe20000410000 */
[----:B0-----:R-:W-:-:S04]  /*382b0*/  IMAD R170, R179, UR16, R170 ;  /* 0x00000010b3aa7c24 */ /* 0x001fc8000f8e02aa */
[----:B------:R-:W-:Y:S02]  /*382c0*/  FSEL R160, R160, R161, P5 ;  /* 0x000000a1a0a07208 */ /* 0x000fe40002800000 */
[----:B------:R-:W-:Y:S02]  /*382d0*/  FSETP.GT.FTZ.AND P5, PT, R68, 8.50705917302346158658e+37, PT ;  /* 0x7e8000004400780b */ /* 0x000fe40003fb4000 */
[----:B------:R-:W-:Y:S01]  /*382e0*/  IADD3 R179, PT, PT, R170, 0x16, RZ ;  /* 0x00000016aab37810 */ /* 0x000fe20007ffe0ff */
[----:B--2---:R-:W-:Y:S01]  /*382f0*/  IMAD R166, R175, UR20, R166 ;  /* 0x00000014afa67c24 */ /* 0x004fe2000f8e02a6 */
[----:B------:R-:W-:Y:S01]  /*38300*/  FSEL R165, R165, 12.5, !P5 ;  /* 0x41480000a5a57808 */ /* 0x000fe20006800000 */
[----:B------:R-:W0:Y:S01]  /*38310*/  LDC R175, c[0x0][0x380] ;  /* 0x0000e000ffaf7b82 */ /* 0x000e220000000800 */
[----:B---3--:R-:W-:Y:S02]  /*38320*/  FFMA.FTZ R159, R164, R160, R159 ;  /* 0x000000a0a49f7223 */ /* 0x008fe4000001009f */
[----:B------:R-:W-:Y:S01]  /*38330*/  IADD3 R166, PT, PT, R166, 0x16, RZ ;  /* 0x00000016a6a67810 */ /* 0x000fe20007ffe0ff */
[----:B------:R2:W3:Y:S01]  /*38340*/  MUFU.RCP R164, R165 ;  /* 0x000000a500a47308 */ /* 0x0004e20000001000 */
[----:B------:R-:W-:-:S03]  /*38350*/  FADD.FTZ R160, R174, -R159 ;  /* 0x8000009faea07221 */ /* 0x000fc60000010000 */
[----:B------:R-:W1:Y:S01]  /*38360*/  LDC R174, c[0x0][0x380] ;  /* 0x0000e000ffae7b82 */ /* 0x000e620000000800 */
[----:B------:R-:W-:Y:S01]  /*38370*/  FFMA.FTZ R128, R161, R160, R128 ;  /* 0x000000a0a1807223 */ /* 0x000fe20000010080 */
[----:B------:R-:W-:Y:S01]  /*38380*/  FADD.FTZ R161, -R159, R178 ;  /* 0x000000b29fa17221 */ /* 0x000fe20000010100 */
[----:B--2---:R-:W-:-:S03]  /*38390*/  IADD3 R165, PT, PT, R4, UR49, RZ ;  /* 0x0000003104a57c10 */ /* 0x004fc6000fffe0ff */
[----:B------:R-:W-:Y:S02]  /*383a0*/  FMUL.FTZ R160, R161, 0.25 ;  /* 0x3e800000a1a07820 */ /* 0x000fe40000410000 */
[----:B------:R-:W-:-:S03]  /*383b0*/  IMAD R165, R120, UR35, R165 ;  /* 0x0000002378a57c24 */ /* 0x000fc6000f8e02a5 */
[----:B------:R-:W-:Y:S02]  /*383c0*/  FSEL R160, R160, R161, P5 ;  /* 0x000000a1a0a07208 */ /* 0x000fe40002800000 */
[----:B------:R-:W-:-:S03]  /*383d0*/  FSETP.GT.FTZ.AND P5, PT, R67, 8.50705917302346158658e+37, PT ;  /* 0x7e8000004300780b */ /* 0x000fc60003fb4000 */
[----:B---3--:R-:W-:Y:S01]  /*383e0*/  FFMA.FTZ R159, R164, R160, R159 ;  /* 0x000000a0a49f7223 */ /* 0x008fe2000001009f */
[----:B------:R-:W-:-:S03]  /*383f0*/  MOV R164, 0x424c0000 ;  /* 0x424c000000a47802 */ /* 0x000fc60000000f00 */
[----:B------:R-:W-:Y:S01]  /*38400*/  FADD.FTZ R160, R178, -R159 ;  /* 0x8000009fb2a07221 */ /* 0x000fe20000010000 */
[----:B------:R-:W-:Y:S01]  /*38410*/  FSEL R164, R164, 12.75, !P5 ;  /* 0x414c0000a4a47808 */ /* 0x000fe20006800000 */
[----:B------:R-:W-:Y:S01]  /*38420*/  FADD.FTZ R127, -R159, R126 ;  /* 0x0000007e9f7f7221 */ /* 0x000fe20000010100 */
[----:B-1----:R-:W-:Y:S02]  /*38430*/  IMAD R171, R174, UR17, R171 ;  /* 0x00000011aeab7c24 */ /* 0x002fe4000f8e02ab */
[----:B------:R-:W-:Y:S01]  /*38440*/  FFMA.FTZ R128, R161, R160, R128 ;  /* 0x000000a0a1807223 */ /* 0x000fe20000010080 */
[----:B------:R-:W-:Y:S01]  /*38450*/  MOV R161, 0x42500000 ;  /* 0x4250000000a17802 */ /* 0x000fe20000000f00 */
[----:B------:R-:W-:Y:S01]  /*38460*/  FMUL.FTZ R160, R127, 0.25 ;  /* 0x3e8000007fa07820 */ /* 0x000fe20000410000 */
[----:B------:R-:W1:Y:S01]  /*38470*/  MUFU.RCP R164, R164 ;  /* 0x000000a400a47308 */ /* 0x000e620000001000 */
[----:B------:R-:W-:-:S03]  /*38480*/  IADD3 R180, PT, PT, R171, 0x16, RZ ;  /* 0x00000016abb47810 */ /* 0x000fc60007ffe0ff */
[----:B------:R-:W-:Y:S02]  /*38490*/  FSEL R160, R160, R127, P5 ;  /* 0x0000007fa0a07208 */ /* 0x000fe40002800000 */
[----:B------:R-:W-:-:S04]  /*384a0*/  FSETP.GT.FTZ.AND P5, PT, R144, 8.50705917302346158658e+37, PT ;  /* 0x7e8000009000780b */ /* 0x000fc80003fb4000 */
[----:B------:R-:W-:Y:S01]  /*384b0*/  FSEL R161, R161, 13, !P5 ;  /* 0x41500000a1a17808 */ /* 0x000fe20006800000 */
[----:B-1----:R-:W-:-:S03]  /*384c0*/  FFMA.FTZ R159, R164, R160, R159 ;  /* 0x000000a0a49f7223 */ /* 0x002fc6000001009f */
[----:B------:R1:W2:Y:S01]  /*384d0*/  MUFU.RCP R164, R161 ;  /* 0x000000a100a47308 */ /* 0x0002a20000001000 */
[----:B------:R-:W-:Y:S01]  /*384e0*/  FADD.FTZ R125, -R159, R124 ;  /* 0x0000007c9f7d7221 */ /* 0x000fe20000010100 */
[----:B------:R-:W-:-:S03]  /*384f0*/  FADD.FTZ R160, R126, -R159 ;  /* 0x8000009f7ea07221 */ /* 0x000fc60000010000 */
[----:B------:R-:W-:Y:S01]  /*38500*/  FMUL.FTZ R126, R125, 0.25 ;  /* 0x3e8000007d7e7820 */ /* 0x000fe20000410000 */
[----:B------:R-:W-:Y:S01]  /*38510*/  FFMA.FTZ R128, R127, R160, R128 ;  /* 0x000000a07f807223 */ /* 0x000fe20000010080 */
[----:B------:R-:W-:Y:S02]  /*38520*/  IADD3 R127, PT, PT, R4, UR48, RZ ;  /* 0x00000030047f7c10 */ /* 0x000fe4000fffe0ff */
[----:B-1----:R-:W-:Y:S02]  /*38530*/  MOV R161, 0x42540000 ;  /* 0x4254000000a17802 */ /* 0x002fe40000000f00 */
[----:B------:R-:W-:Y:S02]  /*38540*/  FSEL R126, R126, R125, P5 ;  /* 0x0000007d7e7e7208 */ /* 0x000fe40002800000 */
[----:B------:R-:W-:Y:S02]  /*38550*/  FSETP.GT.FTZ.AND P5, PT, R143, 8.50705917302346158658e+37, PT ;  /* 0x7e8000008f00780b */ /* 0x000fe40003fb4000 */
[----:B------:R-:W-:Y:S01]  /*38560*/  IADD3 R160, PT, PT, R4, UR51, RZ ;  /* 0x0000003304a07c10 */ /* 0x000fe2000fffe0ff */
[----:B--2---:R-:W-:Y:S01]  /*38570*/  FFMA.FTZ R159, R164, R126, R159 ;  /* 0x0000007ea49f7223 */ /* 0x004fe2000001009f */
[----:B------:R-:W-:Y:S01]  /*38580*/  FSEL R164, R161, 13.25, !P5 ;  /* 0x41540000a1a47808 */ /* 0x000fe20006800000 */
[----:B------:R-:W-:Y:S01]  /*38590*/  IMAD R161, R120, UR34, R127 ;  /* 0x0000002278a17c24 */ /* 0x000fe2000f8e027f */
[----:B------:R-:W-:Y:S01]  /*385a0*/  MOV R120, 0x42580000 ;  /* 0x4258000000787802 */ /* 0x000fe20000000f00 */
[----:B------:R-:W-:Y:S01]  /*385b0*/  FADD.FTZ R123, -R159, R122 ;  /* 0x0000007a9f7b7221 */ /* 0x000fe20000010100 */
[----:B------:R1:W2:Y:S01]  /*385c0*/  MUFU.RCP R172, R164 ;  /* 0x000000a400ac7308 */ /* 0x0002a20000001000 */
[----:B------:R-:W-:-:S04]  /*385d0*/  DEPBAR.LE SB5, 0x1 ;  /* 0x0000d0400000791a */ /* 0x000fc80000000000 */
[----:B------:R-:W-:Y:S01]  /*385e0*/  FMUL.FTZ R127, R121, UR39 ;  /* 0x00000027797f7c20 */ /* 0x000fe20008410000 */
[----:B------:R-:W-:Y:S01]  /*385f0*/  IADD3 R161, PT, PT, R161, 0x16, RZ ;  /* 0x00000016a1a17810 */ /* 0x000fe20007ffe0ff */
[----:B------:R-:W-:Y:S01]  /*38600*/  FMUL.FTZ R126, R123, 0.25 ;  /* 0x3e8000007b7e7820 */ /* 0x000fe20000410000 */
[----:B------:R-:W3:Y:S04]  /*38610*/  LDCU.128 UR32, c[0x3][0xf10] ;  /* 0x00c1e200ff2077ac */ /* 0x000ee80008000c00 */
[----:B------:R-:W-:Y:S01]  /*38620*/  FSEL R126, R126, R123, P5 ;  /* 0x0000007b7e7e7208 */ /* 0x000fe20002800000 */
[----:B-1----:R-:W-:Y:S01]  /*38630*/  IMAD R164, R173, UR15, R160 ;  /* 0x0000000fada47c24 */ /* 0x002fe2000f8e02a0 */
[----:B------:R-:W-:Y:S01]  /*38640*/  FSETP.GT.FTZ.AND P5, PT, R142, 8.50705917302346158658e+37, PT ;  /* 0x7e8000008e00780b */ /* 0x000fe20003fb4000 */
[----:B-----5:R-:W-:Y:S01]  /*38650*/  FFMA.FTZ R2, R2, UR41, R127 ;  /* 0x0000002902027c23 */ /* 0x020fe2000801007f */
[----:B------:R-:W1:Y:S01]  /*38660*/  LDC R173, c[0x0][0x380] ;  /* 0x0000e000ffad7b82 */ /* 0x000e620000000800 */
[----:B------:R-:W-:-:S02]  /*38670*/  IADD3 R160, PT, PT, R4, UR44, RZ ;  /* 0x0000002c04a07c10 */ /* 0x000fc4000fffe0ff */
[--C-:B------:R-:W-:Y:S01]  /*38680*/  FADD.FTZ R169, R169, R2.reuse ;  /* 0x00000002a9a97221 */ /* 0x100fe20000010000 */
[--C-:B--2---:R-:W-:Y:S01]  /*38690*/  FFMA.FTZ R121, R172, R126, R159.reuse ;  /* 0x0000007eac797223 */ /* 0x104fe2000001009f */
[----:B------:R-:W-:Y:S01]  /*386a0*/  FSEL R126, R120, 13.5, !P5 ;  /* 0x41580000787e7808 */ /* 0x000fe20006800000 */
[----:B------:R-:W-:Y:S01]  /*386b0*/  FADD.FTZ R159, R124, -R159 ;  /* 0x8000009f7c9f7221 */ /* 0x000fe20000010000 */
[----:B------:R-:W-:Y:S01]  /*386c0*/  IADD3 R124, PT, PT, R4, UR45, RZ ;  /* 0x0000002d047c7c10 */ /* 0x000fe2000fffe0ff */
[----:B------:R-:W-:Y:S01]  /*386d0*/  FADD.FTZ R120, -R121, R2 ;  /* 0x0000000279787221 */ /* 0x000fe20000010100 */
[----:B------:R2:W1:Y:S01]  /*386e0*/  MUFU.RCP R172, R126 ;  /* 0x0000007e00ac7308 */ /* 0x0004620000001000 */
[----:B------:R-:W-:Y:S01]  /*386f0*/  FFMA.FTZ R128, R125, R159, R128 ;  /* 0x0000009f7d807223 */ /* 0x000fe20000010080 */
[----:B---3--:R-:W-:Y:S01]  /*38700*/  UIADD3 UR32, UPT, UPT, UR10, 0x16, UR32 ;  /* 0x000000160a207890 */ /* 0x008fe2000fffe020 */
[----:B------:R-:W-:Y:S01]  /*38710*/  FMUL.FTZ R127, R120, 0.25 ;  /* 0x3e800000787f7820 */ /* 0x000fe20000410000 */
[----:B------:R-:W-:Y:S01]  /*38720*/  IADD3 R125, PT, PT, R4, UR46, RZ ;  /* 0x0000002e047d7c10 */ /* 0x000fe2000fffe0ff */
[----:B0-----:R-:W-:-:S03]  /*38730*/  IMAD R124, R175, UR19, R124 ;  /* 0x00000013af7c7c24 */ /* 0x001fc6000f8e027c */
[----:B--2---:R-:W-:Y:S01]  /*38740*/  FSEL R126, R127, R120, P5 ;  /* 0x000000787f7e7208 */ /* 0x004fe20002800000 */
[----:B----4-:R-:W-:Y:S01]  /*38750*/  IMAD R125, R176, UR32, R125 ;  /* 0x00000020b07d7c24 */ /* 0x010fe2000f8e027d */
[----:B------:R-:W-:Y:S02]  /*38760*/  IADD3 R176, PT, PT, R168, 0x16, RZ ;  /* 0x00000016a8b07810 */ /* 0x000fe40007ffe0ff */
[----:B------:R-:W-:Y:S01]  /*38770*/  IADD3 R182, PT, PT, R124, 0x16, RZ ;  /* 0x000000167cb67810 */ /* 0x000fe20007ffe0ff */
[----:B-1----:R-:W-:Y:S01]  /*38780*/  IMAD R127, R173, UR18, R160 ;  /* 0x00000012ad7f7c24 */ /* 0x002fe2000f8e02a0 */
[----:B------:R-:W-:Y:S01]  /*38790*/  IADD3 R183, PT, PT, R125, 0x16, RZ ;  /* 0x000000167db77810 */ /* 0x000fe20007ffe0ff */
[----:B------:R-:W0:Y:S01]  /*387a0*/  LDCU.128 UR16, c[0x3][0x330] ;  /* 0x00c06600ff1077ac */ /* 0x000e220008000c00 */
[--C-:B------:R-:W-:Y:S01]  /*387b0*/  FFMA.FTZ R159, R172, R126, R121.reuse ;  /* 0x0000007eac9f7223 */ /* 0x100fe20000010079 */
[----:B------:R-:W-:Y:S01]  /*387c0*/  FADD.FTZ R121, R122, -R121 ;  /* 0x800000797a797221 */ /* 0x000fe20000010000 */
[----:B------:R-:W-:-:S02]  /*387d0*/  IADD3 R181, PT, PT, R127, 0x16, RZ ;  /* 0x000000167fb57810 */ /* 0x000fc40007ffe0ff */
[----:B------:R-:W-:Y:S01]  /*387e0*/  FADD.FTZ R122, R2, -R159 ;  /* 0x8000009f027a7221 */ /* 0x000fe20000010000 */
[----:B------:R-:W-:Y:S01]  /*387f0*/  FFMA.FTZ R121, R123, R121, R128 ;  /* 0x000000797b797223 */ /* 0x000fe20000010080 */
[----:B------:R-:W-:Y:S02]  /*38800*/  IADD3 R2, PT, PT, R165, 0x16, RZ ;  /* 0x00000016a5027810 */ /* 0x000fe40007ffe0ff */
[----:B------:R-:W-:Y:S01]  /*38810*/  FSETP.GT.FTZ.AND P5, PT, R66, 8.50705917302346158658e+37, PT ;  /* 0x7e8000004200780b */ /* 0x000fe20003fb4000 */
[----:B------:R-:W-:Y:S01]  /*38820*/  FFMA.FTZ R160, R120, R122, R121 ;  /* 0x0000007a78a07223 */ /* 0x000fe20000010079 */
[----:B------:R-:W-:Y:S02]  /*38830*/  IADD3 R121, PT, PT, R164, 0x16, RZ ;  /* 0x00000016a4797810 */ /* 0x000fe40007ffe0ff */
[----:B------:R-:W5:Y:S01]  /*38840*/  TLD.LZ RZ, R164, R161, UR12, 1D, 0x1 ;  /* 0x00ff0cffa1a47f66 */ /* 0x000f6200081e01ff */
[----:B------:R-:W5:Y:S01]  /*38850*/  TLD.LZ RZ, R165, R161, UR8, 1D, 0x1 ;  /* 0x00ff08ffa1a57f66 */ /* 0x000f6200081e01ff */
[----:B------:R-:W-:-:S02]  /*38860*/  IADD3 R120, PT, PT, R167, 0x16, RZ ;  /* 0x00000016a7787810 */ /* 0x000fc40007ffe0ff */
        /* <DEDUP_REMOVED lines=20> */
[----:B------:R-:W-:Y:S01]  /*389b0*/  FSEL R184, R184, 13.75, !P5 ;  /* 0x415c0000b8b87808 */ /* 0x000fe20006800000 */
[----:B------:R-:W2:Y:S01]  /*389c0*/  LDCU.128 UR36, c[0x3][0xe0] ;  /* 0x00c01c00ff2477ac */ /* 0x000ea20008000c00 */
[----:B------:R-:W-:Y:S01]  /*389d0*/  FSETP.GT.FTZ.AND P6, PT, R58, 8.50705917302346158658e+37, PT ;  /* 0x7e8000003a00780b */ /* 0x000fe20003fd4000 */
[----:B------:R-:W3:Y:S03]  /*389e0*/  LDCU.128 UR48, c[0x3][0x1f80] ;  /* 0x00c3f000ff3077ac */ /* 0x000ee60008000c00 */
[----:B------:R-:W4:Y:S01]  /*389f0*/  MUFU.RCP R184, R184 ;  /* 0x000000b800b87308 */ /* 0x000f220000001000 */
        /* <DEDUP_REMOVED lines=12> */
[----:B------:R-:W-:-:S04]  /*38ac0*/  DEPBAR.LE SB5, 0xc ;  /* 0x0000d3000000791a */ /* 0x000fc80000000000 */
[----:B--2---:R-:W-:Y:S01]  /*38ad0*/  FFMA.FTZ R170, R171, UR36, R170 ;  /* 0x00000024abaa7c23 */ /* 0x004fe200080100aa */
[----:B-1----:R-:W-:Y:S01]  /*38ae0*/  FMUL.FTZ R166, R161, 0.25 ;  /* 0x3e800000a1a67820 */ /* 0x002fe20000410000 */
[----:B------:R-:W-:Y:S01]  /*38af0*/  FMUL.FTZ R172, R172, UR19 ;  /* 0x00000013acac7c20 */ /* 0x000fe20008410000 */
[----:B------:R-:W0:Y:S01]  /*38b00*/  LDCU.128 UR16, c[0x3][0x340] ;  /* 0x00c06800ff1077ac */ /* 0x000e220008000c00 */
[----:B------:R-:W-:Y:S01]  /*38b10*/  FADD.FTZ R169, R169, R168 ;  /* 0x000000a8a9a97221 */ /* 0x000fe20000010000 */
[----:B------:R-:W1:Y:S01]  /*38b20*/  LDC R167, c[0x0][0x380] ;  /* 0x0000e000ffa77b82 */ /* 0x000e620000000800 */
[----:B------:R-:W-:Y:S01]  /*38b30*/  FSEL R166, R166, R161, P5 ;  /* 0x000000a1a6a67208 */ /* 0x000fe20002800000 */
[----:B------:R-:W-:-:S04]  /*38b40*/  DEPBAR.LE SB5, 0xb ;  /* 0x0000d2c00000791a */ /* 0x000fc80000000000 */
[----:B------:R-:W-:Y:S01]  /*38b50*/  FFMA.FTZ R172, R173, UR37, R172 ;  /* 0x00000025adac7c23 */ /* 0x000fe200080100ac */
[----:B------:R-:W-:Y:S01]  /*38b60*/  FSETP.GT.FTZ.AND P5, PT, R65, 8.50705917302346158658e+37, PT ;  /* 0x7e8000004100780b */ /* 0x000fe20003fb4000 */
[----:B------:R-:W2:Y:S01]  /*38b70*/  LDCU.128 UR40, c[0x3][0xf0] ;  /* 0x00c01e00ff2877ac */ /* 0x000ea20008000c00 */
[----:B------:R-:W-:Y:S01]  /*38b80*/  FADD.FTZ R169, R169, R170 ;  /* 0x000000aaa9a97221 */ /* 0x000fe20000010000 */
[----:B----4-:R-:W-:Y:S01]  /*38b90*/  FFMA.FTZ R159, R184, R166, R159 ;  /* 0x000000a6b89f7223 */ /* 0x010fe2000001009f */
[----:B------:R-:W-:Y:S01]  /*38ba0*/  MOV R184, 0x42840000 ;  /* 0x4284000000b87802 */ /* 0x000fe20000000f00 */
[----:B------:R-:W4:Y:S01]  /*38bb0*/  LDC R171, c[0x0][0x380] ;  /* 0x0000e000ffab7b82 */ /* 0x000f220000000800 */
[----:B------:R-:W-:Y:S01]  /*38bc0*/  FADD.FTZ R169, R169, R172 ;  /* 0x000000aca9a97221 */ /* 0x000fe20000010000 */
[----:B------:R-:W-:-:S04]  /*38bd0*/  FADD.FTZ R165, R164, -R159 ;  /* 0x8000009fa4a57221 */ /* 0x000fc80000010000 */
[----:B------:R-:W-:Y:S01]  /*38be0*/  FFMA.FTZ R160, R161, R165, R160 ;  /* 0x000000a5a1a07223 */ /* 0x000fe200000100a0 */
[----:B------:R-:W-:Y:S01]  /*38bf0*/  MOV R161, 0x42600000 ;  /* 0x4260000000a17802 */ /* 0x000fe20000000f00 */
[----:B------:R-:W-:-:S04]  /*38c00*/  DEPBAR.LE SB5, 0x8 ;  /* 0x0000d2000000791a */ /* 0x000fc80000000000 */
[----:B0-----:R-:W-:Y:S01]  /*38c10*/  FMUL.FTZ R174, R174, UR16 ;  /* 0x00000010aeae7c20 */ /* 0x001fe20008410000 */
[----:B------:R-:W-:Y:S01]  /*38c20*/  FMUL.FTZ R177, R177, UR17 ;  /* 0x00000011b1b17c20 */ /* 0x000fe20008410000 */
[----:B------:R-:W-:Y:S01]  /*38c30*/  FMUL.FTZ R127, R127, UR18 ;  /* 0x000000127f7f7c20 */ /* 0x000fe20008410000 */
[----:B------:R-:W-:Y:S01]  /*38c40*/  FSEL R165, R161, 14, !P5 ;  /* 0x41600000a1a57808 */ /* 0x000fe20006800000 */
[----:B------:R-:W-:Y:S01]  /*38c50*/  FADD.FTZ R161, -R159, R168 ;  /* 0x000000a89fa17221 */ /* 0x000fe20000010100 */
[----:B------:R-:W-:Y:S01]  /*38c60*/  FFMA.FTZ R174, R175, UR38, R174 ;  /* 0x00000026afae7c23 */ /* 0x000fe200080100ae */
[----:B------:R-:W-:Y:S01]  /*38c70*/  FFMA.FTZ R178, R178, UR39, R177 ;  /* 0x00000027b2b27c23 */ /* 0x000fe200080100b1 */
[----:B------:R0:W3:Y:S01]  /*38c80*/  MUFU.RCP R166, R165 ;  /* 0x000000a500a67308 */ /* 0x0000e20000001000 */
[----:B------:R-:W-:Y:S01]  /*38c90*/  FMUL.FTZ R164, R161, 0.25 ;  /* 0x3e800000a1a47820 */ /* 0x000fe20000410000 */
[----:B------:R-:W-:-:S04]  /*38ca0*/  DEPBAR.LE SB5, 0x6 ;  /* 0x0000d1800000791a */ /* 0x000fc80000000000 */
[----:B--2---:R-:W-:Y:S01]  /*38cb0*/  FFMA.FTZ R128, R128, UR40, R127 ;  /* 0x0000002880807c23 */ /* 0x004fe2000801007f */
[----:B------:R-:W-:Y:S01]  /*38cc0*/  FMUL.FTZ R125, R125, UR19 ;  /* 0x000000137d7d7c20 */ /* 0x000fe20008410000 */
[----:B------:R-:W-:Y:S01]  /*38cd0*/  FADD.FTZ R169, R169, R174 ;  /* 0x000000aea9a97221 */ /* 0x000fe20000010000 */
[----:B------:R-:W2:Y:S01]  /*38ce0*/  LDCU.128 UR36, c[0x3][0x350] ;  /* 0x00c06a00ff2477ac */ /* 0x000ea20008000c00 */
[----:B------:R-:W-:Y:S01]  /*38cf0*/  FSEL R164, R164, R161, P5 ;  /* 0x000000a1a4a47208 */ /* 0x000fe20002800000 */
[----:B------:R-:W1:Y:S01]  /*38d00*/  LDC R175, c[0x0][0x380] ;  /* 0x0000e000ffaf7b82 */ /* 0x000e620000000800 */
[----:B------:R-:W-:Y:S02]  /*38d10*/  FSETP.GT.FTZ.AND P5, PT, R64, 8.50705917302346158658e+37, PT ;  /* 0x7e8000004000780b */ /* 0x000fe40003fb4000 */
[----:B0-----:R-:W-:Y:S01]  /*38d20*/  MOV R165, 0x42680000 ;  /* 0x4268000000a57802 */ /* 0x001fe20000000f00 */
[----:B------:R-:W-:-:S04]  /*38d30*/  DEPBAR.LE SB5, 0x5 ;  /* 0x0000d1400000791a */ /* 0x000fc80000000000 */
[----:B------:R-:W-:Y:S01]  /*38d40*/  FFMA.FTZ R126, R126, UR41, R125 ;  /* 0x000000297e7e7c23 */ /* 0x000fe2000801007d */
[----:B------:R-:W-:Y:S01]  /*38d50*/  FADD.FTZ R169, R169, R178 ;  /* 0x000000b2a9a97221 */ /* 0x000fe20000010000 */
[----:B------:R-:W0:Y:S01]  /*38d60*/  LDCU.128 UR16, c[0x3][0xf20] ;  /* 0x00c1e400ff1077ac */ /* 0x000e220008000c00 */
[----:B------:R-:W4:Y:S02]  /*38d70*/  LDC R173, c[0x0][0x380] ;  /* 0x0000e000ffad7b82 */ /* 0x000f240000000800 */
[----:B------:R-:W-:Y:S01]  /*38d80*/  FADD.FTZ R169, R169, R128 ;  /* 0x00000080a9a97221 */ /* 0x000fe20000010000 */
[----:B---3--:R-:W-:Y:S01]  /*38d90*/  FFMA.FTZ R159, R166, R164, R159 ;  /* 0x000000a4a69f7223 */ /* 0x008fe2000001009f */
[----:B------:R-:W-:Y:S02]  /*38da0*/  MOV R166, 0x42640000 ;  /* 0x4264000000a67802 */ /* 0x000fe40000000f00 */
[----:B------:R-:W-:Y:S01]  /*38db0*/  FADD.FTZ R169, R169, R126 ;  /* 0x0000007ea9a97221 */ /* 0x000fe20000010000 */
[----:B------:R-:W-:Y:S01]  /*38dc0*/  FADD.FTZ R164, R168, -R159 ;  /* 0x8000009fa8a47221 */ /* 0x000fe20000010000 */
[----:B------:R-:W-:Y:S01]  /*38dd0*/  FSEL R166, R166, 14.25, !P5 ;  /* 0x41640000a6a67808 */ /* 0x000fe20006800000 */
[----:B------:R-:W3:Y:S02]  /*38de0*/  LDC R176, c[0x0][0x380] ;  /* 0x0000e000ffb07b82 */ /* 0x000ee40000000800 */
[----:B------:R-:W-:Y:S01]  /*38df0*/  FFMA.FTZ R160, R161, R164, R160 ;  /* 0x000000a4a1a07223 */ /* 0x000fe200000100a0 */
[----:B------:R-:W-:-:S02]  /*38e00*/  FADD.FTZ R161, -R159, R170 ;  /* 0x000000aa9fa17221 */ /* 0x000fc40000010100 */
[----:B------:R-:W1:Y:S02]  /*38e10*/  MUFU.RCP R166, R166 ;  /* 0x000000a600a67308 */ /* 0x000e640000001000 */
[----:B------:R-:W-:Y:S01]  /*38e20*/  FMUL.FTZ R164, R161, 0.25 ;  /* 0x3e800000a1a47820 */ /* 0x000fe20000410000 */
[----:B------:R-:W-:-:S04]  /*38e30*/  DEPBAR.LE SB5, 0x3 ;  /* 0x0000d0c00000791a */ /* 0x000fc80000000000 */
[----:B--2---:R-:W-:Y:S01]  /*38e40*/  FMUL.FTZ R124, R124, UR36 ;  /* 0x000000247c7c7c20 */ /* 0x004fe20008410000 */
[----:B------:R-:W-:Y:S01]  /*38e50*/  FMUL.FTZ R122, R122, UR37 ;  /* 0x000000257a7a7c20 */ /* 0x000fe20008410000 */
[----:B0-----:R-:W-:Y:S01]  /*38e60*/  UIADD3 UR16, UPT, UPT, UR10, 0x16, UR16 ;  /* 0x000000160a107890 */ /* 0x001fe2000fffe010 */
[----:B------:R-:W0:Y:S01]  /*38e70*/  LDC R177, c[0x0][0x380] ;  /* 0x0000e000ffb17b82 */ /* 0x000e220000000800 */
[----:B------:R-:W-:Y:S01]  /*38e80*/  FSEL R164, R164, R161, P5 ;  /* 0x000000a1a4a47208 */ /* 0x000fe20002800000 */
[----:B------:R-:W-:Y:S01]  /*38e90*/  FFMA.FTZ R124, R123, UR42, R124 ;  /* 0x0000002a7b7c7c23 */ /* 0x000fe2000801007c */
[----:B------:R-:W-:Y:S01]  /*38ea0*/  FSETP.GT.FTZ.AND P5, PT, R63, 8.50705917302346158658e+37, PT ;  /* 0x7e8000003f00780b */ /* 0x000fe20003fb4000 */
[----:B------:R-:W-:-:S04]  /*38eb0*/  DEPBAR.LE SB5, 0x2 ;  /* 0x0000d0800000791a */ /* 0x000fc80000000000 */
[----:B------:R-:W-:Y:S01]  /*38ec0*/  FFMA.FTZ R122, R121, UR43, R122 ;  /* 0x0000002b797a7c23 */ /* 0x000fe2000801007a */
[----:B------:R-:W2:Y:S01]  /*38ed0*/  LDCU.128 UR40, c[0x3][0x100] ;  /* 0x00c02000ff2877ac */ /* 0x000ea20008000c00 */
[----:B------:R-:W-:Y:S01]  /*38ee0*/  FADD.FTZ R169, R169, R124 ;  /* 0x0000007ca9a97221 */ /* 0x000fe20000010000 */
[----:B------:R-:W-:Y:S01]  /*38ef0*/  FSEL R165, R165, 14.5, !P5 ;  /* 0x41680000a5a57808 */ /* 0x000fe20006800000 */
[----:B------:R-:W-:Y:S02]  /*38f00*/  UIADD3 UR15, UPT, UPT, UR10, 0x16, UR19 ;  /* 0x000000160a0f7890 */ /* 0x000fe4000fffe013 */
[----:B------:R-:W-:Y:S01]  /*38f10*/  FADD.FTZ R169, R169, R122 ;  /* 0x0000007aa9a97221 */ /* 0x000fe20000010000 */
[----:B-1----:R-:W-:Y:S01]  /*38f20*/  FFMA.FTZ R159, R166, R164, R159 ;  /* 0x000000a4a69f7223 */ /* 0x002fe2000001009f */
[----:B------:R-:W-:Y:S01]  /*38f30*/  UIADD3 UR17, UPT, UPT, UR10, 0x16, UR17 ;  /* 0x000000160a117890 */ /* 0x000fe2000fffe011 */
[----:B------:R1:W2:Y:S01]  /*38f40*/  MUFU.RCP R166, R165 ;  /* 0x000000a500a67308 */ /* 0x0002a20000001000 */
[----:B------:R-:W-:Y:S01]  /*38f50*/  UIADD3 UR14, UPT, UPT, UR10, 0x16, UR18 ;  /* 0x000000160a0e7890 */ /* 0x000fe2000fffe012 */
[----:B------:R-:W-:-:S02]  /*38f60*/  FADD.FTZ R164, R170, -R159 ;  /* 0x8000009faaa47221 */ /* 0x000fc40000010000 */
[----:B------:R-:W3:Y:S02]  /*38f70*/  LDC R170, c[0x0][0x380] ;  /* 0x0000e000ffaa7b82 */ /* 0x000ee40000000800 */
[----:B------:R-:W-:Y:S01]  /*38f80*/  FFMA.FTZ R160, R161, R164, R160 ;  /* 0x000000a4a1a07223 */ /* 0x000fe200000100a0 */
[----:B------:R-:W-:Y:S01]  /*38f90*/  FADD.FTZ R161, -R159, R172 ;  /* 0x000000ac9fa17221 */ /* 0x000fe20000010100 */
[----:B-1----:R-:W-:-:S03]  /*38fa0*/  MOV R165, 0x42700000 ;  /* 0x4270000000a57802 */ /* 0x002fc60000000f00 */
[----:B------:R-:W-:-:S05]  /*38fb0*/  FMUL.FTZ R164, R161, 0.25 ;  /* 0x3e800000a1a47820 */ /* 0x000fca0000410000 */
[----:B------:R-:W-:Y:S02]  /*38fc0*/  FSEL R164, R164, R161, P5 ;  /* 0x000000a1a4a47208 */ /* 0x000fe40002800000 */
[----:B------:R-:W-:-:S03]  /*38fd0*/  FSETP.GT.FTZ.AND P5, PT, R62, 8.50705917302346158658e+37, PT ;  /* 0x7e8000003e00780b */ /* 0x000fc60003fb4000 */
[----:B--2---:R-:W-:Y:S01]  /*38fe0*/  FFMA.FTZ R159, R166, R164, R159 ;  /* 0x000000a4a69f7223 */ /* 0x004fe2000001009f */
[----:B------:R-:W-:-:S03]  /*38ff0*/  MOV R166, 0x426c0000 ;  /* 0x426c000000a67802 */ /* 0x000fc60000000f00 */
[----:B------:R-:W-:Y:S01]  /*39000*/  FADD.FTZ R164, R172, -R159 ;  /* 0x8000009faca47221 */ /* 0x000fe20000010000 */
[----:B------:R-:W-:Y:S01]  /*39010*/  FSEL R166, R166, 14.75, !P5 ;  /* 0x416c0000a6a67808 */ /* 0x000fe20006800000 */
[----:B------:R-:W1:Y:S02]  /*39020*/  LDC R172, c[0x0][0x380] ;  /* 0x0000e000ffac7b82 */ /* 0x000e640000000800 */
[----:B------:R-:W-:Y:S01]  /*39030*/  FFMA.FTZ R160, R161, R164, R160 ;  /* 0x000000a4a1a07223 */ /* 0x000fe200000100a0 */
[----:B------:R-:W-:Y:S02]  /*39040*/  FADD.FTZ R161, -R159, R174 ;  /* 0x000000ae9fa17221 */ /* 0x000fe40000010100 */
[----:B------:R-:W2:Y:S02]  /*39050*/  MUFU.RCP R166, R166 ;  /* 0x000000a600a67308 */ /* 0x000ea40000001000 */
[----:B------:R-:W-:-:S05]  /*39060*/  FMUL.FTZ R164, R161, 0.25 ;  /* 0x3e800000a1a47820 */ /* 0x000fca0000410000 */
[----:B------:R-:W-:Y:S02]  /*39070*/  FSEL R164, R164, R161, P5 ;  /* 0x000000a1a4a47208 */ /* 0x000fe40002800000 */
[----:B------:R-:W-:-:S04]  /*39080*/  FSETP.GT.FTZ.AND P5, PT, R61, 8.50705917302346158658e+37, PT ;  /* 0x7e8000003d00780b */ /* 0x000fc80003fb4000 */
[----:B------:R-:W-:Y:S01]  /*39090*/  FSEL R165, R165, 15, !P5 ;  /* 0x41700000a5a57808 */ /* 0x000fe20006800000 */
[----:B--2---:R-:W-:-:S03]  /*390a0*/  FFMA.FTZ R159, R166, R164, R159 ;  /* 0x000000a4a69f7223 */ /* 0x004fc6000001009f */
[----:B------:R2:W4:Y:S01]  /*390b0*/  MUFU.RCP R166, R165 ;  /* 0x000000a500a67308 */ /* 0x0005220000001000 */
[----:B------:R-:W-:Y:S02]  /*390c0*/  FADD.FTZ R164, R174, -R159 ;  /* 0x8000009faea47221 */ /* 0x000fe40000010000 */
[----:B------:R-:W0:Y:S02]  /*390d0*/  LDC R174, c[0x0][0x380] ;  /* 0x0000e000ffae7b82 */ /* 0x000e240000000800 */
[----:B------:R-:W-:Y:S01]  /*390e0*/  FFMA.FTZ R160, R161, R164, R160 ;  /* 0x000000a4a1a07223 */ /* 0x000fe200000100a0 */
[----:B------:R-:W-:Y:S01]  /*390f0*/  FADD.FTZ R161, -R159, R178 ;  /* 0x000000b29fa17221 */ /* 0x000fe20000010100 */
[----:B--2---:R-:W-:-:S03]  /*39100*/  IADD3 R165, PT, PT, R4, UR50, RZ ;  /* 0x0000003204a57c10 */ /* 0x004fc6000fffe0ff */
[----:B------:R-:W-:Y:S02]  /*39110*/  FMUL.FTZ R164, R161, 0.25 ;  /* 0x3e800000a1a47820 */ /* 0x000fe40000410000 */
[----:B-1----:R-:W-:-:S03]  /*39120*/  IMAD R165, R172, UR16, R165 ;  /* 0x00000010aca57c24 */ /* 0x002fc6000f8e02a5 */
[----:B------:R-:W-:Y:S02]  /*39130*/  FSEL R164, R164, R161, P5 ;  /* 0x000000a1a4a47208 */ /* 0x000fe40002800000 */
[----:B------:R-:W-:Y:S02]  /*39140*/  FSETP.GT.FTZ.AND P5, PT, R60, 8.50705917302346158658e+37, PT ;  /* 0x7e8000003c00780b */ /* 0x000fe40003fb4000 */
[----:B------:R-:W-:Y:S01]  /*39150*/  IADD3 R165, PT, PT, R165, 0x16, RZ ;  /* 0x00000016a5a57810 */ /* 0x000fe20007ffe0ff */
[----:B----4-:R-:W-:Y:S01]  /*39160*/  FFMA.FTZ R159, R166, R164, R159 ;  /* 0x000000a4a69f7223 */ /* 0x010fe2000001009f */
[----:B------:R-:W-:-:S03]  /*39170*/  MOV R166, 0x42740000 ;  /* 0x4274000000a67802 */ /* 0x000fc60000000f00 */
[----:B------:R-:W-:Y:S01]  /*39180*/  FADD.FTZ R164, R178, -R159 ;  /* 0x8000009fb2a47221 */ /* 0x000fe20000010000 */
[----:B------:R-:W-:Y:S01]  /*39190*/  FSEL R166, R166, 15.25, !P5 ;  /* 0x41740000a6a67808 */ /* 0x000fe20006800000 */
[----:B------:R-:W-:Y:S02]  /*391a0*/  FADD.FTZ R127, -R159, R128 ;  /* 0x000000809f7f7221 */ /* 0x000fe40000010100 */
[----:B------:R-:W-:Y:S02]  /*391b0*/  FFMA.FTZ R160, R161, R164, R160 ;  /* 0x000000a4a1a07223 */ /* 0x000fe400000100a0 */
[----:B------:R-:W-:Y:S01]  /*391c0*/  FMUL.FTZ R164, R127, 0.25 ;  /* 0x3e8000007fa47820 */ /* 0x000fe20000410000 */
[----:B------:R-:W1:Y:S04]  /*391d0*/  MUFU.RCP R166, R166 ;  /* 0x000000a600a67308 */ /* 0x000e680000001000 */
[----:B------:R-:W-:-:S02]  /*391e0*/  FSEL R164, R164, R127, P5 ;  /* 0x0000007fa4a47208 */ /* 0x000fc40002800000 */
[----:B------:R-:W-:-:S03]  /*391f0*/  FSETP.GT.FTZ.AND P5, PT, R59, 8.50705917302346158658e+37, PT ;  /* 0x7e8000003b00780b */ /* 0x000fc60003fb4000 */
[----:B-1----:R-:W-:Y:S01]  /*39200*/  FFMA.FTZ R159, R166, R164, R159 ;  /* 0x000000a4a69f7223 */ /* 0x002fe2000001009f */
        /* <DEDUP_REMOVED lines=8> */
[----:B------:R-:W1:Y:S01]  /*39290*/  MUFU.RCP R164, R164 ;  /* 0x000000a400a47308 */ /* 0x000e620000001000 */
[----:B------:R-:W-:Y:S01]  /*392a0*/  MOV R161, 0x42800000 ;  /* 0x4280000000a17802 */ /* 0x000fe20000000f00 */
[----:B------:R-:W2:Y:S01]  /*392b0*/  LDCU.128 UR16, c[0x3][0xf30] ;  /* 0x00c1e600ff1077ac */ /* 0x000ea20008000c00 */
[----:B------:R-:W-:Y:S01]  /*392c0*/  FSEL R128, R128, R125, P5 ;  /* 0x0000007d80807208 */ /* 0x000fe20002800000 */
[----:B------:R-:W4:Y:S01]  /*392d0*/  LDC R173, c[0x0][0x380] ;  /* 0x0000e000ffad7b82 */ /* 0x000f220000000800 */
[----:B------:R-:W-:-:S02]  /*392e0*/  FSETP.GT.FTZ.AND P5, PT, R141, 8.50705917302346158658e+37, PT ;  /* 0x7e8000008d00780b */ /* 0x000fc40003fb4000 */
[----:B------:R-:W-:Y:S01]  /*392f0*/  IADD3 R166, PT, PT, R166, 0x16, RZ ;  /* 0x00000016a6a67810 */ /* 0x000fe20007ffe0ff */
[----:B-1----:R-:W-:Y:S01]  /*39300*/  FFMA.FTZ R159, R164, R128, R159 ;  /* 0x00000080a49f7223 */ /* 0x002fe2000001009f */
[----:B------:R-:W-:Y:S01]  /*39310*/  IADD3 R164, PT, PT, R4, UR49, RZ ;  /* 0x0000003104a47c10 */ /* 0x000fe2000fffe0ff */
[----:B--2---:R-:W-:Y:S02]  /*39320*/  UIADD3 UR17, UPT, UPT, UR10, 0x16, UR17 ;  /* 0x000000160a117890 */ /* 0x004fe4000fffe011 */
[----:B------:R-:W-:Y:S01]  /*39330*/  FADD.FTZ R127, R126, -R159 ;  /* 0x8000009f7e7f7221 */ /* 0x000fe20000010000 */
[----:B------:R-:W-:Y:S01]  /*39340*/  MOV R126, 0x427c0000 ;  /* 0x427c0000007e7802 */ /* 0x000fe20000000f00 */
[----:B------:R-:W-:Y:S01]  /*39350*/  IMAD R164, R171, UR35, R164 ;  /* 0x00000023aba47c24 */ /* 0x000fe2000f8e02a4 */
[----:B------:R-:W-:Y:S01]  /*39360*/  UIADD3 UR16, UPT, UPT, UR10, 0x16, UR16 ;  /* 0x000000160a107890 */ /* 0x000fe2000fffe010 */
[----:B------:R-:W-:Y:S01]  /*39370*/  FFMA.FTZ R127, R125, R127, R160 ;  /* 0x0000007f7d7f7223 */ /* 0x000fe200000100a0 */
[----:B------:R-:W-:Y:S01]  /*39380*/  FSEL R128, R126, 15.75, !P6 ;  /* 0x417c00007e807808 */ /* 0x000fe20007000000 */
[----:B------:R-:W-:Y:S01]  /*39390*/  FADD.FTZ R126, -R159, R124 ;  /* 0x0000007c9f7e7221 */ /* 0x000fe20000010100 */
[----:B------:R-:W-:Y:S01]  /*393a0*/  IADD3 R125, PT, PT, R4, UR47, RZ ;  /* 0x0000002f047d7c10 */ /* 0x000fe2000fffe0ff */
[----:B------:R-:W1:Y:S01]  /*393b0*/  LDCU.128 UR44, c[0x3][0x1f90] ;  /* 0x00c3f200ff2c77ac */ /* 0x000e620008000c00 */
[----:B------:R2:W0:Y:S01]  /*393c0*/  MUFU.RCP R168, R128 ;  /* 0x0000008000a87308 */ /* 0x0004220000001000 */
[----:B------:R-:W-:Y:S01]  /*393d0*/  FMUL.FTZ R123, R126, 0.25 ;  /* 0x3e8000007e7b7820 */ /* 0x000fe20000410000 */
[----:B------:R-:W-:Y:S01]  /*393e0*/  IADD3 R160, PT, PT, R4, UR48, RZ ;  /* 0x0000003004a07c10 */ /* 0x000fe2000fffe0ff */
[----:B---3--:R-:W-:Y:S01]  /*393f0*/  IMAD R125, R170, UR33, R125 ;  /* 0x00000021aa7d7c24 */ /* 0x008fe2000f8e027d */
[----:B------:R-:W-:-:S02]  /*39400*/  UIADD3 UR18, UPT, UPT, UR10, 0x16, UR18 ;  /* 0x000000160a127890 */ /* 0x000fc4000fffe012 */
[----:B------:R-:W-:Y:S02]  /*39410*/  UIADD3 UR19, UPT, UPT, UR10, 0x16, UR19 ;  /* 0x000000160a137890 */ /* 0x000fe4000fffe013 */
[----:B------:R-:W-:Y:S02]  /*39420*/  IADD3 R125, PT, PT, R125, 0x16, RZ ;  /* 0x000000167d7d7810 */ /* 0x000fe40007ffe0ff */
[----:B--2---:R-:W-:Y:S02]  /*39430*/  FSEL R128, R123, R126, P6 ;  /* 0x0000007e7b807208 */ /* 0x004fe40003000000 */
[----:B------:R-:W-:Y:S01]  /*39440*/  FSEL R123, R161, 16, !P5 ;  /* 0x41800000a17b7808 */ /* 0x000fe20006800000 */
[----:B------:R-:W-:Y:S01]  /*39450*/  IMAD R161, R167, UR34, R160 ;  /* 0x00000022a7a17c24 */ /* 0x000fe2000f8e02a0 */
[----:B------:R-:W2:Y:S01]  /*39460*/  LDCU.128 UR32, c[0x3][0x1fa0] ;  /* 0x00c3f400ff2077ac */ /* 0x000ea20008000c00 */
[----:B0-----:R-:W-:Y:S01]  /*39470*/  FFMA.FTZ R159, R168, R128, R159 ;  /* 0x00000080a89f7223 */ /* 0x001fe2000001009f */
[C---:B-1----:R-:W-:Y:S01]  /*39480*/  IADD3 R167, PT, PT, R4.reuse, UR44, RZ ;  /* 0x0000002c04a77c10 */ /* 0x042fe2000fffe0ff */
[----:B------:R0:W1:Y:S01]  /*39490*/  MUFU.RCP R168, R123 ;  /* 0x0000007b00a87308 */ /* 0x0000620000001000 */
[C---:B------:R-:W-:Y:S01]  /*394a0*/  IADD3 R171, PT, PT, R4.reuse, UR47, RZ ;  /* 0x0000002f04ab7c10 */ /* 0x040fe2000fffe0ff */
[----:B------:R-:W-:Y:S01]  /*394b0*/  FADD.FTZ R128, -R159, R122 ;  /* 0x0000007a9f807221 */ /* 0x000fe20000010100 */
[----:B------:R-:W-:Y:S01]  /*394c0*/  IADD3 R170, PT, PT, R4, UR46, RZ ;  /* 0x0000002e04aa7c10 */ /* 0x000fe2000fffe0ff */
[----:B------:R-:W-:-:S02]  /*394d0*/  IMAD R167, R174, UR14, R167 ;  /* 0x0000000eaea77c24 */ /* 0x000fc4000f8e02a7 */
[----:B------:R-:W-:Y:S01]  /*394e0*/  FMUL.FTZ R121, R128, 0.25 ;  /* 0x3e80000080797820 */ /* 0x000fe20000410000 */
[----:B------:R-:W-:Y:S01]  /*394f0*/  IMAD R171, R176, UR17, R171 ;  /* 0x00000011b0ab7c24 */ /* 0x000fe2000f8e02ab */
[----:B------:R-:W3:Y:S01]  /*39500*/  LDC R174, c[0x0][0x380] ;  /* 0x0000e000ffae7b82 */ /* 0x000ee20000000800 */
[----:B------:R-:W-:-:S04]  /*39510*/  DEPBAR.LE SB5, 0x1 ;  /* 0x0000d0400000791a */ /* 0x000fc80000000000 */
[----:B0-----:R-:W-:Y:S01]  /*39520*/  FMUL.FTZ R123, R120, UR38 ;  /* 0x00000026787b7c20 */ /* 0x001fe20008410000 */
[----:B------:R-:W-:Y:S01]  /*39530*/  MOV R120, 0x42820000 ;  /* 0x4282000000787802 */ /* 0x000fe20000000f00 */
[----:B----4-:R-:W-:Y:S01]  /*39540*/  IMAD R170, R173, UR16, R170 ;  /* 0x00000010adaa7c24 */ /* 0x010fe2000f8e02aa */
[----:B------:R-:W-:Y:S02]  /*39550*/  FSEL R160, R121, R128, P5 ;  /* 0x0000008079a07208 */ /* 0x000fe40002800000 */
[----:B------:R-:W-:Y:S01]  /*39560*/  FSETP.GT.FTZ.AND P5, PT, R140, 8.50705917302346158658e+37, PT ;  /* 0x7e8000008c00780b */ /* 0x000fe20003fb4000 */
[----:B-----5:R-:W-:Y:S01]  /*39570*/  FFMA.FTZ R2, R2, UR40, R123 ;  /* 0x0000002802027c23 */ /* 0x020fe2000801007b */
[----:B------:R-:W-:Y:S01]  /*39580*/  IADD3 R176, PT, PT, R167, 0x16, RZ ;  /* 0x00000016a7b07810 */ /* 0x000fe20007ffe0ff */
[--C-:B-1----:R-:W-:Y:S01]  /*39590*/  FFMA.FTZ R121, R168, R160, R159.reuse ;  /* 0x000000a0a8797223 */ /* 0x102fe2000001009f */
[----:B------:R-:W-:Y:S01]  /*395a0*/  FSEL R160, R120, 16.25, !P5 ;  /* 0x4182000078a07808 */ /* 0x000fe20006800000 */
[----:B------:R-:W-:Y:S01]  /*395b0*/  FADD.FTZ R159, R124, -R159 ;  /* 0x8000009f7c9f7221 */ /* 0x000fe20000010000 */
[----:B------:R-:W-:Y:S01]  /*395c0*/  IADD3 R120, PT, PT, R4, UR45, RZ ;  /* 0x0000002d04787c10 */ /* 0x000fe2000fffe0ff */
[----:B------:R-:W-:Y:S01]  /*395d0*/  FADD.FTZ R169, R169, R2 ;  /* 0x00000002a9a97221 */ /* 0x000fe20000010000 */
[----:B------:R0:W1:Y:S01]  /*395e0*/  MUFU.RCP R172, R160 ;  /* 0x000000a000ac7308 */ /* 0x0000620000001000 */
[----:B------:R-:W-:Y:S01]  /*395f0*/  FFMA.FTZ R127, R126, R159, R127 ;  /* 0x0000009f7e7f7223 */ /* 0x000fe2000001007f */
[----:B------:R-:W-:Y:S01]  /*39600*/  IADD3 R180, PT, PT, R170, 0x16, RZ ;  /* 0x00000016aab47810 */ /* 0x000fe20007ffe0ff */
[----:B------:R-:W-:-:S02]  /*39610*/  IMAD R168, R175, UR15, R120 ;  /* 0x0000000fafa87c24 */ /* 0x000fc4000f8e0278 */
[----:B------:R-:W-:Y:S01]  /*39620*/  FADD.FTZ R120, -R121, R2 ;  /* 0x0000000279787221 */ /* 0x000fe20000010100 */
[----:B------:R-:W-:Y:S02]  /*39630*/  IADD3 R181, PT, PT, R171, 0x16, RZ ;  /* 0x00000016abb57810 */ /* 0x000fe40007ffe0ff */
[----:B--2---:R-:W-:Y:S01]  /*39640*/  IADD3 R124, PT, PT, R4, UR33, RZ ;  /* 0x00000021047c7c10 */ /* 0x004fe2000fffe0ff */
[----:B------:R-:W-:Y:S01]  /*39650*/  FMUL.FTZ R123, R120, 0.25 ;  /* 0x3e800000787b7820 */ /* 0x000fe20000410000 */
[----:B------:R-:W-:-:S03]  /*39660*/  IADD3 R179, PT, PT, R168, 0x16, RZ ;  /* 0x00000016a8b37810 */ /* 0x000fc60007ffe0ff */
[----:B------:R-:W-:Y:S01]  /*39670*/  IMAD R124, R177, UR19, R124 ;  /* 0x00000013b17c7c24 */ /* 0x000fe2000f8e027c */
[----:B0-----:R-:W-:Y:S02]  /*39680*/  FSEL R160, R123, R120, P5 ;  /* 0x000000787ba07208 */ /* 0x001fe40002800000 */
[----:B------:R-:W-:Y:S02]  /*39690*/  IADD3 R123, PT, PT, R4, UR32, RZ ;  /* 0x00000020047b7c10 */ /* 0x000fe4000fffe0ff */
[----:B------:R-:W-:Y:S01]  /*396a0*/  IADD3 R183, PT, PT, R124, 0x16, RZ ;  /* 0x000000167cb77810 */ /* 0x000fe20007ffe0ff */
[--C-:B-1----:R-:W-:Y:S01]  /*396b0*/  FFMA.FTZ R159, R172, R160, R121.reuse ;  /* 0x000000a0ac9f7223 */ /* 0x102fe20000010079 */
[----:B------:R-:W-:Y:S01]  /*396c0*/  FADD.FTZ R121, R122, -R121 ;  /* 0x800000797a797221 */ /* 0x000fe20000010000 */
[----:B---3--:R-:W-:Y:S01]  /*396d0*/  IMAD R123, R174, UR18, R123 ;  /* 0x00000012ae7b7c24 */ /* 0x008fe2000f8e027b */
[----:B------:R-:W-:Y:S01]  /*396e0*/  FSETP.GT.FTZ.AND P5, PT, R139, 8.50705917302346158658e+37, PT ;  /* 0x7e8000008b00780b */ /* 0x000fe20003fb4000 */
[----:B------:R-:W-:Y:S01]  /*396f0*/  FADD.FTZ R122, R2, -R159 ;  /* 0x8000009f027a7221 */ /* 0x000fe20000010000 */
[----:B------:R-:W-:Y:S01]  /*39700*/  FFMA.FTZ R121, R128, R121, R127 ;  /* 0x0000007980797223 */ /* 0x000fe2000001007f */
[----:B------:R-:W-:-:S02]  /*39710*/  IADD3 R2, PT, PT, R161, 0x16, RZ ;  /* 0x00000016a1027810 */ /* 0x000fc40007ffe0ff */
[----:B------:R-:W5:Y:S01]  /*39720*/  TLD.LZ RZ, R161, R125, UR12, 1D, 0x1 ;  /* 0x00ff0cff7da17f66 */ /* 0x000f6200081e01ff */
[----:B------:R-:W-:Y:S01]  /*39730*/  FFMA.FTZ R160, R120, R122, R121 ;  /* 0x0000007a78a07223 */ /* 0x000fe20000010079 */
[----:B------:R-:W-:Y:S02]  /*39740*/  IADD3 R120, PT, PT, R164, 0x16, RZ ;  /* 0x00000016a4787810 */ /* 0x000fe40007ffe0ff */
[----:B------:R-:W5:Y:S01]  /*39750*/  TLD.LZ RZ, R164, R125, UR8, 1D, 0x1 ;  /* 0x00ff08ff7da47f66 */ /* 0x000f6200081e01ff */
[----:B------:R-:W5:Y:S01]  /*39760*/  TLD.LZ RZ, R167, R2, UR12, 1D, 0x1 ;  /* 0x00ff0cff02a77f66 */ /* 0x000f6200081e01ff */
        /* <DEDUP_REMOVED lines=12> */
[----:B------:R-:W-:Y:S01]  /*39830*/  TLD.LZ RZ, R126, R180, UR8, 1D, 0x1 ;  /* 0x00ff08ffb47e7f66 */ /* 0x000fe200081e01ff */
[----:B------:R-:W5:Y:S01]  /*39840*/  TLD.LZ RZ, R124, R181, UR12, 1D, 0x1 ;  /* 0x00ff0cffb57c7f66 */ /* 0x000f6200081e01ff */
[----:B------:R-:W-:-:S02]  /*39850*/  IADD3 R182, PT, PT, R123, 0x16, RZ ;  /* 0x000000167bb67810 */ /* 0x000fc40007ffe0ff */
[----:B------:R-:W5:Y:S02]  /*39860*/  TLD.LZ RZ, R123, R181, UR8, 1D, 0x1 ;  /* 0x00ff08ffb57b7f66 */ /* 0x000f6400081e01ff */
[----:B------:R-:W5:Y:S01]  /*39870*/  TLD.LZ RZ, R122, R182, UR12, 1D, 0x1 ;  /* 0x00ff0cffb67a7f66 */ /* 0x000f6200081e01ff */
[----:B------:R-:W5:Y:S01]  /*39880*/  TLD.LZ RZ, R121, R182, UR8, 1D, 0x1 ;  /* 0x00ff08ffb6797f66 */ /* 0x000f6200081e01ff */
[----:B------:R-:W5:Y:S01]  /*39890*/  TLD.LZ RZ, R2, R183, UR12, 1D, 0x1 ;  /* 0x00ff0cffb7027f66 */ /* 0x000f6200081e01ff */
[----:B------:R-:W5:Y:S01]  /*398a0*/  TLD.LZ RZ, R120, R183, UR8, 1D, 0x1 ;  /* 0x00ff08ffb7787f66 */ /* 0x000f6200081e01ff */
[----:B------:R-:W-:Y:S01]  /*398b0*/  FSEL R184, R184, 16.5, !P5 ;  /* 0x41840000b8b87808 */ /* 0x000fe20006800000 */
[----:B------:R-:W1:Y:S01]  /*398c0*/  LDCU.128 UR16, c[0x3][0x360] ;  /* 0x00c06c00ff1077ac */ /* 0x000e620008000c00 */
[----:B------:R-:W2:Y:S04]  /*398d0*/  LDCU.128 UR44, c[0x3][0x370] ;  /* 0x00c06e00ff2c77ac */ /* 0x000ea80008000c00 */
[----:B------:R-:W3:Y:S01]  /*398e0*/  MUFU.RCP R184, R184 ;  /* 0x000000b800b87308 */ /* 0x000ee20000001000 */
[----:B0-----:R-:W0:Y:S08]  /*398f0*/  LDC R179, c[0x0][0x380] ;  /* 0x0000e000ffb37b82 */ /* 0x001e300000000800 */
[----:B------:R-:W4:Y:S01]  /*39900*/  LDC R176, c[0x0][0x380] ;  /* 0x0000e000ffb07b82 */ /* 0x000f220000000800 */
[----:B------:R-:W-:-:S04]  /*39910*/  DEPBAR.LE SB5, 0xf ;  /* 0x0000d3c00000791a */ /* 0x000fc80000000000 */
[----:B------:R-:W-:Y:S01]  /*39920*/  FMUL.FTZ R161, R161, UR39 ;  /* 0x00000027a1a17c20 */ /* 0x000fe20008410000 */
[----:B------:R-:W3:Y:S03]  /*39930*/  LDCU.128 UR36, c[0x3][0x110] ;  /* 0x00c02200ff2477ac */ /* 0x000ee60008000c00 */
[----:B------:R-:W-:Y:S01]  /*39940*/  FFMA.FTZ R164, R164, UR41, R161 ;  /* 0x00000029a4a47c23 */ /* 0x000fe200080100a1 */
[----:B------:R-:W-:-:S04]  /*39950*/  DEPBAR.LE SB5, 0xd ;  /* 0x0000d3400000791a */ /* 0x000fc80000000000 */
[----:B-1----:R-:W-:Y:S01]  /*39960*/  FMUL.FTZ R167, R167, UR16 ;  /* 0x00000010a7a77c20 */ /* 0x002fe20008410000 */
[----:B------:R-:W-:Y:S01]  /*39970*/  FMUL.FTZ R170, R170, UR17 ;  /* 0x00000011aaaa7c20 */ /* 0x000fe20008410000 */
[--C-:B------:R-:W-:Y:S02]  /*39980*/  FADD.FTZ R161, -R159, R164.reuse ;  /* 0x000000a49fa17221 */ /* 0x100fe40000010100 */
[----:B------:R-:W-:Y:S01]  /*39990*/  FFMA.FTZ R168, R168, UR42, R167 ;  /* 0x0000002aa8a87c23 */ /* 0x000fe200080100a7 */
[----:B------:R-:W-:Y:S01]  /*399a0*/  FADD.FTZ R169, R169, R164 ;  /* 0x000000a4a9a97221 */ /* 0x000fe20000010000 */
[----:B------:R-:W-:-:S04]  /*399b0*/  DEPBAR.LE SB5, 0xb ;  /* 0x0000d2c00000791a */ /* 0x000fc80000000000 */
[----:B------:R-:W-:Y:S01]  /*399c0*/  FFMA.FTZ R170, R171, UR43, R170 ;  /* 0x0000002babaa7c23 */ /* 0x000fe200080100aa */
[----:B------:R-:W-:Y:S01]  /*399d0*/  FMUL.FTZ R166, R161, 0.25 ;  /* 0x3e800000a1a67820 */ /* 0x000fe20000410000 */
[----:B------:R-:W-:Y:S01]  /*399e0*/  FMUL.FTZ R172, R172, UR18 ;  /* 0x00000012acac7c20 */ /* 0x000fe20008410000 */
[----:B------:R-:W-:-:S04]  /*399f0*/  DEPBAR.LE SB5, 0x8 ;  /* 0x0000d2000000791a */ /* 0x000fc80000000000 */
[----:B------:R-:W-:Y:S01]  /*39a00*/  FMUL.FTZ R174, R174, UR19 ;  /* 0x00000013aeae7c20 */ /* 0x000fe20008410000 */
[----:B--2---:R-:W-:Y:S01]  /*39a10*/  FMUL.FTZ R177, R177, UR44 ;  /* 0x0000002cb1b17c20 */ /* 0x004fe20008410000 */
[----:B------:R-:W-:Y:S01]  /*39a20*/  FMUL.FTZ R127, R127, UR45 ;  /* 0x0000002d7f7f7c20 */ /* 0x000fe20008410000 */
[----:B------:R-:W-:Y:S01]  /*39a30*/  FSEL R166, R166, R161, P5 ;  /* 0x000000a1a6a67208 */ /* 0x000fe20002800000 */
[----:B------:R-:W-:Y:S01]  /*39a40*/  FADD.FTZ R169, R169, R168 ;  /* 0x000000a8a9a97221 */ /* 0x000fe20000010000 */
[----:B------:R-:W-:Y:S01]  /*39a50*/  FSETP.GT.FTZ.AND P5, PT, R57, 8.50705917302346158658e+37, PT ;  /* 0x7e8000003900780b */ /* 0x000fe20003fb4000 */
[----:B---3--:R-:W-:Y:S01]  /*39a60*/  FFMA.FTZ R172, R173, UR36, R172 ;  /* 0x00000024adac7c23 */ /* 0x008fe200080100ac */
[----:B------:R-:W-:Y:S01]  /*39a70*/  FFMA.FTZ R174, R175, UR37, R174 ;  /* 0x00000025afae7c23 */ /* 0x000fe200080100ae */
[----:B------:R-:W-:Y:S01]  /*39a80*/  FFMA.FTZ R159, R184, R166, R159 ;  /* 0x000000a6b89f7223 */ /* 0x000fe2000001009f */
[----:B------:R-:W-:Y:S01]  /*39a90*/  FFMA.FTZ R178, R178, UR38, R177 ;  /* 0x00000026b2b27c23 */ /* 0x000fe200080100b1 */
[----:B------:R-:W-:-:S04]  /*39aa0*/  DEPBAR.LE SB5, 0x7 ;  /* 0x0000d1c00000791a */ /* 0x000fc80000000000 */
[----:B------:R-:W-:Y:S01]  /*39ab0*/  FFMA.FTZ R128, R128, UR39, R127 ;  /* 0x0000002780807c23 */ /* 0x000fe2000801007f */
[----:B------:R-:W1:Y:S01]  /*39ac0*/  LDCU.128 UR36, c[0x3][0x120] ;  /* 0x00c02400ff2477ac */ /* 0x000e620008000c00 */
[----:B------:R-:W-:Y:S01]  /*39ad0*/  FADD.FTZ R165, R164, -R159 ;  /* 0x8000009fa4a57221 */ /* 0x000fe20000010000 */
[----:B------:R-:W-:Y:S01]  /*39ae0*/  FADD.FTZ R169, R169, R170 ;  /* 0x000000aaa9a97221 */ /* 0x000fe20000010000 */
[----:B------:R-:W-:-:S04]  /*39af0*/  DEPBAR.LE SB5, 0x6 ;  /* 0x0000d1800000791a */ /* 0x000fc80000000000 */
[----:B------:R-:W-:Y:S01]  /*39b00*/  FMUL.FTZ R125, R125, UR46 ;  /* 0x0000002e7d7d7c20 */ /* 0x000fe20008410000 */
[----:B------:R-:W2:Y:S01]  /*39b10*/  LDCU.128 UR16, c[0x3][0xf40] ;  /* 0x00c1e800ff1077ac */ /* 0x000ea20008000c00 */
[----:B------:R-:W-:Y:S01]  /*39b20*/  FFMA.FTZ R160, R161, R165, R160 ;  /* 0x000000a5a1a07223 */ /* 0x000fe200000100a0 */
[----:B------:R-:W-:Y:S01]  /*39b30*/  MOV R161, 0x42860000 ;  /* 0x4286000000a17802 */ /* 0x000fe20000000f00 */
[----:B------:R-:W-:Y:S01]  /*39b40*/  FADD.FTZ R169, R169, R172 ;  /* 0x000000aca9a97221 */ /* 0x000fe20000010000 */
[----:B------:R-:W-:-:S04]  /*39b50*/  DEPBAR.LE SB5, 0x5 ;  /* 0x0000d1400000791a */ /* 0x000fc80000000000 */
[----:B------:R-:W-:Y:S01]  /*39b60*/  FMUL.FTZ R124, R124, UR47 ;  /* 0x0000002f7c7c7c20 */ /* 0x000fe20008410000 */
[----:B------:R-:W3:Y:S01]  /*39b70*/  LDCU.128 UR40, c[0x3][0x1fb0] ;  /* 0x00c3f600ff2877ac */ /* 0x000ee20008000c00 */
[----:B------:R-:W-:Y:S01]  /*39b80*/  FSEL R165, R161, 16.75, !P5 ;  /* 0x41860000a1a57808 */ /* 0x000fe20006800000 */
[----:B------:R-:W-:Y:S01]  /*39b90*/  FADD.FTZ R161, -R159, R168 ;  /* 0x000000a89fa17221 */ /* 0x000fe20000010100 */
[----:B------:R-:W-:Y:S01]  /*39ba0*/  FADD.FTZ R169, R169, R174 ;  /* 0x000000aea9a97221 */ /* 0x000fe20000010000 */
[----:B------:R-:W0:Y:S01]  /*39bb0*/  LDC R171, c[0x0][0x380] ;  /* 0x0000e000ffab7b82 */ /* 0x000e220000000800 */
[----:B------:R4:W3:Y:S01]  /*39bc0*/  MUFU.RCP R166, R165 ;  /* 0x000000a500a67308 */ /* 0x0008e20000001000 */
[----:B------:R-:W-:Y:S01]  /*39bd0*/  FMUL.FTZ R164, R161, 0.25 ;  /* 0x3e800000a1a47820 */ /* 0x000fe20000410000 */
[----:B------:R-:W-:Y:S01]  /*39be0*/  FADD.FTZ R169, R169, R178 ;  /* 0x000000b2a9a97221 */ /* 0x000fe20000010000 */
[----:B-1----:R-:W-:-:S03]  /*39bf0*/  FFMA.FTZ R126, R126, UR36, R125 ;  /* 0x000000247e7e7c23 */ /* 0x002fc6000801007d */
[----:B------:R-:W-:Y:S01]  /*39c00*/  FSEL R164, R164, R161, P5 ;  /* 0x000000a1a4a47208 */ /* 0x000fe20002800000 */
[----:B------:R-:W-:Y:S01]  /*39c10*/  FADD.FTZ R169, R169, R128 ;  /* 0x00000080a9a97221 */ /* 0x000fe20000010000 */
[----:B------:R-:W-:Y:S01]  /*39c20*/  FSETP.GT.FTZ.AND P5, PT, R56, 8.50705917302346158658e+37, PT ;  /* 0x7e8000003800780b */ /* 0x000fe20003fb4000 */
[----:B--2---:R-:W-:Y:S01]  /*39c30*/  UIADD3 UR14, UPT, UPT, UR10, 0x16, UR16 ;  /* 0x000000160a0e7890 */ /* 0x004fe2000fffe010 */
[----:B----4-:R-:W-:Y:S01]  /*39c40*/  MOV R165, 0x428a0000 ;  /* 0x428a000000a57802 */ /* 0x010fe20000000f00 */
[----:B------:R-:W-:Y:S01]  /*39c50*/  FADD.FTZ R169, R169, R126 ;  /* 0x0000007ea9a97221 */ /* 0x000fe20000010000 */
[----:B------:R-:W-:-:S04]  /*39c60*/  DEPBAR.LE SB5, 0x4 ;  /* 0x0000d1000000791a */ /* 0x000fc80000000000 */
[----:B------:R-:W-:Y:S01]  /*39c70*/  FFMA.FTZ R124, R123, UR37, R124 ;  /* 0x000000257b7c7c23 */ /* 0x000fe2000801007c */
[----:B------:R-:W-:Y:S01]  /*39c80*/  UIADD3 UR15, UPT, UPT, UR10, 0x16, UR17 ;  /* 0x000000160a0f7890 */ /* 0x000fe2000fffe011 */
[----:B---3--:R-:W-:Y:S01]  /*39c90*/  IADD3 R167, PT, PT, R4, UR42, RZ ;  /* 0x0000002a04a77c10 */ /* 0x008fe2000fffe0ff */
[----:B------:R-:W-:Y:S01]  /*39ca0*/  UIADD3 UR20, UPT, UPT, UR10, 0x16, UR18 ;  /* 0x000000160a147890 */ /* 0x000fe2000fffe012 */
[----:B------:R-:W1:Y:S01]  /*39cb0*/  LDC R177, c[0x0][0x380] ;  /* 0x0000e000ffb17b82 */ /* 0x000e620000000800 */
[----:B------:R-:W-:Y:S01]  /*39cc0*/  FFMA.FTZ R159, R166, R164, R159 ;  /* 0x000000a4a69f7223 */ /* 0x000fe2000001009f */
[----:B------:R-:W-:Y:S01]  /*39cd0*/  MOV R166, 0x42880000 ;  /* 0x4288000000a67802 */ /* 0x000fe20000000f00 */
[----:B------:R-:W-:Y:S01]  /*39ce0*/  UIADD3 UR21, UPT, UPT, UR10, 0x16, UR19 ;  /* 0x000000160a157890 */ /* 0x000fe2000fffe013 */
[----:B------:R-:W-:Y:S01]  /*39cf0*/  FADD.FTZ R169, R169, R124 ;  /* 0x0000007ca9a97221 */ /* 0x000fe20000010000 */
[----:B------:R-:W-:Y:S01]  /*39d00*/  FADD.FTZ R164, R168, -R159 ;  /* 0x8000009fa8a47221 */ /* 0x000fe20000010000 */
[----:B------:R-:W-:Y:S01]  /*39d10*/  FSEL R166, R166, 17, !P5 ;  /* 0x41880000a6a67808 */ /* 0x000fe20006800000 */
[----:B------:R-:W2:Y:S01]  /*39d20*/  LDCU.128 UR16, c[0x3][0xf50] ;  /* 0x00c1ea00ff1077ac */ /* 0x000ea20008000c00 */
[----:B------:R-:W-:Y:S01]  /*39d30*/  IADD3 R168, PT, PT, R4, UR43, RZ ;  /* 0x0000002b04a87c10 */ /* 0x000fe2000fffe0ff */
[----:B------:R-:W-:Y:S01]  /*39d40*/  FFMA.FTZ R160, R161, R164, R160 ;  /* 0x000000a4a1a07223 */ /* 0x000fe200000100a0 */
[----:B------:R-:W-:Y:S01]  /*39d50*/  FADD.FTZ R161, -R159, R170 ;  /* 0x000000aa9fa17221 */ /* 0x000fe20000010100 */
[----:B------:R-:W3:Y:S01]  /*39d60*/  LDC R173, c[0x0][0x380] ;  /* 0x0000e000ffad7b82 */ /* 0x000ee20000000800 */
[----:B------:R-:W4:Y:S02]  /*39d70*/  MUFU.RCP R166, R166 ;  /* 0x000000a600a67308 */ /* 0x000f240000001000 */
[----:B------:R-:W-:-:S05]  /*39d80*/  FMUL.FTZ R164, R161, 0.25 ;  /* 0x3e800000a1a47820 */ /* 0x000fca0000410000 */
[----:B------:R-:W-:Y:S01]  /*39d90*/  FSEL R164, R164, R161, P5 ;  /* 0x000000a1a4a47208 */ /* 0x000fe20002800000 */
[----:B------:R-:W0:Y:S01]  /*39da0*/  LDC R175, c[0x0][0x380] ;  /* 0x0000e000ffaf7b82 */ /* 0x000e220000000800 */
[----:B------:R-:W-:-:S04]  /*39db0*/  FSETP.GT.FTZ.AND P5, PT, R55, 8.50705917302346158658e+37, PT ;  /* 0x7e8000003700780b */ /* 0x000fc80003fb4000 */
[----:B------:R-:W-:Y:S01]  /*39dc0*/  FSEL R165, R165, 17.25, !P5 ;  /* 0x418a0000a5a57808 */ /* 0x000fe20006800000 */
[----:B--2---:R-:W-:Y:S02]  /*39dd0*/  UIADD3 UR25, UPT, UPT, UR10, 0x16, UR16 ;  /* 0x000000160a197890 */ /* 0x004fe4000fffe010 */
[----:B------:R-:W-:Y:S01]  /*39de0*/  UIADD3 UR27, UPT, UPT, UR10, 0x16, UR18 ;  /* 0x000000160a1b7890 */ /* 0x000fe2000fffe012 */
[----:B----4-:R-:W-:Y:S01]  /*39df0*/  FFMA.FTZ R159, R166, R164, R159 ;  /* 0x000000a4a69f7223 */ /* 0x010fe2000001009f */
[----:B------:R-:W-:Y:S01]  /*39e00*/  UIADD3 UR31, UPT, UPT, UR10, 0x16, UR19 ;  /* 0x000000160a1f7890 */ /* 0x000fe2000fffe013 */
[----:B------:R2:W4:Y:S01]  /*39e10*/  MUFU.RCP R166, R165 ;  /* 0x000000a500a67308 */ /* 0x0005220000001000 */
[----:B------:R-:W-:Y:S01]  /*39e20*/  UIADD3 UR26, UPT, UPT, UR10, 0x16, UR17 ;  /* 0x000000160a1a7890 */ /* 0x000fe2000fffe011 */
[----:B------:R-:W-:Y:S01]  /*39e30*/  FADD.FTZ R164, R170, -R159 ;  /* 0x8000009faaa47221 */ /* 0x000fe20000010000 */
[----:B------:R-:W1:Y:S01]  /*39e40*/  LDCU.128 UR16, c[0x3][0xf60] ;  /* 0x00c1ec00ff1077ac */ /* 0x000e620008000c00 */
[----:B------:R-:W3:Y:S02]  /*39e50*/  LDC R181, c[0x0][0x380] ;  /* 0x0000e000ffb57b82 */ /* 0x000ee40000000800 */
[----:B------:R-:W-:Y:S01]  /*39e60*/  FFMA.FTZ R160, R161, R164, R160 ;  /* 0x000000a4a1a07223 */ /* 0x000fe200000100a0 */
[----:B------:R-:W-:Y:S01]  /*39e70*/  FADD.FTZ R161, -R159, R172 ;  /* 0x000000ac9fa17221 */ /* 0x000fe20000010100 */
[----:B--2---:R-:W-:-:S03]  /*39e80*/  MOV R165, 0x428e0000 ;  /* 0x428e000000a57802 */ /* 0x004fc60000000f00 */
[----:B------:R-:W-:Y:S01]  /*39e90*/  FMUL.FTZ R164, R161, 0.25 ;  /* 0x3e800000a1a47820 */ /* 0x000fe20000410000 */
[----:B0-----:R-:W-:-:S04]  /*39ea0*/  IMAD R168, R175, UR26, R168 ;  /* 0x0000001aafa87c24 */ /* 0x001fc8000f8e02a8 */
[----:B------:R-:W-:Y:S02]  /*39eb0*/  FSEL R164, R164, R161, P5 ;  /* 0x000000a1a4a47208 */ /* 0x000fe40002800000 */
[----:B------:R-:W-:-:S03]  /*39ec0*/  FSETP.GT.FTZ.AND P5, PT, R54, 8.50705917302346158658e+37, PT ;  /* 0x7e8000003600780b */ /* 0x000fc60003fb4000 */
[----:B----4-:R-:W-:Y:S01]  /*39ed0*/  FFMA.FTZ R159, R166, R164, R159 ;  /* 0x000000a4a69f7223 */ /* 0x010fe2000001009f */
[----:B------:R-:W-:Y:S01]  /*39ee0*/  MOV R166, 0x428c0000 ;  /* 0x428c000000a67802 */ /* 0x000fe20000000f00 */
[----:B-1----:R-:W-:Y:S02]  /*39ef0*/  UIADD3 UR17, UPT, UPT, UR10, 0x16, UR17 ;  /* 0x000000160a117890 */ /* 0x002fe4000fffe011 */
[----:B------:R-:W-:Y:S01]  /*39f00*/  FADD.FTZ R164, R172, -R159 ;  /* 0x8000009faca47221 */ /* 0x000fe20000010000 */
[----:B------:R-:W-:Y:S01]  /*39f10*/  FSEL R166, R166, 17.5, !P5 ;  /* 0x418c0000a6a67808 */ /* 0x000fe20006800000 */
[----:B------:R-:W0:Y:S01]  /*39f20*/  LDC R172, c[0x0][0x380] ;  /* 0x0000e000ffac7b82 */ /* 0x000e220000000800 */
[----:B------:R-:W-:Y:S01]  /*39f30*/  UIADD3 UR16, UPT, UPT, UR10, 0x16, UR16 ;  /* 0x000000160a107890 */ /* 0x000fe2000fffe010 */
[----:B------:R-:W-:Y:S01]  /*39f40*/  FFMA.FTZ R160, R161, R164, R160 ;  /* 0x000000a4a1a07223 */ /* 0x000fe200000100a0 */
[----:B------:R-:W-:Y:S02]  /*39f50*/  FADD.FTZ R161, -R159, R174 ;  /* 0x000000ae9fa17221 */ /* 0x000fe40000010100 */
[----:B------:R-:W1:Y:S02]  /*39f60*/  MUFU.RCP R166, R166 ;  /* 0x000000a600a67308 */ /* 0x000e640000001000 */
[----:B------:R-:W-:-:S05]  /*39f70*/  FMUL.FTZ R164, R161, 0.25 ;  /* 0x3e800000a1a47820 */ /* 0x000fca0000410000 */
[----:B------:R-:W-:Y:S02]  /*39f80*/  FSEL R164, R164, R161, P5 ;  /* 0x000000a1a4a47208 */ /* 0x000fe40002800000 */
[----:B------:R-:W-:-:S04]  /*39f90*/  FSETP.GT.FTZ.AND P5, PT, R53, 8.50705917302346158658e+37, PT ;  /* 0x7e8000003500780b */ /* 0x000fc80003fb4000 */
[----:B------:R-:W-:Y:S01]  /*39fa0*/  FSEL R165, R165, 17.75, !P5 ;  /* 0x418e0000a5a57808 */ /* 0x000fe20006800000 */
[----:B-1----:R-:W-:-:S03]  /*39fb0*/  FFMA.FTZ R159, R166, R164, R159 ;  /* 0x000000a4a69f7223 */ /* 0x002fc6000001009f */
[----:B------:R1:W2:Y:S01]  /*39fc0*/  MUFU.RCP R166, R165 ;  /* 0x000000a500a67308 */ /* 0x0002a20000001000 */
[----:B------:R-:W-:Y:S02]  /*39fd0*/  FADD.FTZ R164, R174, -R159 ;  /* 0x8000009faea47221 */ /* 0x000fe40000010000 */
[----:B------:R-:W4:Y:S02]  /*39fe0*/  LDC R174, c[0x0][0x380] ;  /* 0x0000e000ffae7b82 */ /* 0x000f240000000800 */
[----:B------:R-:W-:Y:S01]  /*39ff0*/  FFMA.FTZ R160, R161, R164, R160 ;  /* 0x000000a4a1a07223 */ /* 0x000fe200000100a0 */
[----:B------:R-:W-:-:S04]  /*3a000*/  FADD.FTZ R161, -R159, R178 ;  /* 0x000000b29fa17221 */ /* 0x000fc80000010100 */
[----:B------:R-:W-:Y:S01]  /*3a010*/  FMUL.FTZ R164, R161, 0.25 ;  /* 0x3e800000a1a47820 */ /* 0x000fe20000410000 */
[----:B-1----:R-:W1:Y:S04]  /*3a020*/  LDC R165, c[0x0][0x380] ;  /* 0x0000e000ffa57b82 */ /* 0x002e680000000800 */
[----:B------:R-:W-:Y:S02]  /*3a030*/  FSEL R164, R164, R161, P5 ;  /* 0x000000a1a4a47208 */ /* 0x000fe40002800000 */
[----:B------:R-:W-:-:S03]  /*3a040*/  FSETP.GT.FTZ.AND P5, PT, R52, 8.50705917302346158658e+37, PT ;  /* 0x7e8000003400780b */ /* 0x000fc60003fb4000 */
[----:B--2---:R-:W-:Y:S01]  /*3a050*/  FFMA.FTZ R159, R166, R164, R159 ;  /* 0x000000a4a69f7223 */ /* 0x004fe2000001009f */
[----:B------:R-:W-:-:S03]  /*3a060*/  MOV R166, 0x42900000 ;  /* 0x4290000000a67802 */ /* 0x000fc60000000f00 */
[----:B------:R-:W-:Y:S01]  /*3a070*/  FADD.FTZ R164, R178, -R159 ;  /* 0x8000009fb2a47221 */ /* 0x000fe20000010000 */
[----:B------:R-:W-:Y:S01]  /*3a080*/  FSEL R166, R166, 18, !P5 ;  /* 0x41900000a6a67808 */ /* 0x000fe20006800000 */
[----:B------:R-:W-:Y:S01]  /*3a090*/  FADD.FTZ R127, -R159, R128 ;  /* 0x000000809f7f7221 */ /* 0x000fe20000010100 */
[----:B----4-:R-:W-:Y:S02]  /*3a0a0*/  IMAD R167, R174, UR25, R167 ;  /* 0x00000019aea77c24 */ /* 0x010fe4000f8e02a7 */
[----:B------:R-:W-:Y:S01]  /*3a0b0*/  FFMA.FTZ R160, R161, R164, R160 ;  /* 0x000000a4a1a07223 */ /* 0x000fe200000100a0 */
[----:B------:R-:W-:Y:S01]  /*3a0c0*/  FMUL.FTZ R164, R127, 0.25 ;  /* 0x3e8000007fa47820 */ /* 0x000fe20000410000 */
[----:B------:R-:W2:Y:S04]  /*3a0d0*/  MUFU.RCP R166, R166 ;  /* 0x000000a600a67308 */ /* 0x000ea80000001000 */
[----:B------:R-:W-:-:S02]  /*3a0e0*/  FSEL R164, R164, R127, P5 ;  /* 0x0000007fa4a47208 */ /* 0x000fc40002800000 */
[----:B------:R-:W-:-:S03]  /*3a0f0*/  FSETP.GT.FTZ.AND P5, PT, R51, 8.50705917302346158658e+37, PT ;  /* 0x7e8000003300780b */ /* 0x000fc60003fb4000 */
[----:B--2---:R-:W-:Y:S01]  /*3a100*/  FFMA.FTZ R159, R166, R164, R159 ;  /* 0x000000a4a69f7223 */ /* 0x004fe2000001009f */
[----:B------:R-:W-:Y:S02]  /*3a110*/  MOV R164, 0x42920000 ;  /* 0x4292000000a47802 */ /* 0x000fe40000000f00 */
[----:B------:R-:W-:Y:S01]  /*3a120*/  IADD3 R166, PT, PT, R4, UR41, RZ ;  /* 0x0000002904a67c10 */ /* 0x000fe2000fffe0ff */
[----:B------:R-:W-:Y:S01]  /*3a130*/  FADD.FTZ R125, -R159, R126 ;  /* 0x0000007e9f7d7221 */ /* 0x000fe20000010100 */
[----:B------:R-:W-:Y:S01]  /*3a140*/  FSEL R164, R164, 18.25, !P5 ;  /* 0x41920000a4a47808 */ /* 0x000fe20006800000 */
[----:B------:R-:W-:Y:S02]  /*3a150*/  FADD.FTZ R161, R128, -R159 ;  /* 0x8000009f80a17221 */ /* 0x000fe40000010000 */
[----:B------:R-:W-:Y:S01]  /*3a160*/  FMUL.FTZ R128, R125, 0.25 ;  /* 0x3e8000007d807820 */ /* 0x000fe20000410000 */
[----:B---3--:R-:W-:Y:S02]  /*3a170*/  IMAD R166, R173, UR21, R166 ;  /* 0x00000015ada67c24 */ /* 0x008fe4000f8e02a6 */
[----:B------:R-:W-:Y:S01]  /*3a180*/  FFMA.FTZ R160, R127, R161, R160 ;  /* 0x000000a17fa07223 */ /* 0x000fe200000100a0 */
[----:B------:R-:W2:Y:S01]  /*3a190*/  MUFU.RCP R164, R164 ;  /* 0x000000a400a47308 */ /* 0x000ea20000001000 */
[----:B------:R-:W-:-:S02]  /*3a1a0*/  MOV R161, 0x42960000 ;  /* 0x4296000000a17802 */ /* 0x000fc40000000f00 */
[----:B------:R-:W-:Y:S02]  /*3a1b0*/  FSEL R128, R128, R125, P5 ;  /* 0x0000007d80807208 */ /* 0x000fe40002800000 */
[----:B------:R-:W-:-:S03]  /*3a1c0*/  FSETP.GT.FTZ.AND P5, PT, R50, 8.50705917302346158658e+37, PT ;  /* 0x7e8000003200780b */ /* 0x000fc60003fb4000 */
[----:B--2---:R-:W-:Y:S01]  /*3a1d0*/  FFMA.FTZ R159, R164, R128, R159 ;  /* 0x00000080a49f7223 */ /* 0x004fe2000001009f */
[----:B------:R-:W-:Y:S01]  /*3a1e0*/  IADD3 R164, PT, PT, R4, UR40, RZ ;  /* 0x0000002804a47c10 */ /* 0x000fe2000fffe0ff */
[----:B------:R-:W2:Y:S02]  /*3a1f0*/  LDCU.128 UR40, c[0x3][0x1fc0] ;  /* 0x00c3f800ff2877ac */ /* 0x000ea40008000c00 */
[----:B------:R-:W-:Y:S01]  /*3a200*/  FADD.FTZ R127, R126, -R159 ;  /* 0x8000009f7e7f7221 */ /* 0x000fe20000010000 */
[----:B------:R-:W-:-:S03]  /*3a210*/  MOV R126, 0x42940000 ;  /* 0x42940000007e7802 */ /* 0x000fc60000000f00 */
[----:B------:R-:W-:Y:S01]  /*3a220*/  FFMA.FTZ R127, R125, R127, R160 ;  /* 0x0000007f7d7f7223 */ /* 0x000fe200000100a0 */
[C---:B------:R-:W-:Y:S02]  /*3a230*/  IADD3 R125, PT, PT, R4.reuse, UR34, RZ ;  /* 0x00000022047d7c10 */ /* 0x040fe4000fffe0ff */
[----:B------:R-:W-:Y:S01]  /*3a240*/  IADD3 R160, PT, PT, R4, UR35, RZ ;  /* 0x0000002304a07c10 */ /* 0x000fe2000fffe0ff */
[----:B------:R-:W3:Y:S01]  /*3a250*/  LDCU.128 UR32, c[0x3][0x380] ;  /* 0x00c07000ff2077ac */ /* 0x000ee20008000c00 */
[----:B------:R-:W-:Y:S01]  /*3a260*/  FSEL R128, R126, 18.5, !P5 ;  /* 0x419400007e807808 */ /* 0x000fe20006800000 */
[----:B------:R-:W-:Y:S01]  /*3a270*/  FADD.FTZ R126, -R159, R124 ;  /* 0x0000007c9f7e7221 */ /* 0x000fe20000010100 */
[----:B0-----:R-:W-:Y:S02]  /*3a280*/  IMAD R125, R172, UR14, R125 ;  /* 0x0000000eac7d7c24 */ /* 0x001fe4000f8e027d */
[----:B------:R0:W4:Y:S01]  /*3a290*/  MUFU.RCP R170, R128 ;  /* 0x0000008000aa7308 */ /* 0x0001220000001000 */
[----:B------:R-:W-:-:S02]  /*3a2a0*/  FMUL.FTZ R123, R126, 0.25 ;  /* 0x3e8000007e7b7820 */ /* 0x000fc40000410000 */
[----:B------:R-:W-:Y:S02]  /*3a2b0*/  IADD3 R125, PT, PT, R125, 0x16, RZ ;  /* 0x000000167d7d7810 */ /* 0x000fe40007ffe0ff */
[C---:B--2---:R-:W-:Y:S02]  /*3a2c0*/  IADD3 R173, PT, PT, R4.reuse, UR43, RZ ;  /* 0x0000002b04ad7c10 */ /* 0x044fe4000fffe0ff */
[----:B------:R-:W-:Y:S02]  /*3a2d0*/  IADD3 R172, PT, PT, R4, UR42, RZ ;  /* 0x0000002a04ac7c10 */ /* 0x000fe4000fffe0ff */
[----:B0-----:R-:W-:Y:S02]  /*3a2e0*/  FSEL R128, R123, R126, P5 ;  /* 0x0000007e7b807208 */ /* 0x001fe40002800000 */
[----:B------:R-:W-:Y:S01]  /*3a2f0*/  FSETP.GT.FTZ.AND P5, PT, R49, 8.50705917302346158658e+37, PT ;  /* 0x7e8000003100780b */ /* 0x000fe20003fb4000 */
[----:B------:R-:W-:Y:S01]  /*3a300*/  IMAD R172, R181, UR16, R172 ;  /* 0x00000010b5ac7c24 */ /* 0x000fe2000f8e02ac */
[----:B------:R-:W-:-:S04]  /*3a310*/  DEPBAR.LE SB5, 0x3 ;  /* 0x0000d0c00000791a */ /* 0x000fc80000000000 */
[----:B---3--:R-:W-:Y:S01]  /*3a320*/  FMUL.FTZ R122, R122, UR32 ;  /* 0x000000207a7a7c20 */ /* 0x008fe20008410000 */
[----:B------:R-:W-:Y:S01]  /*3a330*/  FSEL R123, R161, 18.75, !P5 ;  /* 0x41960000a17b7808 */ /* 0x000fe20006800000 */
[----:B-1----:R-:W-:Y:S02]  /*3a340*/  IMAD R161, R165, UR15, R160 ;  /* 0x0000000fa5a17c24 */ /* 0x002fe4000f8e02a0 */
[----:B----4-:R-:W-:Y:S01]  /*3a350*/  FFMA.FTZ R159, R170, R128, R159 ;  /* 0x00000080aa9f7223 */ /* 0x010fe2000001009f */
[----:B------:R-:W-:-:S04]  /*3a360*/  DEPBAR.LE SB5, 0x2 ;  /* 0x0000d0800000791a */ /* 0x000fc80000000000 */
[----:B------:R-:W-:Y:S01]  /*3a370*/  FFMA.FTZ R122, R121, UR38, R122 ;  /* 0x00000026797a7c23 */ /* 0x000fe2000801007a */
[----:B------:R0:W1:Y:S01]  /*3a380*/  MUFU.RCP R170, R123 ;  /* 0x0000007b00aa7308 */ /* 0x0000620000001000 */
[----:B------:R-:W-:Y:S01]  /*3a390*/  IMAD R165, R171, UR20, R164 ;  /* 0x00000014aba57c24 */ /* 0x000fe2000f8e02a4 */
[----:B------:R-:W-:Y:S01]  /*3a3a0*/  IADD3 R181, PT, PT, R172, 0x16, RZ ;  /* 0x00000016acb57810 */ /* 0x000fe20007ffe0ff */
[--C-:B------:R-:W-:Y:S01]  /*3a3b0*/  FADD.FTZ R128, -R159, R122.reuse ;  /* 0x0000007a9f807221 */ /* 0x100fe20000010100 */
[----:B------:R-:W-:-:S03]  /*3a3c0*/  FADD.FTZ R169, R169, R122 ;  /* 0x0000007aa9a97221 */ /* 0x000fc60000010000 */
[----:B------:R-:W-:Y:S01]  /*3a3d0*/  FMUL.FTZ R121, R128, 0.25 ;  /* 0x3e80000080797820 */ /* 0x000fe20000410000 */
[----:B------:R-:W-:-:S04]  /*3a3e0*/  DEPBAR.LE SB5, 0x1 ;  /* 0x0000d0400000791a */ /* 0x000fc80000000000 */
[----:B0-----:R-:W-:Y:S01]  /*3a3f0*/  FMUL.FTZ R123, R2, UR33 ;  /* 0x00000021027b7c20 */ /* 0x001fe20008410000 */
[----:B------:R-:W-:Y:S02]  /*3a400*/  MOV R2, 0x42980000 ;  /* 0x4298000000027802 */ /* 0x000fe40000000f00 */
[----:B------:R-:W-:Y:S02]  /*3a410*/  FSEL R160, R121, R128, P5 ;  /* 0x0000008079a07208 */ /* 0x000fe40002800000 */
[----:B------:R-:W-:-:S03]  /*3a420*/  FSETP.GT.FTZ.AND P5, PT, R138, 8.50705917302346158658e+37, PT ;  /* 0x7e8000008a00780b */ /* 0x000fc60003fb4000 */
[----:B-1----:R-:W-:Y:S01]  /*3a430*/  FFMA.FTZ R121, R170, R160, R159 ;  /* 0x000000a0aa797223 */ /* 0x002fe2000001009f */
[----:B------:R-:W-:Y:S01]  /*3a440*/  FSEL R174, R2, 19, !P5 ;  /* 0x4198000002ae7808 */ /* 0x000fe20006800000 */
[----:B-----5:R-:W-:Y:S01]  /*3a450*/  FFMA.FTZ R160, R120, UR39, R123 ;  /* 0x0000002778a07c23 */ /* 0x020fe2000801007b */
[----:B------:R-:W-:Y:S01]  /*3a460*/  IADD3 R2, PT, PT, R4, UR40, RZ ;  /* 0x0000002804027c10 */ /* 0x000fe2000fffe0ff */
[----:B------:R-:W-:Y:S01]  /*3a470*/  FADD.FTZ R159, R124, -R159 ;  /* 0x8000009f7c9f7221 */ /* 0x000fe20000010000 */
[----:B------:R-:W-:Y:S01]  /*3a480*/  IADD3 R120, PT, PT, R4, UR41, RZ ;  /* 0x0000002904787c10 */ /* 0x000fe2000fffe0ff */
[----:B------:R-:W-:Y:S01]  /*3a490*/  FADD.FTZ R164, -R121, R160 ;  /* 0x000000a079a47221 */ /* 0x000fe20000010100 */
[----:B------:R-:W0:Y:S01]  /*3a4a0*/  MUFU.RCP R174, R174 ;  /* 0x000000ae00ae7308 */ /* 0x000e220000001000 */
[----:B------:R-:W-:Y:S02]  /*3a4b0*/  IMAD R170, R177, UR27, R2 ;  /* 0x0000001bb1aa7c24 */ /* 0x000fe4000f8e0202 */
[----:B------:R-:W-:Y:S01]  /*3a4c0*/  FFMA.FTZ R127, R126, R159, R127 ;  /* 0x0000009f7e7f7223 */ /* 0x000fe2000001007f */
[----:B------:R-:W-:Y:S01]  /*3a4d0*/  FMUL.FTZ R123, R164, 0.25 ;  /* 0x3e800000a47b7820 */ /* 0x000fe20000410000 */
[----:B------:R-:W-:Y:S01]  /*3a4e0*/  FADD.FTZ R2, R122, -R121 ;  /* 0x800000797a027221 */ /* 0x000fe20000010000 */
[----:B------:R-:W-:Y:S01]  /*3a4f0*/  IMAD R171, R179, UR31, R120 ;  /* 0x0000001fb3ab7c24 */ /* 0x000fe2000f8e0278 */
[----:B------:R-:W-:-:S02]  /*3a500*/  IADD3 R179, PT, PT, R170, 0x16, RZ ;  /* 0x00000016aab37810 */ /* 0x000fc40007ffe0ff */
[----:B------:R-:W-:Y:S01]  /*3a510*/  FSEL R120, R123, R164, P5 ;  /* 0x000000a47b787208 */ /* 0x000fe20002800000 */
[----:B------:R-:W-:Y:S01]  /*3a520*/  FFMA.FTZ R127, R128, R2, R127 ;  /* 0x00000002807f7223 */ /* 0x000fe2000001007f */
[----:B------:R-:W-:Y:S01]  /*3a530*/  IADD3 R2, PT, PT, R161, 0x16, RZ ;  /* 0x00000016a1027810 */ /* 0x000fe20007ffe0ff */
[----:B------:R-:W-:Y:S01]  /*3a540*/  IMAD R123, R176, UR17, R173 ;  /* 0x00000011b07b7c24 */ /* 0x000fe2000f8e02ad */
[----:B------:R-:W5:Y:S01]  /*3a550*/  TLD.LZ RZ, R161, R125, UR12, 1D, 0x1 ;  /* 0x00ff0cff7da17f66 */ /* 0x000f6200081e01ff */
[----:B------:R-:W-:Y:S02]  /*3a560*/  IADD3 R128, PT, PT, R166, 0x16, RZ ;  /* 0x00000016a6807810 */ /* 0x000fe40007ffe0ff */
[----:B------:R-:W-:Y:S01]  /*3a570*/  IADD3 R173, PT, PT, R167, 0x16, RZ ;  /* 0x00000016a7ad7810 */ /* 0x000fe20007ffe0ff */
[----:B0-----:R-:W-:Y:S01]  /*3a580*/  FFMA.FTZ R159, R174, R120, R121 ;  /* 0x00000078ae9f7223 */ /* 0x001fe20000010079 */
[----:B------:R-:W-:Y:S02]  /*3a590*/  IADD3 R120, PT, PT, R165, 0x16, RZ ;  /* 0x00000016a5787810 */ /* 0x000fe40007ffe0ff */
[----:B------:R-:W5:Y:S01]  /*3a5a0*/  TLD.LZ RZ, R165, R125, UR8, 1D, 0x1 ;  /* 0x00ff08ff7da57f66 */ /* 0x000f6200081e01ff */
[----:B------:R-:W5:Y:S01]  /*3a5b0*/  TLD.LZ RZ, R166, R2, UR12, 1D, 0x1 ;  /* 0x00ff0cff02a67f66 */ /* 0x000f6200081e01ff */
[----:B------:R-:W5:Y:S01]  /*3a5c0*/  TLD.LZ RZ, R167, R2, UR8, 1D, 0x1 ;  /* 0x00ff08ff02a77f66 */ /* 0x000f6200081e01ff */
[----:B------:R-:W-:-:S02]  /*3a5d0*/  IADD3 R176, PT, PT, R168, 0x16, RZ ;  /* 0x00000016a8b07810 */ /* 0x000fc40007ffe0ff */
[----:B------:R-:W-:Y:S01]  /*3a5e0*/  TLD.LZ RZ, R168, R120, UR12, 1D, 0x1 ;  /* 0x00ff0cff78a87f66 */ /* 0x000fe200081e01ff */
[----:B------:R-:W-:Y:S01]  /*3a5f0*/  TLD.LZ RZ, R170, R120, UR8, 1D, 0x1 ;  /* 0x00ff08ff78aa7f66 */ /* 0x000fe200081e01ff */
[----:B------:R-:W-:Y:S02]  /*3a600*/  IADD3 R180, PT, PT, R171, 0x16, RZ ;  /* 0x00000016abb47810 */ /* 0x000fe40007ffe0ff */
[----:B------:R-:W5:Y:S01]  /*3a610*/  TLD.LZ RZ, R171, R128, UR12, 1D, 0x1 ;  /* 0x00ff0cff80ab7f66 */ /* 0x000f6200081e01ff */
[----:B------:R0:W-:Y:S01]  /*3a620*/  TLD.LZ RZ, R172, R128, UR8, 1D, 0x1 ;  /* 0x00ff08ff80ac7f66 */ /* 0x0001e200081e01ff */
[----:B------:R-:W5:Y:S01]  /*3a630*/  TLD.LZ RZ, R174, R173, UR12, 1D, 0x1 ;  /* 0x00ff0cffadae7f66 */ /* 0x000f6200081e01ff */
[----:B------:R1:W5:Y:S01]  /*3a640*/  TLD.LZ RZ, R175, R173, UR8, 1D, 0x1 ;  /* 0x00ff08ffadaf7f66 */ /* 0x00036200081e01ff */
[----:B------:R-:W5:Y:S01]  /*3a650*/  TLD.LZ RZ, R177, R176, UR12, 1D, 0x1 ;  /* 0x00ff0cffb0b17f66 */ /* 0x000f6200081e01ff */
[----:B------:R2:W5:Y:S01]  /*3a660*/  TLD.LZ RZ, R178, R176, UR8, 1D, 0x1 ;  /* 0x00ff08ffb0b27f66 */ /* 0x00056200081e01ff */
[----:B------:R-:W5:Y:S01]  /*3a670*/  TLD.LZ RZ, R125, R179, UR12, 1D, 0x1 ;  /* 0x00ff0cffb37d7f66 */ /* 0x000f6200081e01ff */
[----:B------:R-:W-:Y:S01]  /*3a680*/  TLD.LZ RZ, R126, R179, UR8, 1D, 0x1 ;  /* 0x00ff08ffb37e7f66 */ /* 0x000fe200081e01ff */
[----:B------:R-:W-:-:S02]  /*3a690*/  IADD3 R182, PT, PT, R123, 0x16, RZ ;  /* 0x000000167bb67810 */ /* 0x000fc40007ffe0ff */
[----:B------:R-:W5:Y:S01]  /*3a6a0*/  TLD.LZ RZ, R123, R180, UR12, 1D, 0x1 ;  /* 0x00ff0cffb47b7f66 */ /* 0x000f6200081e01ff */
[----:B------:R3:W5:Y:S01]  /*3a6b0*/  TLD.LZ RZ, R124, R180, UR8, 1D, 0x1 ;  /* 0x00ff08ffb47c7f66 */ /* 0x00076200081e01ff */
[----:B------:R-:W5:Y:S01]  /*3a6c0*/  TLD.LZ RZ, R121, R181, UR12, 1D, 0x1 ;  /* 0x00ff0cffb5797f66 */ /* 0x000f6200081e01ff */
[----:B------:R-:W5:Y:S01]  /*3a6d0*/  TLD.LZ RZ, R122, R181, UR8, 1D, 0x1 ;  /* 0x00ff08ffb57a7f66 */ /* 0x000f6200081e01ff */
[----:B------:R-:W5:Y:S01]  /*3a6e0*/  TLD.LZ RZ, R120, R182, UR12, 1D, 0x1 ;  /* 0x00ff0cffb6787f66 */ /* 0x000f6200081e01ff */
[----:B------:R-:W5:Y:S01]  /*3a6f0*/  TLD.LZ RZ, R2, R182, UR8, 1D, 0x1 ;  /* 0x00ff08ffb6027f66 */ /* 0x000f6200081e01ff */
[----:B------:R-:W4:Y:S01]  /*3a700*/  LDCU.128 UR36, c[0x3][0x130] ;  /* 0x00c02600ff2477ac */ /* 0x000f220008000c00 */
[----:B0-----:R-:W-:Y:S01]  /*3a710*/  FADD.FTZ R128, R160, -R159 ;  /* 0x8000009fa0807221 */ /* 0x001fe20000010000 */
[----:B------:R-:W-:Y:S01]  /*3a720*/  FSETP.GT.FTZ.AND P5, PT, R137, 8.50705917302346158658e+37, PT ;  /* 0x7e8000008900780b */ /* 0x000fe20003fb4000 */
[----:B------:R-:W-:Y:S01]  /*3a730*/  FADD.FTZ R169, R169, R160 ;  /* 0x000000a0a9a97221 */ /* 0x000fe20000010000 */
[----:B------:R-:W0:Y:S01]  /*3a740*/  LDCU.128 UR40, c[0x3][0x140] ;  /* 0x00c02800ff2877ac */ /* 0x000e220008000c00 */
[----:B------:R-:W-:Y:S01]  /*3a750*/  FFMA.FTZ R127, R164, R128, R127 ;  /* 0x00000080a47f7223 */ /* 0x000fe2000001007f */
[----:B------:R-:W-:Y:S01]  /*3a760*/  MOV R164, 0x429a0000 ;  /* 0x429a000000a47802 */ /* 0x000fe20000000f00 */
[----:B------:R-:W0:Y:S03]  /*3a770*/  LDCU.128 UR44, c[0x3][0x1fd0] ;  /* 0x00c3fa00ff2c77ac */ /* 0x000e260008000c00 */
[----:B-1----:R-:W-:Y:S01]  /*3a780*/  FSEL R173, R164, 19.25, !P5 ;  /* 0x419a0000a4ad7808 */ /* 0x002fe20006800000 */
[----:B------:R-:W-:-:S03]  /*3a790*/  UIADD3 UR18, UPT, UPT, UR10, 0x16, UR18 ;  /* 0x000000160a127890 */ /* 0x000fc6000fffe012 */
[----:B--2---:R1:W2:Y:S01]  /*3a7a0*/  MUFU.RCP R176, R173 ;  /* 0x000000ad00b07308 */ /* 0x0042a20000001000 */
[----:B------:R-:W-:Y:S01]  /*3a7b0*/  UIADD3 UR19, UPT, UPT, UR10, 0x16, UR19 ;  /* 0x000000160a137890 */ /* 0x000fe2000fffe013 */
[----:B------:R-:W0:Y:S01]  /*3a7c0*/  LDCU.128 UR48, c[0x3][0x1ff0] ;  /* 0x00c3fe00ff3077ac */ /* 0x000e220008000c00 */
[----:B-1----:R-:W1:Y:S08]  /*3a7d0*/  LDC R173, c[0x0][0x380] ;  /* 0x0000e000ffad7b82 */ /* 0x002e700000000800 */
[----:B---3--:R-:W3:Y:S01]  /*3a7e0*/  LDC R180, c[0x0][0x380] ;  /* 0x0000e000ffb47b82 */ /* 0x008ee20000000800 */
[----:B------:R-:W-:-:S04]  /*3a7f0*/  DEPBAR.LE SB5, 0xd ;  /* 0x0000d3400000791a */ /* 0x000fc80000000000 */
[----:B------:R-:W-:-:S04]  /*3a800*/  FMUL.FTZ R128, R161, UR34 ;  /* 0x00000022a1807c20 */ /* 0x000fc80008410000 */
[----:B----4-:R-:W-:Y:S01]  /*3a810*/  FFMA.FTZ R128, R165, UR36, R128 ;  /* 0x00000024a5807c23 */ /* 0x010fe20008010080 */
[----:B------:R-:W-:Y:S01]  /*3a820*/  FMUL.FTZ R166, R166, UR35 ;  /* 0x00000023a6a67c20 */ /* 0x000fe20008410000 */
[----:B------:R-:W4:Y:S01]  /*3a830*/  LDCU.128 UR32, c[0x3][0x390] ;  /* 0x00c07200ff2077ac */ /* 0x000f220008000c00 */
[----:B------:R-:W-:Y:S01]  /*3a840*/  MOV R165, 0x429e0000 ;  /* 0x429e000000a57802 */ /* 0x000fe20000000f00 */
[----:B------:R-:W-:Y:S01]  /*3a850*/  FADD.FTZ R160, -R159, R128 ;  /* 0x000000809fa07221 */ /* 0x000fe20000010100 */
[----:B------:R-:W-:-:S04]  /*3a860*/  DEPBAR.LE SB5, 0xc ;  /* 0x0000d3000000791a */ /* 0x000fc80000000000 */
[----:B------:R-:W-:Y:S01]  /*3a870*/  FFMA.FTZ R166, R167, UR37, R166 ;  /* 0x00000025a7a67c23 */ /* 0x000fe200080100a6 */
[----:B------:R-:W-:Y:S01]  /*3a880*/  FADD.FTZ R169, R169, R128 ;  /* 0x00000080a9a97221 */ /* 0x000fe20000010000 */
[----:B------:R-:W1:Y:S01]  /*3a890*/  LDC R167, c[0x0][0x380] ;  /* 0x0000e000ffa77b82 */ /* 0x000e620000000800 */
[----:B------:R-:W-:Y:S02]  /*3a8a0*/  FMUL.FTZ R161, R160, 0.25 ;  /* 0x3e800000a0a17820 */ /* 0x000fe40000410000 */
[----:B------:R-:W-:-:S03]  /*3a8b0*/  FADD.FTZ R169, R169, R166 ;  /* 0x000000a6a9a97221 */ /* 0x000fc60000010000 */
[----:B------:R-:W-:Y:S02]  /*3a8c0*/  FSEL R164, R161, R160, P5 ;  /* 0x000000a0a1a47208 */ /* 0x000fe40002800000 */
[----:B------:R-:W-:-:S03]  /*3a8d0*/  FSETP.GT.FTZ.AND P5, PT, R136, 8.50705917302346158658e+37, PT ;  /* 0x7e8000008800780b */ /* 0x000fc60003fb4000 */
[----:B--2---:R-:W-:Y:S01]  /*3a8e0*/  FFMA.FTZ R159, R176, R164, R159 ;  /* 0x000000a4b09f7223 */ /* 0x004fe2000001009f */
[----:B------:R-:W-:Y:S01]  /*3a8f0*/  MOV R164, 0x429c0000 ;  /* 0x429c000000a47802 */ /* 0x000fe20000000f00 */
[----:B------:R-:W-:-:S04]  /*3a900*/  DEPBAR.LE SB5, 0xa ;  /* 0x0000d2800000791a */ /* 0x000fc80000000000 */
[----:B----4-:R-:W-:Y:S01]  /*3a910*/  FMUL.FTZ R171, R171, UR33 ;  /* 0x00000021abab7c20 */ /* 0x010fe20008410000 */
[----:B------:R-:W-:Y:S01]  /*3a920*/  FMUL.FTZ R174, R174, UR34 ;  /* 0x00000022aeae7c20 */ /* 0x000fe20008410000 */
[----:B------:R-:W-:Y:S01]  /*3a930*/  FADD.FTZ R161, R128, -R159 ;  /* 0x8000009f80a17221 */ /* 0x000fe20000010000 */
[----:B------:R-:W-:Y:S01]  /*3a940*/  FSEL R164, R164, 19.5, !P5 ;  /* 0x419c0000a4a47808 */ /* 0x000fe20006800000 */
[----:B------:R-:W-:Y:S01]  /*3a950*/  FADD.FTZ R128, -R159, R166 ;  /* 0x000000a69f807221 */ /* 0x000fe20000010100 */
[----:B------:R-:W-:Y:S01]  /*3a960*/  FFMA.FTZ R172, R172, UR39, R171 ;  /* 0x00000027acac7c23 */ /* 0x000fe200080100ab */
[----:B------:R-:W-:Y:S01]  /*3a970*/  FFMA.FTZ R127, R160, R161, R127 ;  /* 0x000000a1a07f7223 */ /* 0x000fe2000001007f */
[----:B------:R-:W-:-:S04]  /*3a980*/  DEPBAR.LE SB5, 0x9 ;  /* 0x0000d2400000791a */ /* 0x000fc80000000000 */
[----:B0-----:R-:W-:Y:S01]  /*3a990*/  FFMA.FTZ R174, R175, UR40, R174 ;  /* 0x00000028afae7c23 */ /* 0x001fe200080100ae */
[----:B------:R-:W-:Y:S01]  /*3a9a0*/  FMUL.FTZ R161, R128, 0.25 ;  /* 0x3e80000080a17820 */ /* 0x000fe20000410000 */
[----:B------:R-:W0:Y:S01]  /*3a9b0*/  MUFU.RCP R164, R164 ;  /* 0x000000a400a47308 */ /* 0x000e220000001000 */
[----:B------:R-:W-:-:S04]  /*3a9c0*/  DEPBAR.LE SB5, 0x8 ;  /* 0x0000d2000000791a */ /* 0x000fc80000000000 */
[----:B------:R-:W-:Y:S01]  /*3a9d0*/  FMUL.FTZ R177, R177, UR35 ;  /* 0x00000023b1b17c20 */ /* 0x000fe20008410000 */
[----:B------:R-:W2:Y:S01]  /*3a9e0*/  LDC R176, c[0x0][0x380] ;  /* 0x0000e000ffb07b82 */ /* 0x000ea20000000800 */
[----:B------:R-:W-:Y:S01]  /*3a9f0*/  FSEL R160, R161, R128, P5 ;  /* 0x00000080a1a07208 */ /* 0x000fe20002800000 */
[----:B------:R-:W-:Y:S01]  /*3aa00*/  FMUL.FTZ R161, R168, UR32 ;  /* 0x00000020a8a17c20 */ /* 0x000fe20008410000 */
[----:B------:R-:W-:Y:S01]  /*3aa10*/  FSETP.GT.FTZ.AND P5, PT, R48, 8.50705917302346158658e+37, PT ;  /* 0x7e8000003000780b */ /* 0x000fe20003fb4000 */
[----:B------:R-:W-:-:S04]  /*3aa20*/  DEPBAR.LE SB5, 0x7 ;  /* 0x0000d1c00000791a */ /* 0x000fc80000000000 */
[----:B------:R-:W-:Y:S01]  /*3aa30*/  FFMA.FTZ R178, R178, UR41, R177 ;  /* 0x00000029b2b27c23 */ /* 0x000fe200080100b1 */
[----:B------:R-:W4:Y:S01]  /*3aa40*/  LDCU.128 UR32, c[0x3][0xf70] ;  /* 0x00c1ee00ff2077ac */ /* 0x000f220008000c00 */
[----:B------:R-:W-:Y:S01]  /*3aa50*/  FFMA.FTZ R170, R170, UR38, R161 ;  /* 0x00000026aaaa7c23 */ /* 0x000fe200080100a1 */
[----:B------:R-:W-:Y:S01]  /*3aa60*/  FSEL R165, R165, 19.75, !P5 ;  /* 0x419e0000a5a57808 */ /* 0x000fe20006800000 */
[----:B------:R-:W3:Y:S01]  /*3aa70*/  LDC R168, c[0x0][0x380] ;  /* 0x0000e000ffa87b82 */ /* 0x000ee20000000800 */
[----:B------:R-:W1:Y:S01]  /*3aa80*/  LDCU.128 UR36, c[0x3][0x3a0] ;  /* 0x00c07400ff2477ac */ /* 0x000e620008000c00 */
[----:B------:R-:W-:Y:S01]  /*3aa90*/  FADD.FTZ R169, R169, R170 ;  /* 0x000000aaa9a97221 */ /* 0x000fe20000010000 */
[----:B0-----:R-:W-:-:S03]  /*3aaa0*/  FFMA.FTZ R159, R164, R160, R159 ;  /* 0x000000a0a49f7223 */ /* 0x001fc6000001009f */
[----:B------:R-:W-:Y:S01]  /*3aab0*/  FADD.FTZ R169, R169, R172 ;  /* 0x000000aca9a97221 */ /* 0x000fe20000010000 */
[----:B------:R-:W0:Y:S01]  /*3aac0*/  MUFU.RCP R164, R165 ;  /* 0x000000a500a47308 */ /* 0x000e220000001000 */
[----:B------:R-:W2:Y:S01]  /*3aad0*/  LDC R177, c[0x0][0x380] ;  /* 0x0000e000ffb17b82 */ /* 0x000ea20000000800 */
[----:B------:R-:W-:Y:S01]  /*3aae0*/  FADD.FTZ R160, R166, -R159 ;  /* 0x8000009fa6a07221 */ /* 0x000fe20000010000 */
[----:B------:R-:W-:-:S03]  /*3aaf0*/  FADD.FTZ R169, R169, R174 ;  /* 0x000000aea9a97221 */ /* 0x000fc60000010000 */
[----:B------:R-:W-:Y:S01]  /*3ab00*/  FFMA.FTZ R127, R128, R160, R127 ;  /* 0x000000a0807f7223 */ /* 0x000fe2000001007f */
[----:B------:R-:W-:Y:S01]  /*3ab10*/  FADD.FTZ R128, -R159, R170 ;  /* 0x000000aa9f807221 */ /* 0x000fe20000010100 */
[----:B------:R-:W-:Y:S01]  /*3ab20*/  FADD.FTZ R169, R169, R178 ;  /* 0x000000b2a9a97221 */ /* 0x000fe20000010000 */
[----:B----4-:R-:W-:Y:S01]  /*3ab30*/  UIADD3 UR34, UPT, UPT, UR10, 0x16, UR34 ;  /* 0x000000160a227890 */ /* 0x010fe2000fffe022 */
[----:B------:R-:W4:Y:S01]  /*3ab40*/  LDC R171, c[0x0][0x380] ;  /* 0x0000e000ffab7b82 */ /* 0x000f220000000800 */
[----:B------:R-:W-:Y:S01]  /*3ab50*/  FMUL.FTZ R161, R128, 0.25 ;  /* 0x3e80000080a17820 */ /* 0x000fe20000410000 */
[----:B------:R-:W-:-:S04]  /*3ab60*/  DEPBAR.LE SB5, 0x5 ;  /* 0x0000d1400000791a */ /* 0x000fc80000000000 */
[----:B-1----:R-:W-:Y:S01]  /*3ab70*/  FMUL.FTZ R125, R125, UR36 ;  /* 0x000000247d7d7c20 */ /* 0x002fe20008410000 */
[----:B------:R-:W-:Y:S01]  /*3ab80*/  FMUL.FTZ R123, R123, UR37 ;  /* 0x000000257b7b7c20 */ /* 0x000fe20008410000 */
[----:B------:R-:W-:Y:S01]  /*3ab90*/  UIADD3 UR33, UPT, UPT, UR10, 0x16, UR33 ;  /* 0x000000160a217890 */ /* 0x000fe2000fffe021 */
[----:B------:R-:W-:Y:S01]  /*3aba0*/  FSEL R160, R161, R128, P5 ;  /* 0x00000080a1a07208 */ /* 0x000fe20002800000 */
[----:B------:R-:W-:Y:S01]  /*3abb0*/  FFMA.FTZ R126, R126, UR42, R125 ;  /* 0x0000002a7e7e7c23 */ /* 0x000fe2000801007d */
[----:B------:R-:W-:Y:S01]  /*3abc0*/  MOV R161, 0x42a00000 ;  /* 0x42a0000000a17802 */ /* 0x000fe20000000f00 */
[----:B------:R-:W-:-:S04]  /*3abd0*/  DEPBAR.LE SB5, 0x4 ;  /* 0x0000d1000000791a */ /* 0x000fc80000000000 */
[----:B------:R-:W-:Y:S01]  /*3abe0*/  FFMA.FTZ R124, R124, UR43, R123 ;  /* 0x0000002b7c7c7c23 */ /* 0x000fe2000801007b */
[----:B------:R-:W-:Y:S01]  /*3abf0*/  FSETP.GT.FTZ.AND P5, PT, R47, 8.50705917302346158658e+37, PT ;  /* 0x7e8000002f00780b */ /* 0x000fe20003fb4000 */
[----:B0-----:R-:W-:Y:S01]  /*3ac00*/  FFMA.FTZ R159, R164, R160, R159 ;  /* 0x000000a0a49f7223 */ /* 0x001fe2000001009f */
[----:B------:R-:W-:Y:S01]  /*3ac10*/  FADD.FTZ R169, R169, R126 ;  /* 0x0000007ea9a97221 */ /* 0x000fe20000010000 */
[----:B------:R-:W0:Y:S01]  /*3ac20*/  LDCU.128 UR40, c[0x3][0x150] ;  /* 0x00c02a00ff2877ac */ /* 0x000e220008000c00 */
[----:B------:R-:W-:Y:S01]  /*3ac30*/  FSEL R164, R161, 20, !P5 ;  /* 0x41a00000a1a47808 */ /* 0x000fe20006800000 */
[----:B------:R-:W-:Y:S01]  /*3ac40*/  FADD.FTZ R160, R170, -R159 ;  /* 0x8000009faaa07221 */ /* 0x000fe20000010000 */
[----:B------:R-:W-:-:S04]  /*3ac50*/  DEPBAR.LE SB5, 0x3 ;  /* 0x0000d0c00000791a */ /* 0x000fc80000000000 */
[----:B------:R-:W-:Y:S01]  /*3ac60*/  FMUL.FTZ R121, R121, UR38 ;  /* 0x0000002679797c20 */ /* 0x000fe20008410000 */
[----:B------:R-:W-:Y:S01]  /*3ac70*/  UIADD3 UR35, UPT, UPT, UR10, 0x16, UR35 ;  /* 0x000000160a237890 */ /* 0x000fe2000fffe023 */
[----:B------:R-:W1:Y:S01]  /*3ac80*/  LDC R175, c[0x0][0x380] ;  /* 0x0000e000ffaf7b82 */ /* 0x000e620000000800 */
[----:B------:R-:W-:Y:S01]  /*3ac90*/  FFMA.FTZ R127, R128, R160, R127 ;  /* 0x000000a0807f7223 */ /* 0x000fe2000001007f */
[----:B------:R-:W3:Y:S01]  /*3aca0*/  MUFU.RCP R164, R164 ;  /* 0x000000a400a47308 */ /* 0x000ee20000001000 */
[----:B------:R-:W-:Y:S01]  /*3acb0*/  FADD.FTZ R128, -R159, R172 ;  /* 0x000000ac9f807221 */ /* 0x000fe20000010100 */
[----:B------:R-:W-:Y:S01]  /*3acc0*/  UIADD3 UR32, UPT, UPT, UR10, 0x16, UR32 ;  /* 0x000000160a207890 */ /* 0x000fe2000fffe020 */
[----:B------:R-:W-:Y:S02]  /*3acd0*/  FADD.FTZ R169, R169, R124 ;  /* 0x0000007ca9a97221 */ /* 0x000fe40000010000 */
[----:B------:R-:W-:-:S05]  /*3ace0*/  FMUL.FTZ R161, R128, 0.25 ;  /* 0x3e80000080a17820 */ /* 0x000fca0000410000 */
[----:B------:R-:W-:Y:S02]  /*3acf0*/  FSEL R160, R161, R128, P5 ;  /* 0x00000080a1a07208 */ /* 0x000fe40002800000 */
[----:B------:R-:W-:Y:S02]  /*3ad00*/  MOV R161, 0x42a20000 ;  /* 0x42a2000000a17802 */ /* 0x000fe40000000f00 */
[----:B------:R-:W-:Y:S01]  /*3ad10*/  FSETP.GT.FTZ.AND P5, PT, R46, 8.50705917302346158658e+37, PT ;  /* 0x7e8000002e00780b */ /* 0x000fe20003fb4000 */
[----:B---3--:R-:W-:-:S03]  /*3ad20*/  FFMA.FTZ R159, R164, R160, R159 ;  /* 0x000000a0a49f7223 */ /* 0x008fc6000001009f */
[----:B------:R-:W-:Y:S01]  /*3ad30*/  FSEL R164, R161, 20.25, !P5 ;  /* 0x41a20000a1a47808 */ /* 0x000fe20006800000 */
[----:B------:R-:W-:Y:S02]  /*3ad40*/  FADD.FTZ R160, R172, -R159 ;  /* 0x8000009faca07221 */ /* 0x000fe40000010000 */
[----:B------:R-:W3:Y:S03]  /*3ad50*/  LDC R172, c[0x0][0x380] ;  /* 0x0000e000ffac7b82 */ /* 0x000ee60000000800 */
[----:B------:R-:W0:Y:S01]  /*3ad60*/  MUFU.RCP R164, R164 ;  /* 0x000000a400a47308 */ /* 0x000e220000001000 */
[----:B------:R-:W-:Y:S01]  /*3ad70*/  FFMA.FTZ R127, R128, R160, R127 ;  /* 0x000000a0807f7223 */ /* 0x000fe2000001007f */
[----:B------:R-:W-:-:S04]  /*3ad80*/  FADD.FTZ R128, -R159, R174 ;  /* 0x000000ae9f807221 */ /* 0x000fc80000010100 */
[----:B------:R-:W-:-:S05]  /*3ad90*/  FMUL.FTZ R161, R128, 0.25 ;  /* 0x3e80000080a17820 */ /* 0x000fca0000410000 */
[----:B------:R-:W-:Y:S02]  /*3ada0*/  FSEL R160, R161, R128, P5 ;  /* 0x00000080a1a07208 */ /* 0x000fe40002800000 */
[----:B------:R-:W-:Y:S02]  /*3adb0*/  MOV R161, 0x42a40000 ;  /* 0x42a4000000a17802 */ /* 0x000fe40000000f00 */
[----:B------:R-:W-:Y:S01]  /*3adc0*/  FSETP.GT.FTZ.AND P5, PT, R45, 8.50705917302346158658e+37, PT ;  /* 0x7e8000002d00780b */ /* 0x000fe20003fb4000 */
[----:B0-----:R-:W-:-:S03]  /*3add0*/  FFMA.FTZ R159, R164, R160, R159 ;  /* 0x000000a0a49f7223 */ /* 0x001fc6000001009f */
[----:B------:R-:W-:Y:S01]  /*3ade0*/  FSEL R165, R161, 20.5, !P5 ;  /* 0x41a40000a1a57808 */ /* 0x000fe20006800000 */
[----:B------:R-:W-:-:S03]  /*3adf0*/  FADD.FTZ R160, R174, -R159 ;  /* 0x8000009faea07221 */ /* 0x000fc60000010000 */
[----:B------:R0:W2:Y:S01]  /*3ae00*/  MUFU.RCP R164, R165 ;  /* 0x000000a500a47308 */ /* 0x0000a20000001000 */
[----:B------:R-:W-:Y:S01]  /*3ae10*/  FFMA.FTZ R127, R128, R160, R127 ;  /* 0x000000a0807f7223 */ /* 0x000fe2000001007f */
[----:B------:R-:W-:-:S04]  /*3ae20*/  FADD.FTZ R128, -R159, R178 ;  /* 0x000000b29f807221 */ /* 0x000fc80000010100 */
[----:B------:R-:W-:Y:S01]  /*3ae30*/  FMUL.FTZ R161, R128, 0.25 ;  /* 0x3e80000080a17820 */ /* 0x000fe20000410000 */
[----:B0-----:R-:W-:-:S04]  /*3ae40*/  IADD3 R165, PT, PT, R4, UR47, RZ ;  /* 0x0000002f04a57c10 */ /* 0x001fc8000fffe0ff */
[----:B------:R-:W-:Y:S02]  /*3ae50*/  FSEL R160, R161, R128, P5 ;  /* 0x00000080a1a07208 */ /* 0x000fe40002800000 */
[----:B------:R-:W-:Y:S01]  /*3ae60*/  MOV R161, 0x42a60000 ;  /* 0x42a6000000a17802 */ /* 0x000fe20000000f00 */
[----:B------:R-:W-:-:S04]  /*3ae70*/  DEPBAR.LE SB5, 0x2 ;  /* 0x0000d0800000791a */ /* 0x000fc80000000000 */
[----:B------:R-:W-:Y:S01]  /*3ae80*/  FFMA.FTZ R122, R122, UR40, R121 ;  /* 0x000000287a7a7c23 */ /* 0x000fe20008010079 */
[----:B------:R-:W-:Y:S01]  /*3ae90*/  FSETP.GT.FTZ.AND P5, PT, R44, 8.50705917302346158658e+37, PT ;  /* 0x7e8000002c00780b */ /* 0x000fe20003fb4000 */
[----:B--2---:R-:W-:Y:S01]  /*3aea0*/  FFMA.FTZ R159, R164, R160, R159 ;  /* 0x000000a0a49f7223 */ /* 0x004fe2000001009f */
[----:B---3--:R-:W-:Y:S01]  /*3aeb0*/  IMAD R165, R172, UR33, R165 ;  /* 0x00000021aca57c24 */ /* 0x008fe2000f8e02a5 */
[----:B------:R-:W-:Y:S01]  /*3aec0*/  IADD3 R172, PT, PT, R4, UR49, RZ ;  /* 0x0000003104ac7c10 */ /* 0x000fe2000fffe0ff */
[----:B------:R-:W-:Y:S01]  /*3aed0*/  FADD.FTZ R169, R169, R122 ;  /* 0x0000007aa9a97221 */ /* 0x000fe20000010000 */
[----:B------:R-:W-:Y:S01]  /*3aee0*/  FSEL R161, R161, 20.75, !P5 ;  /* 0x41a60000a1a17808 */ /* 0x000fe20006800000 */
        /* <DEDUP_REMOVED lines=9> */
[C---:B------:R-:W-:Y:S02]  /*3af80*/  IADD3 R160, PT, PT, R4.reuse, UR45, RZ ;  /* 0x0000002d04a07c10 */ /* 0x040fe4000fffe0ff */
[----:B------:R-:W-:Y:S01]  /*3af90*/  IADD3 R164, PT, PT, R4, UR46, RZ ;  /* 0x0000002e04a47c10 */ /* 0x000fe2000fffe0ff */
[----:B------:R-:W-:Y:S01]  /*3afa0*/  FADD.FTZ R125, R126, -R159 ;  /* 0x8000009f7e7d7221 */ /* 0x000fe20000010000 */
[----:B------:R-:W-:Y:S01]  /*3afb0*/  MOV R126, 0x42a80000 ;  /* 0x42a80000007e7802 */ /* 0x000fe20000000f00 */
[----:B------:R-:W-:Y:S02]  /*3afc0*/  IMAD R161, R167, UR19, R160 ;  /* 0x00000013a7a17c24 */ /* 0x000fe4000f8e02a0 */
[----:B------:R-:W-:Y:S01]  /*3afd0*/  FFMA.FTZ R125, R128, R125, R127 ;  /* 0x0000007d807d7223 */ /* 0x000fe2000001007f */
[----:B------:R-:W-:Y:S01]  /*3afe0*/  FSEL R128, R126, 21, !P5 ;  /* 0x41a800007e807808 */ /* 0x000fe20006800000 */
[----:B------:R-:W-:Y:S01]  /*3aff0*/  FADD.FTZ R126, -R159, R124 ;  /* 0x0000007c9f7e7221 */ /* 0x000fe20000010100 */
[----:B------:R-:W-:Y:S01]  /*3b000*/  IADD3 R127, PT, PT, R4, UR44, RZ ;  /* 0x0000002c047f7c10 */ /* 0x000fe2000fffe0ff */
[----:B------:R-:W2:Y:S01]  /*3b010*/  LDCU.128 UR44, c[0x3][0x1fe0] ;  /* 0x00c3fc00ff2c77ac */ /* 0x000ea20008000c00 */
[----:B------:R3:W1:Y:S01]  /*3b020*/  MUFU.RCP R166, R128 ;  /* 0x0000008000a67308 */ /* 0x0006620000001000 */
[----:B------:R-:W-:Y:S01]  /*3b030*/  FMUL.FTZ R123, R126, 0.25 ;  /* 0x3e8000007e7b7820 */ /* 0x000fe20000410000 */
[----:B------:R-:W-:Y:S01]  /*3b040*/  IADD3 R161, PT, PT, R161, 0x16, RZ ;  /* 0x00000016a1a17810 */ /* 0x000fe20007ffe0ff */
[----:B------:R-:W-:Y:S01]  /*3b050*/  IMAD R127, R168, UR18, R127 ;  /* 0x00000012a87f7c24 */ /* 0x000fe2000f8e027f */
[----:B------:R-:W0:Y:S01]  /*3b060*/  LDCU.128 UR16, c[0x3][0xf80] ;  /* 0x00c1f000ff1077ac */ /* 0x000e220008000c00 */
[----:B----4-:R-:W-:Y:S01]  /*3b070*/  IMAD R164, R171, UR32, R164 ;  /* 0x00000020aba47c24 */ /* 0x010fe2000f8e02a4 */
[----:B---3--:R-:W-:-:S02]  /*3b080*/  FSEL R128, R123, R126, P5 ;  /* 0x0000007e7b807208 */ /* 0x008fc40002800000 */
[----:B------:R-:W-:Y:S02]  /*3b090*/  MOV R123, 0x42aa0000 ;  /* 0x42aa0000007b7802 */ /* 0x000fe40000000f00 */
[----:B------:R-:W-:Y:S02]  /*3b0a0*/  FSETP.GT.FTZ.AND P5, PT, R42, 8.50705917302346158658e+37, PT ;  /* 0x7e8000002a00780b */ /* 0x000fe40003fb4000 */
[----:B------:R-:W-:Y:S01]  /*3b0b0*/  IADD3 R164, PT, PT, R164, 0x16, RZ ;  /* 0x00000016a4a47810 */ /* 0x000fe20007ffe0ff */
[----:B-1----:R-:W-:Y:S01]  /*3b0c0*/  FFMA.FTZ R159, R166, R128, R159 ;  /* 0x00000080a69f7223 */ /* 0x002fe2000001009f */
[----:B------:R-:W-:Y:S02]  /*3b0d0*/  FSEL R168, R123, 21.25, !P5 ;  /* 0x41aa00007ba87808 */ /* 0x000fe40006800000 */
[C---:B--2---:R-:W-:Y:S01]  /*3b0e0*/  IADD3 R121, PT, PT, R4.reuse, UR44, RZ ;  /* 0x0000002c04797c10 */ /* 0x044fe2000fffe0ff */
[----:B------:R-:W-:Y:S01]  /*3b0f0*/  FADD.FTZ R128, -R159, R122 ;  /* 0x0000007a9f807221 */ /* 0x000fe20000010100 */
[----:B------:R1:W2:Y:S01]  /*3b100*/  MUFU.RCP R174, R168 ;  /* 0x000000a800ae7308 */ /* 0x0002a20000001000 */
[----:B0-----:R-:W-:Y:S01]  /*3b110*/  UIADD3 UR16, UPT, UPT, UR10, 0x16, UR16 ;  /* 0x000000160a107890 */ /* 0x001fe2000fffe010 */
[----:B------:R-:W-:Y:S01]  /*3b120*/  IADD3 R160, PT, PT, R4, UR46, RZ ;  /* 0x0000002e04a07c10 */ /* 0x000fe2000fffe0ff */
[----:B------:R-:W-:-:S02]  /*3b130*/  IMAD R166, R176, UR34, R121 ;  /* 0x00000022b0a67c24 */ /* 0x000fc4000f8e0279 */
[----:B------:R-:W-:Y:S01]  /*3b140*/  FMUL.FTZ R121, R128, 0.25 ;  /* 0x3e80000080797820 */ /* 0x000fe20000410000 */
[C---:B------:R-:W-:Y:S01]  /*3b150*/  IADD3 R123, PT, PT, R4.reuse, UR45, RZ ;  /* 0x0000002d047b7c10 */ /* 0x040fe2000fffe0ff */
[----:B------:R-:W-:Y:S01]  /*3b160*/  UIADD3 UR19, UPT, UPT, UR10, 0x16, UR19 ;  /* 0x000000160a137890 */ /* 0x000fe2000fffe013 */
[----:B------:R-:W-:Y:S01]  /*3b170*/  IADD3 R170, PT, PT, R4, UR47, RZ ;  /* 0x0000002f04aa7c10 */ /* 0x000fe2000fffe0ff */
[----:B------:R-:W-:Y:S01]  /*3b180*/  UIADD3 UR18, UPT, UPT, UR10, 0x16, UR18 ;  /* 0x000000160a127890 */ /* 0x000fe2000fffe012 */
[----:B-1----:R-:W-:Y:S01]  /*3b190*/  IMAD R168, R173, UR16, R160 ;  /* 0x00000010ada87c24 */ /* 0x002fe2000f8e02a0 */
[----:B------:R-:W-:Y:S01]  /*3b1a0*/  FSEL R160, R121, R128, P5 ;  /* 0x0000008079a07208 */ /* 0x000fe20002800000 */
[----:B------:R-:W-:Y:S01]  /*3b1b0*/  FADD.FTZ R121, R124, -R159 ;  /* 0x8000009f7c797221 */ /* 0x000fe20000010000 */
[----:B------:R-:W-:Y:S01]  /*3b1c0*/  IMAD R167, R178, UR35, R123 ;  /* 0x00000023b2a77c24 */ /* 0x000fe2000f8e027b */
[----:B------:R-:W-:Y:S01]  /*3b1d0*/  IADD3 R123, PT, PT, R4, UR48, RZ ;  /* 0x00000030047b7c10 */ /* 0x000fe2000fffe0ff */
[----:B------:R-:W-:-:S02]  /*3b1e0*/  IMAD R172, R177, UR19, R172 ;  /* 0x00000013b1ac7c24 */ /* 0x000fc4000f8e02ac */
[----:B------:R-:W-:Y:S01]  /*3b1f0*/  FFMA.FTZ R121, R126, R121, R125 ;  /* 0x000000797e797223 */ /* 0x000fe2000001007d */
[----:B------:R-:W-:-:S04]  /*3b200*/  DEPBAR.LE SB5, 0x1 ;  /* 0x0000d0400000791a */ /* 0x000fc80000000000 */
[----:B------:R-:W-:Y:S01]  /*3b210*/  FMUL.FTZ R125, R120, UR39 ;  /* 0x00000027787d7c20 */ /* 0x000fe20008410000 */
[----:B--2---:R-:W-:Y:S01]  /*3b220*/  FFMA.FTZ R159, R174, R160, R159 ;  /* 0x000000a0ae9f7223 */ /* 0x004fe2000001009f */
[----:B------:R-:W-:Y:S01]  /*3b230*/  IADD3 R120, PT, PT, R165, 0x16, RZ ;  /* 0x00000016a5787810 */ /* 0x000fe20007ffe0ff */
[----:B------:R-:W-:Y:S02]  /*3b240*/  IMAD R171, R180, UR18, R123 ;  /* 0x00000012b4ab7c24 */ /* 0x000fe4000f8e027b */
[----:B-----5:R-:W-:Y:S01]  /*3b250*/  FFMA.FTZ R160, R2, UR41, R125 ;  /* 0x0000002902a07c23 */ /* 0x020fe2000801007d */
[----:B------:R-:W-:Y:S01]  /*3b260*/  IADD3 R2, PT, PT, R127, 0x16, RZ ;  /* 0x000000167f027810 */ /* 0x000fe20007ffe0ff */
[----:B------:R-:W-:Y:S01]  /*3b270*/  UIADD3 UR17, UPT, UPT, UR10, 0x16, UR17 ;  /* 0x000000160a117890 */ /* 0x000fe2000fffe011 */
[----:B------:R-:W-:Y:S01]  /*3b280*/  IADD3 R174, PT, PT, R166, 0x16, RZ ;  /* 0x00000016a6ae7810 */ /* 0x000fe20007ffe0ff */
[----:B------:R-:W-:Y:S01]  /*3b290*/  FADD.FTZ R123, R122, -R159 ;  /* 0x8000009f7a7b7221 */ /* 0x000fe20000010000 */
[----:B------:R-:W5:Y:S01]  /*3b2a0*/  TLD.LZ RZ, R165, R2, UR12, 1D, 0x1 ;  /* 0x00ff0cff02a57f66 */ /* 0x000f6200081e01ff */
[----:B------:R-:W5:Y:S01]  /*3b2b0*/  TLD.LZ RZ, R166, R2, UR8, 1D, 0x1 ;  /* 0x00ff08ff02a67f66 */ /* 0x000f6200081e01ff */
[----:B------:R-:W-:Y:S01]  /*3b2c0*/  IADD3 R177, PT, PT, R167, 0x16, RZ ;  /* 0x00000016a7b17810 */ /* 0x000fe20007ffe0ff */
[----:B------:R-:W-:Y:S01]  /*3b2d0*/  IMAD R170, R175, UR17, R170 ;  /* 0x00000011afaa7c24 */ /* 0x000fe2000f8e02aa */
[----:B------:R-:W5:Y:S01]  /*3b2e0*/  TLD.LZ RZ, R167, R161, UR12, 1D, 0x1 ;  /* 0x00ff0cffa1a77f66 */ /* 0x000f6200081e01ff */
[----:B------:R-:W-:Y:S01]  /*3b2f0*/  IADD3 R180, PT, PT, R168, 0x16, RZ ;  /* 0x00000016a8b47810 */ /* 0x000fe20007ffe0ff */
[----:B------:R-:W-:Y:S01]  /*3b300*/  FFMA.FTZ R128, R128, R123, R121 ;  /* 0x0000007b80807223 */ /* 0x000fe20000010079 */
[----:B------:R-:W5:Y:S01]  /*3b310*/  TLD.LZ RZ, R168, R161, UR8, 1D, 0x1 ;  /* 0x00ff08ffa1a87f66 */ /* 0x000f6200081e01ff */
[----:B------:R-:W-:Y:S01]  /*3b320*/  IADD3 R181, PT, PT, R170, 0x16, RZ ;  /* 0x00000016aab57810 */ /* 0x000fe20007ffe0ff */
[----:B------:R-:W-:Y:S01]  /*3b330*/  FADD.FTZ R127, -R159, R160 ;  /* 0x000000a09f7f7221 */ /* 0x000fe20000010100 */
[----:B------:R-:W5:Y:S01]  /*3b340*/  TLD.LZ RZ, R170, R164, UR12, 1D, 0x1 ;  /* 0x00ff0cffa4aa7f66 */ /* 0x000f6200081e01ff */
[----:B------:R-:W-:-:S02]  /*3b350*/  IADD3 R182, PT, PT, R171, 0x16, RZ ;  /* 0x00000016abb67810 */ /* 0x000fc40007ffe0ff */
[----:B------:R0:W5:Y:S01]  /*3b360*/  TLD.LZ RZ, R171, R164, UR8, 1D, 0x1 ;  /* 0x00ff08ffa4ab7f66 */ /* 0x00016200081e01ff */
[----:B------:R-:W-:Y:S02]  /*3b370*/  IADD3 R183, PT, PT, R172, 0x16, RZ ;  /* 0x00000016acb77810 */ /* 0x000fe40007ffe0ff */
        /* <DEDUP_REMOVED lines=9> */
[----:B------:R-:W-:-:S02]  /*3b410*/  MOV R124, 0x42ac0000 ;  /* 0x42ac0000007c7802 */ /* 0x000fc40000000f00 */
[----:B------:R-:W-:-:S04]  /*3b420*/  FSETP.GT.FTZ.AND P5, PT, R41, 8.50705917302346158658e+37, PT ;  /* 0x7e8000002900780b */ /* 0x000fc80003fb4000 */
[----:B------:R-:W-:-:S04]  /*3b430*/  FSEL R124, R124, 21.5, !P5 ;  /* 0x41ac00007c7c7808 */ /* 0x000fc80006800000 */
[----:B------:R1:W2:Y:S02]  /*3b440*/  MUFU.RCP R184, R124 ;  /* 0x0000007c00b87308 */ /* 0x0002a40000001000 */
[----:B-1----:R-:W5:Y:S01]  /*3b450*/  TLD.LZ RZ, R124, R181, UR8, 1D, 0x1 ;  /* 0x00ff08ffb57c7f66 */ /* 0x002f6200081e01ff */
        /* <DEDUP_REMOVED lines=12> */
[----:B------:R-:W2:Y:S03]  /*3b520*/  LDCU.128 UR36, c[0x3][0x170] ;  /* 0x00c02e00ff2477ac */ /* 0x000ea60008000c00 */
[----:B------:R-:W-:Y:S01]  /*3b530*/  FADD.FTZ R161, R160, -R159 ;  /* 0x8000009fa0a17221 */ /* 0x000fe20000010000 */
[----:B------:R-:W3:Y:S03]  /*3b540*/  LDCU.128 UR44, c[0x3][0x3d0] ;  /* 0x00c07a00ff2c77ac */ /* 0x000ee60008000c00 */
[----:B------:R-:W-:Y:S01]  /*3b550*/  FFMA.FTZ R128, R127, R161, R128 ;  /* 0x000000a17f807223 */ /* 0x000fe20000010080 */
[----:B------:R-:W-:-:S04]  /*3b560*/  MOV R127, 0x42ae0000 ;  /* 0x42ae0000007f7802 */ /* 0x000fc80000000f00 */
[----:B------:R-:W-:-:S04]  /*3b570*/  FSEL R161, R127, 21.75, !P5 ;  /* 0x41ae00007fa17808 */ /* 0x000fc80006800000 */
[----:B------:R4:W2:Y:S02]  /*3b580*/  MUFU.RCP R164, R161 ;  /* 0x000000a100a47308 */ /* 0x0008a40000001000 */
[----:B----4-:R-:W-:Y:S01]  /*3b590*/  MOV R161, 0x42b20000 ;  /* 0x42b2000000a17802 */ /* 0x010fe20000000f00 */
[----:B------:R-:W-:-:S04]  /*3b5a0*/  DEPBAR.LE SB5, 0xf ;  /* 0x0000d3c00000791a */ /* 0x000fc80000000000 */
[----:B0-----:R-:W-:-:S04]  /*3b5b0*/  FMUL.FTZ R165, R165, UR16 ;  /* 0x00000010a5a57c20 */ /* 0x001fc80008410000 */
[----:B------:R-:W-:Y:S01]  /*3b5c0*/  FFMA.FTZ R166, R166, UR42, R165 ;  /* 0x0000002aa6a67c23 */ /* 0x000fe200080100a5 */
[----:B------:R-:W-:Y:S01]  /*3b5d0*/  FMUL.FTZ R167, R167, UR17 ;  /* 0x00000011a7a77c20 */ /* 0x000fe20008410000 */
[----:B------:R-:W0:Y:S02]  /*3b5e0*/  LDC R165, c[0x0][0x380] ;  /* 0x0000e000ffa57b82 */ /* 0x000e240000000800 */
[----:B------:R-:W-:Y:S01]  /*3b5f0*/  FADD.FTZ R127, -R159, R166 ;  /* 0x000000a69f7f7221 */ /* 0x000fe20000010100 */
[----:B------:R-:W-:-:S04]  /*3b600*/  DEPBAR.LE SB5, 0xd ;  /* 0x0000d3400000791a */ /* 0x000fc80000000000 */
[----:B------:R-:W-:Y:S01]  /*3b610*/  FFMA.FTZ R168, R168, UR43, R167 ;  /* 0x0000002ba8a87c23 */ /* 0x000fe200080100a7 */
[----:B------:R-:W-:Y:S01]  /*3b620*/  FMUL.FTZ R170, R170, UR18 ;  /* 0x00000012aaaa7c20 */ /* 0x000fe20008410000 */
[----:B------:R-:W4:Y:S01]  /*3b630*/  LDCU.128 UR40, c[0x3][0x3c0] ;  /* 0x00c07800ff2877ac */ /* 0x000f220008000c00 */
[----:B------:R-:W-:Y:S01]  /*3b640*/  FMUL.FTZ R160, R127, 0.25 ;  /* 0x3e8000007fa07820 */ /* 0x000fe20000410000 */
[----:B------:R-:W-:Y:S01]  /*3b650*/  FADD.FTZ R169, R169, R166 ;  /* 0x000000a6a9a97221 */ /* 0x000fe20000010000 */
[----:B------:R-:W-:-:S04]  /*3b660*/  DEPBAR.LE SB5, 0xb ;  /* 0x0000d2c00000791a */ /* 0x000fc80000000000 */
[----:B-1----:R-:W-:Y:S01]  /*3b670*/  FFMA.FTZ R170, R171, UR32, R170 ;  /* 0x00000020abaa7c23 */ /* 0x002fe200080100aa */
[----:B------:R-:W-:Y:S01]  /*3b680*/  FMUL.FTZ R172, R172, UR19 ;  /* 0x00000013acac7c20 */ /* 0x000fe20008410000 */
[----:B------:R-:W-:Y:S01]  /*3b690*/  FSEL R160, R160, R127, P5 ;  /* 0x0000007fa0a07208 */ /* 0x000fe20002800000 */
[----:B------:R-:W-:Y:S01]  /*3b6a0*/  FADD.FTZ R169, R169, R168 ;  /* 0x000000a8a9a97221 */ /* 0x000fe20000010000 */
[----:B------:R-:W-:Y:S01]  /*3b6b0*/  FSETP.GT.FTZ.AND P5, PT, R135, 8.50705917302346158658e+37, PT ;  /* 0x7e8000008700780b */ /* 0x000fe20003fb4000 */
[----:B------:R-:W-:-:S04]  /*3b6c0*/  DEPBAR.LE SB5, 0xa ;  /* 0x0000d2800000791a */ /* 0x000fc80000000000 */
[----:B------:R-:W-:Y:S01]  /*3b6d0*/  FFMA.FTZ R172, R173, UR33, R172 ;  /* 0x00000021adac7c23 */ /* 0x000fe200080100ac */
[----:B------:R-:W1:Y:S01]  /*3b6e0*/  LDCU.128 UR16, c[0x3][0xf90] ;  /* 0x00c1f200ff1077ac */ /* 0x000e620008000c00 */
[----:B--2---:R-:W-:Y:S01]  /*3b6f0*/  FFMA.FTZ R159, R164, R160, R159 ;  /* 0x000000a0a49f7223 */ /* 0x004fe2000001009f */
[----:B------:R-:W-:Y:S01]  /*3b700*/  MOV R164, 0x42b00000 ;  /* 0x42b0000000a47802 */ /* 0x000fe20000000f00 */
[----:B------:R-:W-:Y:S01]  /*3b710*/  FADD.FTZ R169, R169, R170 ;  /* 0x000000aaa9a97221 */ /* 0x000fe20000010000 */
[----:B------:R-:W2:Y:S01]  /*3b720*/  LDC R171, c[0x0][0x380] ;  /* 0x0000e000ffab7b82 */ /* 0x000ea20000000800 */
[----:B------:R-:W-:Y:S01]  /*3b730*/  FADD.FTZ R160, R166, -R159 ;  /* 0x8000009fa6a07221 */ /* 0x000fe20000010000 */
[----:B------:R-:W-:Y:S01]  /*3b740*/  FSEL R164, R164, 22, !P5 ;  /* 0x41b00000a4a47808 */ /* 0x000fe20006800000 */
[----:B------:R-:W-:Y:S02]  /*3b750*/  FADD.FTZ R169, R169, R172 ;  /* 0x000000aca9a97221 */ /* 0x000fe40000010000 */
[----:B------:R-:W-:Y:S01]  /*3b760*/  FFMA.FTZ R128, R127, R160, R128 ;  /* 0x000000a07f807223 */ /* 0x000fe20000010080 */
[----:B------:R-:W-:-:S02]  /*3b770*/  FADD.FTZ R127, -R159, R168 ;  /* 0x000000a89f7f7221 */ /* 0x000fc40000010100 */
[----:B------:R-:W3:Y:S01]  /*3b780*/  MUFU.RCP R164, R164 ;  /* 0x000000a400a47308 */ /* 0x000ee20000001000 */
[----:B------:R-:W-:-:S04]  /*3b790*/  DEPBAR.LE SB5, 0x8 ;  /* 0x0000d2000000791a */ /* 0x000fc80000000000 */
[----:B----4-:R-:W-:Y:S01]  /*3b7a0*/  FMUL.FTZ R175, R175, UR40 ;  /* 0x00000028afaf7c20 */ /* 0x010fe20008410000 */
[----:B------:R-:W-:Y:S01]  /*3b7b0*/  FMUL.FTZ R160, R127, 0.25 ;  /* 0x3e8000007fa07820 */ /* 0x000fe20000410000 */
[----:B------:R-:W-:Y:S01]  /*3b7c0*/  FMUL.FTZ R178, R178, UR41 ;  /* 0x00000029b2b27c20 */ /* 0x000fe20008410000 */
[----:B------:R-:W-:-:S04]  /*3b7d0*/  DEPBAR.LE SB5, 0x7 ;  /* 0x0000d1c00000791a */ /* 0x000fc80000000000 */
[----:B------:R-:W-:Y:S01]  /*3b7e0*/  FMUL.FTZ R126, R126, UR42 ;  /* 0x0000002a7e7e7c20 */ /* 0x000fe20008410000 */
[----:B------:R-:W-:Y:S01]  /*3b7f0*/  FFMA.FTZ R176, R176, UR34, R175 ;  /* 0x00000022b0b07c23 */ /* 0x000fe200080100af */
[----:B-1----:R-:W-:Y:S01]  /*3b800*/  UIADD3 UR14, UPT, UPT, UR10, 0x16, UR16 ;  /* 0x000000160a0e7890 */ /* 0x002fe2000fffe010 */
[----:B------:R-:W-:Y:S01]  /*3b810*/  FSEL R160, R160, R127, P5 ;  /* 0x0000007fa0a07208 */ /* 0x000fe20002800000 */
[----:B------:R-:W-:Y:S01]  /*3b820*/  FFMA.FTZ R178, R179, UR35, R178 ;  /* 0x00000023b3b27c23 */ /* 0x000fe200080100b2 */
[----:B------:R-:W-:Y:S01]  /*3b830*/  FSETP.GT.FTZ.AND P5, PT, R134, 8.50705917302346158658e+37, PT ;  /* 0x7e8000008600780b */ /* 0x000fe20003fb4000 */
[----:B------:R-:W-:-:S04]  /*3b840*/  DEPBAR.LE SB5, 0x6 ;  /* 0x0000d1800000791a */ /* 0x000fc80000000000 */
[----:B------:R-:W-:Y:S01]  /*3b850*/  FFMA.FTZ R126, R125, UR36, R126 ;  /* 0x000000247d7e7c23 */ /* 0x000fe2000801007e */
[----:B------:R-:W1:Y:S01]  /*3b860*/  LDCU.128 UR32, c[0x3][0x2000] ;  /* 0x00c40000ff2077ac */ /* 0x000e620008000c00 */
[----:B------:R-:W-:Y:S01]  /*3b870*/  FADD.FTZ R169, R169, R176 ;  /* 0x000000b0a9a97221 */ /* 0x000fe20000010000 */
[----:B------:R-:W-:Y:S01]  /*3b880*/  FSEL R161, R161, 22.25, !P5 ;  /* 0x41b20000a1a17808 */ /* 0x000fe20006800000 */
[----:B------:R-:W-:-:S04]  /*3b890*/  DEPBAR.LE SB5, 0x5 ;  /* 0x0000d1400000791a */ /* 0x000fc80000000000 */
[----:B------:R-:W-:Y:S01]  /*3b8a0*/  FMUL.FTZ R123, R123, UR43 ;  /* 0x0000002b7b7b7c20 */ /* 0x000fe20008410000 */
[----:B------:R-:W-:Y:S01]  /*3b8b0*/  UIADD3 UR15, UPT, UPT, UR10, 0x16, UR17 ;  /* 0x000000160a0f7890 */ /* 0x000fe2000fffe011 */
[----:B------:R-:W-:Y:S01]  /*3b8c0*/  FADD.FTZ R169, R169, R178 ;  /* 0x000000b2a9a97221 */ /* 0x000fe20000010000 */
[----:B---3--:R-:W-:Y:S01]  /*3b8d0*/  FFMA.FTZ R159, R164, R160, R159 ;  /* 0x000000a0a49f7223 */ /* 0x008fe2000001009f */
[----:B------:R-:W-:Y:S01]  /*3b8e0*/  UIADD3 UR16, UPT, UPT, UR10, 0x16, UR18 ;  /* 0x000000160a107890 */ /* 0x000fe2000fffe012 */
[----:B------:R3:W4:Y:S01]  /*3b8f0*/  MUFU.RCP R164, R161 ;  /* 0x000000a100a47308 */ /* 0x0007220000001000 */
[----:B------:R-:W-:-:S04]  /*3b900*/  DEPBAR.LE SB5, 0x4 ;  /* 0x0000d1000000791a */ /* 0x000fc80000000000 */
[----:B------:R-:W-:Y:S01]  /*3b910*/  FFMA.FTZ R124, R124, UR37, R123 ;  /* 0x000000257c7c7c23 */ /* 0x000fe2000801007b */
[----:B------:R-:W-:Y:S01]  /*3b920*/  FADD.FTZ R160, R168, -R159 ;  /* 0x8000009fa8a07221 */ /* 0x000fe20000010000 */
[----:B------:R-:W-:Y:S01]  /*3b930*/  FADD.FTZ R169, R169, R126 ;  /* 0x0000007ea9a97221 */ /* 0x000fe20000010000 */
[----:B------:R-:W2:Y:S01]  /*3b940*/  LDCU.128 UR40, c[0x3][0x2010] ;  /* 0x00c40200ff2877ac */ /* 0x000ea20008000c00 */
[----:B------:R-:W-:-:S04]  /*3b950*/  DEPBAR.LE SB5, 0x3 ;  /* 0x0000d0c00000791a */ /* 0x000fc80000000000 */
[----:B------:R-:W-:Y:S01]  /*3b960*/  FMUL.FTZ R122, R122, UR44 ;  /* 0x0000002c7a7a7c20 */ /* 0x000fe20008410000 */
[----:B------:R-:W-:Y:S01]  /*3b970*/  FFMA.FTZ R128, R127, R160, R128 ;  /* 0x000000a07f807223 */ /* 0x000fe20000010080 */
[----:B------:R-:W-:Y:S01]  /*3b980*/  FADD.FTZ R127, -R159, R170 ;  /* 0x000000aa9f7f7221 */ /* 0x000fe20000010100 */
[----:B------:R-:W-:Y:S01]  /*3b990*/  UIADD3 UR20, UPT, UPT, UR10, 0x16, UR19 ;  /* 0x000000160a147890 */ /* 0x000fe2000fffe013 */
[----:B---3--:R-:W-:Y:S01]  /*3b9a0*/  MOV R161, 0x42b60000 ;  /* 0x42b6000000a17802 */ /* 0x008fe20000000f00 */
[----:B------:R-:W3:Y:S01]  /*3b9b0*/  LDC R173, c[0x0][0x380] ;  /* 0x0000e000ffad7b82 */ /* 0x000ee20000000800 */
[----:B------:R-:W-:Y:S01]  /*3b9c0*/  FMUL.FTZ R160, R127, 0.25 ;  /* 0x3e8000007fa07820 */ /* 0x000fe20000410000 */
[C---:B-1----:R-:W-:Y:S01]  /*3b9d0*/  IADD3 R167, PT, PT, R4.reuse, UR34, RZ ;  /* 0x0000002204a77c10 */ /* 0x042fe2000fffe0ff */
[----:B------:R-:W-:Y:S01]  /*3b9e0*/  FADD.FTZ R169, R169, R124 ;  /* 0x0000007ca9a97221 */ /* 0x000fe20000010000 */
[----:B------:R-:W-:Y:S02]  /*3b9f0*/  IADD3 R168, PT, PT, R4, UR35, RZ ;  /* 0x0000002304a87c10 */ /* 0x000fe4000fffe0ff */
[----:B------:R-:W-:-:S02]  /*3ba00*/  FSEL R160, R160, R127, P5 ;  /* 0x0000007fa0a07208 */ /* 0x000fc40002800000 */
[----:B------:R-:W-:Y:S01]  /*3ba10*/  FSETP.GT.FTZ.AND P5, PT, R146, 8.50705917302346158658e+37, PT ;  /* 0x7e8000009200780b */ /* 0x000fe20003fb4000 */
[----:B------:R-:W1:Y:S02]  /*3ba20*/  LDC R180, c[0x0][0x380] ;  /* 0x0000e000ffb47b82 */ /* 0x000e640000000800 */
[----:B----4-:R-:W-:Y:S01]  /*3ba30*/  FFMA.FTZ R159, R164, R160, R159 ;  /* 0x000000a0a49f7223 */ /* 0x010fe2000001009f */
[----:B------:R-:W-:-:S03]  /*3ba40*/  MOV R164, 0x42b40000 ;  /* 0x42b4000000a47802 */ /* 0x000fc60000000f00 */
[----:B------:R-:W-:Y:S01]  /*3ba50*/  FADD.FTZ R160, R170, -R159 ;  /* 0x8000009faaa07221 */ /* 0x000fe20000010000 */
[----:B------:R-:W-:Y:S01]  /*3ba60*/  FSEL R164, R164, 22.5, !P5 ;  /* 0x41b40000a4a47808 */ /* 0x000fe20006800000 */
[----:B------:R-:W4:Y:S02]  /*3ba70*/  LDC R170, c[0x0][0x380] ;  /* 0x0000e000ffaa7b82 */ /* 0x000f240000000800 */
[----:B------:R-:W-:Y:S01]  /*3ba80*/  FFMA.FTZ R128, R127, R160, R128 ;  /* 0x000000a07f807223 */ /* 0x000fe20000010080 */
[----:B------:R-:W-:Y:S02]  /*3ba90*/  FADD.FTZ R127, -R159, R172 ;  /* 0x000000ac9f7f7221 */ /* 0x000fe40000010100 */
[----:B------:R-:W0:Y:S02]  /*3baa0*/  MUFU.RCP R164, R164 ;  /* 0x000000a400a47308 */ /* 0x000e240000001000 */
[----:B------:R-:W-:Y:S01]  /*3bab0*/  FMUL.FTZ R160, R127, 0.25 ;  /* 0x3e8000007fa07820 */ /* 0x000fe20000410000 */
[----:B------:R-:W1:Y:S04]  /*3bac0*/  LDC R175, c[0x0][0x380] ;  /* 0x0000e000ffaf7b82 */ /* 0x000e680000000800 */
[----:B------:R-:W-:-:S02]  /*3bad0*/  FSEL R160, R160, R127, P5 ;  /* 0x0000007fa0a07208 */ /* 0x000fc40002800000 */
[----:B------:R-:W-:-:S04]  /*3bae0*/  FSETP.GT.FTZ.AND P5, PT, R76, 8.50705917302346158658e+37, PT ;  /* 0x7e8000004c00780b */ /* 0x000fc80003fb4000 */
[----:B------:R-:W-:Y:S01]  /*3baf0*/  FSEL R161, R161, 22.75, !P5 ;  /* 0x41b60000a1a17808 */ /* 0x000fe20006800000 */
[----:B0-----:R-:W-:-:S03]  /*3bb00*/  FFMA.FTZ R159, R164, R160, R159 ;  /* 0x000000a0a49f7223 */ /* 0x001fc6000001009f */
[----:B------:R-:W0:Y:S01]  /*3bb10*/  MUFU.RCP R164, R161 ;  /* 0x000000a100a47308 */ /* 0x000e220000001000 */
[----:B------:R-:W-:Y:S01]  /*3bb20*/  FADD.FTZ R160, R172, -R159 ;  /* 0x8000009faca07221 */ /* 0x000fe20000010000 */
[----:B------:R-:W-:-:S04]  /*3bb30*/  DEPBAR.LE SB5, 0x2 ;  /* 0x0000d0800000791a */ /* 0x000fc80000000000 */
[----:B------:R-:W-:Y:S01]  /*3bb40*/  FFMA.FTZ R122, R121, UR38, R122 ;  /* 0x00000026797a7c23 */ /* 0x000fe2000801007a */
[----:B------:R-:W3:Y:S01]  /*3bb50*/  LDC R172, c[0x0][0x380] ;  /* 0x0000e000ffac7b82 */ /* 0x000ee20000000800 */
[----:B------:R-:W-:Y:S01]  /*3bb60*/  FFMA.FTZ R128, R127, R160, R128 ;  /* 0x000000a07f807223 */ /* 0x000fe20000010080 */
[----:B------:R-:W-:Y:S01]  /*3bb70*/  FADD.FTZ R127, -R159, R176 ;  /* 0x000000b09f7f7221 */ /* 0x000fe20000010100 */
[----:B------:R-:W-:-:S03]  /*3bb80*/  FADD.FTZ R169, R169, R122 ;  /* 0x0000007aa9a97221 */ /* 0x000fc60000010000 */
[----:B------:R-:W-:-:S05]  /*3bb90*/  FMUL.FTZ R160, R127, 0.25 ;  /* 0x3e8000007fa07820 */ /* 0x000fca0000410000 */
[----:B------:R-:W-:Y:S02]  /*3bba0*/  FSEL R160, R160, R127, P5 ;  /* 0x0000007fa0a07208 */ /* 0x000fe40002800000 */
[----:B------:R-:W-:-:S03]  /*3bbb0*/  FSETP.GT.FTZ.AND P5, PT, R77, 8.50705917302346158658e+37, PT ;  /* 0x7e8000004d00780b */ /* 0x000fc60003fb4000 */
[----:B0-----:R-:W-:Y:S01]  /*3bbc0*/  FFMA.FTZ R159, R164, R160, R159 ;  /* 0x000000a0a49f7223 */ /* 0x001fe2000001009f */
[----:B------:R-:W-:-:S03]  /*3bbd0*/  MOV R164, 0x42b80000 ;  /* 0x42b8000000a47802 */ /* 0x000fc60000000f00 */
[----:B------:R-:W-:Y:S01]  /*3bbe0*/  FADD.FTZ R160, R176, -R159 ;  /* 0x8000009fb0a07221 */ /* 0x000fe20000010000 */
[----:B------:R-:W-:Y:S01]  /*3bbf0*/  FSEL R164, R164, 23, !P5 ;  /* 0x41b80000a4a47808 */ /* 0x000fe20006800000 */
[----:B------:R-:W0:Y:S02]  /*3bc00*/  LDC R176, c[0x0][0x380] ;  /* 0x0000e000ffb07b82 */ /* 0x000e240000000800 */
[----:B------:R-:W-:Y:S01]  /*3bc10*/  FFMA.FTZ R128, R127, R160, R128 ;  /* 0x000000a07f807223 */ /* 0x000fe20000010080 */
[----:B------:R-:W-:Y:S02]  /*3bc20*/  FADD.FTZ R127, -R159, R178 ;  /* 0x000000b29f7f7221 */ /* 0x000fe40000010100 */
[----:B------:R-:W2:Y:S02]  /*3bc30*/  MUFU.RCP R164, R164 ;  /* 0x000000a400a47308 */ /* 0x000ea40000001000 */
[----:B------:R-:W-:-:S05]  /*3bc40*/  FMUL.FTZ R160, R127, 0.25 ;  /* 0x3e8000007fa07820 */ /* 0x000fca0000410000 */
[----:B------:R-:W-:Y:S02]  /*3bc50*/  FSEL R160, R160, R127, P5 ;  /* 0x0000007fa0a07208 */ /* 0x000fe40002800000 */
[----:B------:R-:W-:-:S03]  /*3bc60*/  FSETP.GT.FTZ.AND P5, PT, R78, 8.50705917302346158658e+37, PT ;  /* 0x7e8000004e00780b */ /* 0x000fc60003fb4000 */
[----:B--2---:R-:W-:Y:S01]  /*3bc70*/  FFMA.FTZ R159, R164, R160, R159 ;  /* 0x000000a0a49f7223 */ /* 0x004fe2000001009f */
[----:B------:R-:W-:-:S03]  /*3bc80*/  IADD3 R164, PT, PT, R4, UR51, RZ ;  /* 0x0000003304a47c10 */ /* 0x000fc6000fffe0ff */
[----:B------:R-:W-:Y:S01]  /*3bc90*/  FADD.FTZ R160, R178, -R159 ;  /* 0x8000009fb2a07221 */ /* 0x000fe20000010000 */
[----:B------:R-:W-:Y:S01]  /*3bca0*/  FADD.FTZ R125, -R159, R126 ;  /* 0x0000007e9f7d7221 */ /* 0x000fe20000010100 */
[----:B------:R-:W-:Y:S01]  /*3bcb0*/  IMAD R164, R165, UR15, R164 ;  /* 0x0000000fa5a47c24 */ /* 0x000fe2000f8e02a4 */
[----:B------:R-:W2:Y:S01]  /*3bcc0*/  LDC R178, c[0x0][0x380] ;  /* 0x0000e000ffb27b82 */ /* 0x000ea20000000800 */
[----:B------:R-:W-:Y:S01]  /*3bcd0*/  FFMA.FTZ R128, R127, R160, R128 ;  /* 0x000000a07f807223 */ /* 0x000fe20000010080 */
[----:B------:R-:W-:Y:S01]  /*3bce0*/  MOV R127, 0x42ba0000 ;  /* 0x42ba0000007f7802 */ /* 0x000fe20000000f00 */
[----:B------:R-:W-:Y:S01]  /*3bcf0*/  FMUL.FTZ R160, R125, 0.25 ;  /* 0x3e8000007da07820 */ /* 0x000fe20000410000 */
[----:B------:R-:W-:Y:S02]  /*3bd00*/  IADD3 R164, PT, PT, R164, 0x16, RZ ;  /* 0x00000016a4a47810 */ /* 0x000fe40007ffe0ff */
[----:B------:R-:W-:Y:S02]  /*3bd10*/  FSEL R161, R127, 23.25, !P5 ;  /* 0x41ba00007fa17808 */ /* 0x000fe40006800000 */
[----:B------:R-:W-:-:S02]  /*3bd20*/  FSEL R160, R160, R125, P5 ;  /* 0x0000007da0a07208 */ /* 0x000fc40002800000 */
[----:B------:R4:W1:Y:S01]  /*3bd30*/  MUFU.RCP R166, R161 ;  /* 0x000000a100a67308 */ /* 0x0008620000001000 */
[----:B------:R-:W-:Y:S02]  /*3bd40*/  IADD3 R127, PT, PT, R4, UR50, RZ ;  /* 0x00000032047f7c10 */ /* 0x000fe4000fffe0ff */
[----:B------:R-:W-:-:S03]  /*3bd50*/  FSETP.GT.FTZ.AND P5, PT, R80, 8.50705917302346158658e+37, PT ;  /* 0x7e8000005000780b */ /* 0x000fc60003fb4000 */
[----:B----4-:R-:W-:Y:S01]  /*3bd60*/  IMAD R161, R170, UR14, R127 ;  /* 0x0000000eaaa17c24 */ /* 0x010fe2000f8e027f */
[----:B------:R-:W-:-:S04]  /*3bd70*/  MOV R170, 0x42be0000 ;  /* 0x42be000000aa7802 */ /* 0x000fc80000000f00 */
[----:B------:R-:W-:Y:S02]  /*3bd80*/  FSEL R170, R170, 23.75, !P5 ;  /* 0x41be0000aaaa7808 */ /* 0x000fe40006800000 */
[----:B------:R-:W-:Y:S01]  /*3bd90*/  IADD3 R161, PT, PT, R161, 0x16, RZ ;  /* 0x00000016a1a17810 */ /* 0x000fe20007ffe0ff */
[----:B-1----:R-:W-:Y:S01]  /*3bda0*/  FFMA.FTZ R159, R166, R160, R159 ;  /* 0x000000a0a69f7223 */ /* 0x002fe2000001009f */
[C---:B------:R-:W-:Y:S01]  /*3bdb0*/  IADD3 R160, PT, PT, R4.reuse, UR32, RZ ;  /* 0x0000002004a07c10 */ /* 0x040fe2000fffe0ff */
[----:B------:R-:W-:Y:S01]  /*3bdc0*/  MUFU.RCP R174, R170 ;  /* 0x000000aa00ae7308 */ /* 0x000fe20000001000 */
[----:B------:R-:W-:Y:S01]  /*3bdd0*/  IADD3 R166, PT, PT, R4, UR33, RZ ;  /* 0x0000002104a67c10 */ /* 0x000fe2000fffe0ff */
[----:B------:R-:W-:Y:S01]  /*3bde0*/  FADD.FTZ R127, R126, -R159 ;  /* 0x8000009f7e7f7221 */ /* 0x000fe20000010000 */
[----:B------:R-:W-:Y:S01]  /*3bdf0*/  FADD.FTZ R126, -R159, R124 ;  /* 0x0000007c9f7e7221 */ /* 0x000fe20000010100 */
[----:B------:R-:W-:Y:S01]  /*3be00*/  IMAD R165, R171, UR16, R160 ;  /* 0x00000010aba57c24 */ /* 0x000fe2000f8e02a0 */
[----:B------:R-:W1:Y:S01]  /*3be10*/  LDCU.128 UR32, c[0x3][0xfa0] ;  /* 0x00c1f400ff2077ac */ /* 0x000e620008000c00 */
[----:B------:R-:W-:Y:S01]  /*3be20*/  FFMA.FTZ R127, R125, R127, R128 ;  /* 0x0000007f7d7f7223 */ /* 0x000fe20000010080 */
[----:B------:R-:W-:Y:S01]  /*3be30*/  MOV R125, 0x42bc0000 ;  /* 0x42bc0000007d7802 */ /* 0x000fe20000000f00 */
[----:B------:R-:W4:Y:S01]  /*3be40*/  LDC R171, c[0x0][0x380] ;  /* 0x0000e000ffab7b82 */ /* 0x000f220000000800 */
[----:B------:R-:W-:Y:S01]  /*3be50*/  FMUL.FTZ R123, R126, 0.25 ;  /* 0x3e8000007e7b7820 */ /* 0x000fe20000410000 */
[----:B------:R-:W0:Y:S01]  /*3be60*/  LDCU.128 UR16, c[0x3][0xfb0] ;  /* 0x00c1f600ff1077ac */ /* 0x000e220008000c00 */
[----:B------:R-:W-:-:S03]  /*3be70*/  FSEL R125, R125, 23.5, !P6 ;  /* 0x41bc00007d7d7808 */ /* 0x000fc60007000000 */
[----:B------:R-:W-:Y:S01]  /*3be80*/  FSEL R128, R123, R126, P6 ;  /* 0x0000007e7b807208 */ /* 0x000fe20003000000 */
[----:B------:R3:W2:Y:S01]  /*3be90*/  MUFU.RCP R160, R125 ;  /* 0x0000007d00a07308 */ /* 0x0006a20000001000 */
[C---:B------:R-:W-:Y:S01]  /*3bea0*/  IADD3 R123, PT, PT, R4.reuse, UR40, RZ ;  /* 0x00000028047b7c10 */ /* 0x040fe2000fffe0ff */
[----:B-1----:R-:W-:Y:S01]  /*3beb0*/  UIADD3 UR35, UPT, UPT, UR10, 0x16, UR35 ;  /* 0x000000160a237890 */ /* 0x002fe2000fffe023 */
[----:B---3--:R-:W-:Y:S01]  /*3bec0*/  IADD3 R125, PT, PT, R4, UR41, RZ ;  /* 0x00000029047d7c10 */ /* 0x008fe2000fffe0ff */
[----:B------:R-:W-:Y:S02]  /*3bed0*/  UIADD3 UR32, UPT, UPT, UR10, 0x16, UR32 ;  /* 0x000000160a207890 */ /* 0x000fe4000fffe020 */
[----:B------:R-:W-:Y:S02]  /*3bee0*/  UIADD3 UR33, UPT, UPT, UR10, 0x16, UR33 ;  /* 0x000000160a217890 */ /* 0x000fe4000fffe021 */
[----:B------:R-:W-:Y:S02]  /*3bef0*/  UIADD3 UR34, UPT, UPT, UR10, 0x16, UR34 ;  /* 0x000000160a227890 */ /* 0x000fe4000fffe022 */
[----:B------:R-:W-:-:S02]  /*3bf00*/  IMAD R167, R172, UR32, R167 ;  /* 0x00000020aca77c24 */ /* 0x000fc4000f8e02a7 */
[----:B--2---:R-:W-:Y:S01]  /*3bf10*/  FFMA.FTZ R159, R160, R128, R159 ;  /* 0x00000080a09f7223 */ /* 0x004fe2000001009f */
[----:B----4-:R-:W-:Y:S01]  /*3bf20*/  IMAD R166, R171, UR20, R166 ;  /* 0x00000014aba67c24 */ /* 0x010fe2000f8e02a6 */
[----:B0-----:R-:W-:Y:S01]  /*3bf30*/  UIADD3 UR17, UPT, UPT, UR10, 0x16, UR17 ;  /* 0x000000160a117890 */ /* 0x001fe2000fffe011 */
[----:B------:R-:W-:Y:S02]  /*3bf40*/  IMAD R171, R178, UR35, R125 ;  /* 0x00000023b2ab7c24 */ /* 0x000fe4000f8e027d */
[----:B------:R-:W-:Y:S01]  /*3bf50*/  FADD.FTZ R128, -R159, R122 ;  /* 0x0000007a9f807221 */ /* 0x000fe20000010100 */
[----:B------:R-:W-:Y:S01]  /*3bf60*/  IMAD R168, R173, UR33, R168 ;  /* 0x00000021ada87c24 */ /* 0x000fe2000f8e02a8 */
[----:B------:R-:W-:-:S04]  /*3bf70*/  DEPBAR.LE SB5, 0x1 ;  /* 0x0000d0400000791a */ /* 0x000fc80000000000 */
[----:B------:R-:W-:Y:S01]  /*3bf80*/  FMUL.FTZ R125, R120, UR45 ;  /* 0x0000002d787d7c20 */ /* 0x000fe20008410000 */
[----:B------:R-:W-:Y:S01]  /*3bf90*/  IADD3 R120, PT, PT, R166, 0x16, RZ ;  /* 0x00000016a6787810 */ /* 0x000fe20007ffe0ff */
[----:B------:R-:W-:Y:S01]  /*3bfa0*/  FMUL.FTZ R121, R128, 0.25 ;  /* 0x3e80000080797820 */ /* 0x000fe20000410000 */
[----:B------:R-:W-:Y:S01]  /*3bfb0*/  IMAD R170, R176, UR34, R123 ;  /* 0x00000022b0aa7c24 */ /* 0x000fe2000f8e027b */
[----:B------:R-:W-:Y:S01]  /*3bfc0*/  IADD3 R176, PT, PT, R168, 0x16, RZ ;  /* 0x00000016a8b07810 */ /* 0x000fe20007ffe0ff */
[----:B------:R-:W-:Y:S01]  /*3bfd0*/  UIADD3 UR16, UPT, UPT, UR10, 0x16, UR16 ;  /* 0x000000160a107890 */ /* 0x000fe2000fffe010 */
[----:B------:R-:W-:Y:S02]  /*3bfe0*/  IADD3 R173, PT, PT, R4, UR43, RZ ;  /* 0x0000002b04ad7c10 */ /* 0x000fe4000fffe0ff */
[----:B------:R-:W-:Y:S01]  /*3bff0*/  FSEL R160, R121, R128, P5 ;  /* 0x0000008079a07208 */ /* 0x000fe20002800000 */
[----:B------:R-:W-:Y:S01]  /*3c000*/  FADD.FTZ R121, R124, -R159 ;  /* 0x8000009f7c797221 */ /* 0x000fe20000010000 */
[----:B------:R-:W-:Y:S01]  /*3c010*/  IADD3 R179, PT, PT, R170, 0x16, RZ ;  /* 0x00000016aab37810 */ /* 0x000fe20007ffe0ff */
[----:B------:R-:W-:Y:S01]  /*3c020*/  IMAD R173, R180, UR17, R173 ;  /* 0x00000011b4ad7c24 */ /* 0x000fe2000f8e02ad */
        /* <DEDUP_REMOVED lines=10> */
[----:B------:R-:W-:Y:S01]  /*3c0d0*/  TLD.LZ RZ, R168, R164, UR8, 1D, 0x1 ;  /* 0x00ff08ffa4a87f66 */ /* 0x000fe200081e01ff */
[----:B------:R-:W5:Y:S01]  /*3c0e0*/  TLD.LZ RZ, R170, R2, UR12, 1D, 0x1 ;  /* 0x00ff0cff02aa7f66 */ /* 0x000f6200081e01ff */
[----:B------:R-:W5:Y:S01]  /*3c0f0*/  TLD.LZ RZ, R171, R2, UR8, 1D, 0x1 ;  /* 0x00ff08ff02ab7f66 */ /* 0x000f6200081e01ff */
[----:B------:R-:W-:Y:S01]  /*3c100*/  IADD3 R172, PT, PT, R4, UR42, RZ ;  /* 0x0000002a04ac7c10 */ /* 0x000fe2000fffe0ff */
[----:B------:R-:W-:Y:S01]  /*3c110*/  FFMA.FTZ R128, R128, R123, R121 ;  /* 0x0000007b80807223 */ /* 0x000fe20000010079 */
[----:B------:R-:W-:-:S02]  /*3c120*/  IADD3 R182, PT, PT, R173, 0x16, RZ ;  /* 0x00000016adb67810 */ /* 0x000fc40007ffe0ff */
[----:B------:R-:W-:Y:S01]  /*3c130*/  MOV R124, 0x42c00000 ;  /* 0x42c00000007c7802 */ /* 0x000fe20000000f00 */
[----:B------:R-:W-:Y:S01]  /*3c140*/  IMAD R172, R175, UR16, R172 ;  /* 0x00000010afac7c24 */ /* 0x000fe2000f8e02ac */
[----:B------:R-:W-:-:S04]  /*3c150*/  FSETP.GT.FTZ.AND P5, PT, R81, 8.50705917302346158658e+37, PT ;  /* 0x7e8000005100780b */ /* 0x000fc80003fb4000 */
        /* <DEDUP_REMOVED lines=9> */
[----:B------:R-:W-:-:S04]  /*3c1f0*/  FSEL R124, R124, 24, !P5 ;  /* 0x41c000007c7c7808 */ /* 0x000fc80006800000 */
[----:B------:R1:W2:Y:S02]  /*3c200*/  MUFU.RCP R184, R124 ;  /* 0x0000007c00b87308 */ /* 0x0002a40000001000 */
[----:B-1----:R-:W5:Y:S01]  /*3c210*/  TLD.LZ RZ, R124, R180, UR12, 1D, 0x1 ;  /* 0x00ff0cffb47c7f66 */ /* 0x002f6200081e01ff */
        /* <DEDUP_REMOVED lines=9> */
[----:B------:R-:W1:Y:S04]  /*3c2b0*/  LDCU.128 UR36, c[0x3][0x3e0] ;  /* 0x00c07c00ff2477ac */ /* 0x000e680008000c00 */
[----:B------:R-:W-:Y:S01]  /*3c2c0*/  FSEL R164, R164, R127, P5 ;  /* 0x0000007fa4a47208 */ /* 0x000fe20002800000 */
[----:B------:R-:W3:Y:S01]  /*3c2d0*/  LDCU.128 UR40, c[0x3][0x190] ;  /* 0x00c03200ff2877ac */ /* 0x000ee20008000c00 */
[----:B------:R-:W-:-:S03]  /*3c2e0*/  FSETP.GT.FTZ.AND P5, PT, R82, 8.50705917302346158658e+37, PT ;  /* 0x7e8000005200780b */ /* 0x000fc60003fb4000 */
[----:B--2---:R-:W-:Y:S01]  /*3c2f0*/  FFMA.FTZ R159, R184, R164, R159 ;  /* 0x000000a4b89f7223 */ /* 0x004fe2000001009f */
[----:B------:R-:W2:Y:S01]  /*3c300*/  LDCU.128 UR48, c[0x3][0x2020] ;  /* 0x00c40400ff3077ac */ /* 0x000ea20008000c00 */
[----:B------:R-:W-:Y:S02]  /*3c310*/  UIADD3 UR15, UPT, UPT, UR10, 0x16, UR19 ;  /* 0x000000160a0f7890 */ /* 0x000fe4000fffe013 */
[----:B------:R-:W-:Y:S01]  /*3c320*/  FADD.FTZ R161, R160, -R159 ;  /* 0x8000009fa0a17221 */ /* 0x000fe20000010000 */
[----:B------:R-:W-:Y:S01]  /*3c330*/  UIADD3 UR14, UPT, UPT, UR10, 0x16, UR18 ;  /* 0x000000160a0e7890 */ /* 0x000fe2000fffe012 */
[----:B------:R-:W-:-:S04]  /*3c340*/  DEPBAR.LE SB5, 0xd ;  /* 0x0000d3400000791a */ /* 0x000fc80000000000 */
[----:B------:R-:W-:Y:S01]  /*3c350*/  FMUL.FTZ R165, R165, UR46 ;  /* 0x0000002ea5a57c20 */ /* 0x000fe20008410000 */
[----:B------:R-:W-:Y:S01]  /*3c360*/  FFMA.FTZ R128, R127, R161, R128 ;  /* 0x000000a17f807223 */ /* 0x000fe20000010080 */
[----:B------:R-:W-:Y:S01]  /*3c370*/  MOV R127, 0x42c20000 ;  /* 0x42c20000007f7802 */ /* 0x000fe20000000f00 */
[----:B------:R-:W-:-:S04]  /*3c380*/  DEPBAR.LE SB5, 0xc ;  /* 0x0000d3000000791a */ /* 0x000fc80000000000 */
[----:B------:R-:W-:Y:S01]  /*3c390*/  FMUL.FTZ R167, R167, UR47 ;  /* 0x0000002fa7a77c20 */ /* 0x000fe20008410000 */
[----:B0-----:R-:W-:Y:S01]  /*3c3a0*/  FFMA.FTZ R166, R166, UR32, R165 ;  /* 0x00000020a6a67c23 */ /* 0x001fe200080100a5 */
[----:B------:R-:W-:Y:S01]  /*3c3b0*/  FSEL R161, R127, 24.25, !P5 ;  /* 0x41c200007fa17808 */ /* 0x000fe20006800000 */
[----:B------:R-:W-:-:S04]  /*3c3c0*/  DEPBAR.LE SB5, 0xb ;  /* 0x0000d2c00000791a */ /* 0x000fc80000000000 */
[----:B-1----:R-:W-:Y:S01]  /*3c3d0*/  FMUL.FTZ R170, R170, UR36 ;  /* 0x00000024aaaa7c20 */ /* 0x002fe20008410000 */
[----:B------:R-:W-:Y:S01]  /*3c3e0*/  FFMA.FTZ R168, R168, UR33, R167 ;  /* 0x00000021a8a87c23 */ /* 0x000fe200080100a7 */
[----:B------:R-:W-:Y:S01]  /*3c3f0*/  FADD.FTZ R127, -R159, R166 ;  /* 0x000000a69f7f7221 */ /* 0x000fe20000010100 */
[----:B------:R0:W1:Y:S01]  /*3c400*/  MUFU.RCP R164, R161 ;  /* 0x000000a100a47308 */ /* 0x0000620000001000 */
[----:B------:R-:W-:-:S04]  /*3c410*/  DEPBAR.LE SB5, 0xa ;  /* 0x0000d2800000791a */ /* 0x000fc80000000000 */
[----:B------:R-:W-:Y:S01]  /*3c420*/  FFMA.FTZ R170, R171, UR34, R170 ;  /* 0x00000022abaa7c23 */ /* 0x000fe200080100aa */
[----:B------:R-:W-:Y:S01]  /*3c430*/  FADD.FTZ R169, R169, R166 ;  /* 0x000000a6a9a97221 */ /* 0x000fe20000010000 */
[----:B------:R-:W-:Y:S01]  /*3c440*/  FMUL.FTZ R160, R127, 0.25 ;  /* 0x3e8000007fa07820 */ /* 0x000fe20000410000 */
[----:B------:R-:W4:Y:S01]  /*3c450*/  LDC R171, c[0x0][0x380] ;  /* 0x0000e000ffab7b82 */ /* 0x000f220000000800 */
[----:B------:R-:W1:Y:S01]  /*3c460*/  LDCU.128 UR44, c[0x3][0x2030] ;  /* 0x00c40600ff2c77ac */ /* 0x000e620008000c00 */
[----:B------:R-:W-:Y:S01]  /*3c470*/  FADD.FTZ R169, R169, R168 ;  /* 0x000000a8a9a97221 */ /* 0x000fe20000010000 */
[----:B--2---:R-:W-:Y:S02]  /*3c480*/  IADD3 R165, PT, PT, R4, UR51, RZ ;  /* 0x0000003304a57c10 */ /* 0x004fe4000fffe0ff */
[----:B------:R-:W-:Y:S01]  /*3c490*/  FSEL R160, R160, R127, P5 ;  /* 0x0000007fa0a07208 */ /* 0x000fe20002800000 */
[----:B------:R-:W-:-:S04]  /*3c4a0*/  DEPBAR.LE SB5, 0x8 ;  /* 0x0000d2000000791a */ /* 0x000fc80000000000 */
[----:B------:R-:W-:Y:S01]  /*3c4b0*/  FMUL.FTZ R172, R172, UR37 ;  /* 0x00000025acac7c20 */ /* 0x000fe20008410000 */
[----:B------:R-:W-:Y:S01]  /*3c4c0*/  FSETP.GT.FTZ.AND P5, PT, R83, 8.50705917302346158658e+37, PT ;  /* 0x7e8000005300780b */ /* 0x000fe20003fb4000 */
[----:B------:R-:W-:Y:S01]  /*3c4d0*/  FMUL.FTZ R174, R174, UR38 ;  /* 0x00000026aeae7c20 */ /* 0x000fe20008410000 */
[----:B0-----:R-:W-:Y:S01]  /*3c4e0*/  MOV R161, 0x42c60000 ;  /* 0x42c6000000a17802 */ /* 0x001fe20000000f00 */
[----:B------:R-:W-:Y:S01]  /*3c4f0*/  FFMA.FTZ R172, R173, UR35, R172 ;  /* 0x00000023adac7c23 */ /* 0x000fe200080100ac */
[----:B------:R-:W-:-:S04]  /*3c500*/  DEPBAR.LE SB5, 0x7 ;  /* 0x0000d1c00000791a */ /* 0x000fc80000000000 */
[----:B------:R-:W-:Y:S01]  /*3c510*/  FMUL.FTZ R177, R177, UR39 ;  /* 0x00000027b1b17c20 */ /* 0x000fe20008410000 */
[----:B---3--:R-:W-:Y:S01]  /*3c520*/  FFMA.FTZ R174, R175, UR40, R174 ;  /* 0x00000028afae7c23 */ /* 0x008fe200080100ae */
[----:B-1----:R-:W-:Y:S01]  /*3c530*/  FFMA.FTZ R159, R164, R160, R159 ;  /* 0x000000a0a49f7223 */ /* 0x002fe2000001009f */
[----:B------:R-:W-:Y:S01]  /*3c540*/  MOV R164, 0x42c40000 ;  /* 0x42c4000000a47802 */ /* 0x000fe20000000f00 */
[----:B------:R-:W0:Y:S01]  /*3c550*/  LDCU.128 UR36, c[0x3][0x3f0] ;  /* 0x00c07e00ff2477ac */ /* 0x000e220008000c00 */
[----:B------:R-:W-:-:S04]  /*3c560*/  DEPBAR.LE SB5, 0x6 ;  /* 0x0000d1800000791a */ /* 0x000fc80000000000 */
[----:B------:R-:W-:Y:S01]  /*3c570*/  FFMA.FTZ R178, R178, UR41, R177 ;  /* 0x00000029b2b27c23 */ /* 0x000fe200080100b1 */
[----:B------:R-:W-:Y:S01]  /*3c580*/  FADD.FTZ R160, R166, -R159 ;  /* 0x8000009fa6a07221 */ /* 0x000fe20000010000 */
[----:B------:R-:W-:Y:S01]  /*3c590*/  FSEL R164, R164, 24.5, !P5 ;  /* 0x41c40000a4a47808 */ /* 0x000fe20006800000 */
[----:B------:R-:W-:Y:S01]  /*3c5a0*/  FADD.FTZ R169, R169, R170 ;  /* 0x000000aaa9a97221 */ /* 0x000fe20000010000 */
[----:B------:R-:W1:Y:S01]  /*3c5b0*/  LDCU.128 UR32, c[0x3][0xfc0] ;  /* 0x00c1f800ff2077ac */ /* 0x000e620008000c00 */
[----:B------:R-:W-:Y:S01]  /*3c5c0*/  FFMA.FTZ R128, R127, R160, R128 ;  /* 0x000000a07f807223 */ /* 0x000fe20000010080 */
[----:B------:R-:W-:Y:S01]  /*3c5d0*/  FADD.FTZ R127, -R159, R168 ;  /* 0x000000a89f7f7221 */ /* 0x000fe20000010100 */
[----:B------:R-:W-:Y:S01]  /*3c5e0*/  FADD.FTZ R169, R169, R172 ;  /* 0x000000aca9a97221 */ /* 0x000fe20000010000 */
[----:B------:R-:W2:Y:S01]  /*3c5f0*/  MUFU.RCP R164, R164 ;  /* 0x000000a400a47308 */ /* 0x000ea20000001000 */
[----:B------:R-:W3:Y:S01]  /*3c600*/  LDC R176, c[0x0][0x380] ;  /* 0x0000e000ffb07b82 */ /* 0x000ee20000000800 */
[----:B------:R-:W-:Y:S01]  /*3c610*/  FMUL.FTZ R160, R127, 0.25 ;  /* 0x3e8000007fa07820 */ /* 0x000fe20000410000 */
[----:B------:R-:W-:Y:S01]  /*3c620*/  FADD.FTZ R169, R169, R174 ;  /* 0x000000aea9a97221 */ /* 0x000fe20000010000 */
[----:B------:R-:W3:Y:S01]  /*3c630*/  LDCU.128 UR16, c[0x3][0xfd0] ;  /* 0x00c1fa00ff1077ac */ /* 0x000ee20008000c00 */
[----:B------:R-:W-:-:S02]  /*3c640*/  IADD3 R167, PT, PT, R4, UR45, RZ ;  /* 0x0000002d04a77c10 */ /* 0x000fc4000fffe0ff */
[----:B------:R-:W-:Y:S01]  /*3c650*/  FSEL R160, R160, R127, P5 ;  /* 0x0000007fa0a07208 */ /* 0x000fe20002800000 */
[----:B------:R-:W-:Y:S01]  /*3c660*/  FADD.FTZ R169, R169, R178 ;  /* 0x000000b2a9a97221 */ /* 0x000fe20000010000 */
[----:B------:R-:W-:Y:S01]  /*3c670*/  FSETP.GT.FTZ.AND P5, PT, R84, 8.50705917302346158658e+37, PT ;  /* 0x7e8000005400780b */ /* 0x000fe20003fb4000 */
[----:B------:R-:W-:-:S04]  /*3c680*/  DEPBAR.LE SB5, 0x3 ;  /* 0x0000d0c00000791a */ /* 0x000fc80000000000 */
[----:B0-----:R-:W-:Y:S01]  /*3c690*/  FMUL.FTZ R125, R125, UR36 ;  /* 0x000000247d7d7c20 */ /* 0x001fe20008410000 */
[----:B------:R-:W-:Y:S01]  /*3c6a0*/  FMUL.FTZ R124, R124, UR37 ;  /* 0x000000257c7c7c20 */ /* 0x000fe20008410000 */
[----:B------:R-:W-:Y:S01]  /*3c6b0*/  FMUL.FTZ R122, R122, UR38 ;  /* 0x000000267a7a7c20 */ /* 0x000fe20008410000 */
[----:B------:R-:W-:Y:S01]  /*3c6c0*/  FSEL R161, R161, 24.75, !P5 ;  /* 0x41c60000a1a17808 */ /* 0x000fe20006800000 */
[----:B------:R-:W-:Y:S01]  /*3c6d0*/  FFMA.FTZ R126, R126, UR42, R125 ;  /* 0x0000002a7e7e7c23 */ /* 0x000fe2000801007d */
[----:B------:R-:W-:Y:S01]  /*3c6e0*/  FFMA.FTZ R124, R123, UR43, R124 ;  /* 0x0000002b7b7c7c23 */ /* 0x000fe2000801007c */
[----:B------:R-:W0:Y:S01]  /*3c6f0*/  LDCU.128 UR40, c[0x3][0x1a0] ;  /* 0x00c03400ff2877ac */ /* 0x000e220008000c00 */
[----:B--2---:R-:W-:Y:S01]  /*3c700*/  FFMA.FTZ R159, R164, R160, R159 ;  /* 0x000000a0a49f7223 */ /* 0x004fe2000001009f */
[----:B------:R-:W-:Y:S01]  /*3c710*/  FADD.FTZ R169, R169, R126 ;  /* 0x0000007ea9a97221 */ /* 0x000fe20000010000 */
[----:B------:R2:W4:Y:S01]  /*3c720*/  MUFU.RCP R164, R161 ;  /* 0x000000a100a47308 */ /* 0x0005220000001000 */
[----:B-1----:R-:W-:Y:S01]  /*3c730*/  UIADD3 UR32, UPT, UPT, UR10, 0x16, UR32 ;  /* 0x000000160a207890 */ /* 0x002fe2000fffe020 */
[----:B------:R-:W-:Y:S01]  /*3c740*/  FADD.FTZ R160, R168, -R159 ;  /* 0x8000009fa8a07221 */ /* 0x000fe20000010000 */
[----:B------:R-:W-:Y:S01]  /*3c750*/  FADD.FTZ R169, R169, R124 ;  /* 0x0000007ca9a97221 */ /* 0x000fe20000010000 */
[----:B------:R-:W-:Y:S01]  /*3c760*/  UIADD3 UR33, UPT, UPT, UR10, 0x16, UR33 ;  /* 0x000000160a217890 */ /* 0x000fe2000fffe021 */
[----:B------:R-:W1:Y:S01]  /*3c770*/  LDC R175, c[0x0][0x380] ;  /* 0x0000e000ffaf7b82 */ /* 0x000e620000000800 */
[----:B------:R-:W-:Y:S01]  /*3c780*/  FFMA.FTZ R128, R127, R160, R128 ;  /* 0x000000a07f807223 */ /* 0x000fe20000010080 */
[----:B------:R-:W-:Y:S01]  /*3c790*/  FADD.FTZ R127, -R159, R170 ;  /* 0x000000aa9f7f7221 */ /* 0x000fe20000010100 */
[----:B------:R-:W-:Y:S01]  /*3c7a0*/  IADD3 R168, PT, PT, R4, UR46, RZ ;  /* 0x0000002e04a87c10 */ /* 0x000fe2000fffe0ff */
[----:B------:R-:W-:Y:S01]  /*3c7b0*/  UIADD3 UR20, UPT, UPT, UR10, 0x16, UR35 ;  /* 0x000000160a147890 */ /* 0x000fe2000fffe023 */
[----:B--2---:R-:W-:Y:S01]  /*3c7c0*/  MOV R161, 0x42ca0000 ;  /* 0x42ca000000a17802 */ /* 0x004fe20000000f00 */
[----:B------:R-:W-:Y:S01]  /*3c7d0*/  FMUL.FTZ R160, R127, 0.25 ;  /* 0x3e8000007fa07820 */ /* 0x000fe20000410000 */
[----:B---3--:R-:W-:Y:S01]  /*3c7e0*/  IMAD R165, R176, UR33, R165 ;  /* 0x00000021b0a57c24 */ /* 0x008fe2000f8e02a5 */
[----:B------:R-:W-:Y:S01]  /*3c7f0*/  UIADD3 UR16, UPT, UPT, UR10, 0x16, UR16 ;  /* 0x000000160a107890 */ /* 0x000fe2000fffe010 */
[----:B------:R-:W2:Y:S01]  /*3c800*/  LDC R176, c[0x0][0x380] ;  /* 0x0000e000ffb07b82 */ /* 0x000ea20000000800 */
[----:B------:R-:W-:Y:S01]  /*3c810*/  UIADD3 UR19, UPT, UPT, UR10, 0x16, UR19 ;  /* 0x000000160a137890 */ /* 0x000fe2000fffe013 */
[----:B------:R-:W-:Y:S01]  /*3c820*/  FSEL R160, R160, R127, P5 ;  /* 0x0000007fa0a07208 */ /* 0x000fe20002800000 */
[----:B------:R-:W-:Y:S01]  /*3c830*/  UIADD3 UR17, UPT, UPT, UR10, 0x16, UR17 ;  /* 0x000000160a117890 */ /* 0x000fe2000fffe011 */
[----:B------:R-:W-:Y:S01]  /*3c840*/  FSETP.GT.FTZ.AND P5, PT, R147, 8.50705917302346158658e+37, PT ;  /* 0x7e8000009300780b */ /* 0x000fe20003fb4000 */
[----:B------:R-:W-:-:S04]  /*3c850*/  DEPBAR.LE SB5, 0x2 ;  /* 0x0000d0800000791a */ /* 0x000fc80000000000 */
[----:B0-----:R-:W-:Y:S01]  /*3c860*/  FFMA.FTZ R122, R121, UR40, R122 ;  /* 0x00000028797a7c23 */ /* 0x001fe2000801007a */
[----:B------:R-:W-:Y:S01]  /*3c870*/  UIADD3 UR34, UPT, UPT, UR10, 0x16, UR34 ;  /* 0x000000160a227890 */ /* 0x000fe2000fffe022 */
[----:B----4-:R-:W-:Y:S01]  /*3c880*/  FFMA.FTZ R159, R164, R160, R159 ;  /* 0x000000a0a49f7223 */ /* 0x010fe2000001009f */
[----:B------:R-:W-:Y:S01]  /*3c890*/  MOV R164, 0x42c80000 ;  /* 0x42c8000000a47802 */ /* 0x000fe20000000f00 */
[----:B------:R-:W-:Y:S01]  /*3c8a0*/  FADD.FTZ R169, R169, R122 ;  /* 0x0000007aa9a97221 */ /* 0x000fe20000010000 */
[----:B------:R-:W0:Y:S01]  /*3c8b0*/  LDC R177, c[0x0][0x380] ;  /* 0x0000e000ffb17b82 */ /* 0x000e220000000800 */
[----:B------:R-:W-:Y:S01]  /*3c8c0*/  FADD.FTZ R160, R170, -R159 ;  /* 0x8000009faaa07221 */ /* 0x000fe20000010000 */
[----:B------:R-:W-:Y:S01]  /*3c8d0*/  FSEL R164, R164, 25, !P5 ;  /* 0x41c80000a4a47808 */ /* 0x000fe20006800000 */
[----:B------:R-:W-:Y:S01]  /*3c8e0*/  UIADD3 UR18, UPT, UPT, UR10, 0x16, UR18 ;  /* 0x000000160a127890 */ /* 0x000fe2000fffe012 */
[----:B------:R-:W-:Y:S01]  /*3c8f0*/  IADD3 R170, PT, PT, R4, UR47, RZ ;  /* 0x0000002f04aa7c10 */ /* 0x000fe2000fffe0ff */
[----:B------:R-:W-:Y:S01]  /*3c900*/  FFMA.FTZ R128, R127, R160, R128 ;  /* 0x000000a07f807223 */ /* 0x000fe20000010080 */
[----:B------:R-:W-:Y:S01]  /*3c910*/  FADD.FTZ R127, -R159, R172 ;  /* 0x000000ac9f7f7221 */ /* 0x000fe20000010100 */
[----:B-1----:R-:W-:Y:S01]  /*3c920*/  IMAD R168, R175, UR16, R168 ;  /* 0x00000010afa87c24 */ /* 0x002fe2000f8e02a8 */
[----:B------:R-:W1:Y:S01]  /*3c930*/  MUFU.RCP R164, R164 ;  /* 0x000000a400a47308 */ /* 0x000e620000001000 */
[----:B------:R-:W3:Y:S01]  /*3c940*/  LDC R173, c[0x0][0x380] ;  /* 0x0000e000ffad7b82 */ /* 0x000ee20000000800 */
[----:B------:R-:W-:Y:S01]  /*3c950*/  FMUL.FTZ R160, R127, 0.25 ;  /* 0x3e8000007fa07820 */ /* 0x000fe20000410000 */
[----:B------:R-:W-:-:S02]  /*3c960*/  IADD3 R165, PT, PT, R165, 0x16, RZ ;  /* 0x00000016a5a57810 */ /* 0x000fc40007ffe0ff */
[----:B------:R-:W-:Y:S02]  /*3c970*/  IADD3 R179, PT, PT, R168, 0x16, RZ ;  /* 0x00000016a8b37810 */ /* 0x000fe40007ffe0ff */
[----:B------:R-:W-:Y:S02]  /*3c980*/  FSEL R160, R160, R127, P5 ;  /* 0x0000007fa0a07208 */ /* 0x000fe40002800000 */
[----:B------:R-:W-:Y:S02]  /*3c990*/  FSETP.GT.FTZ.AND P5, PT, R148, 8.50705917302346158658e+37, PT ;  /* 0x7e8000009400780b */ /* 0x000fe40003fb4000 */
[----:B------:R-:W-:Y:S02]  /*3c9a0*/  MOV R184, 0x42d60000 ;  /* 0x42d6000000b87802 */ /* 0x000fe40000000f00 */
[----:B------:R-:W-:Y:S01]  /*3c9b0*/  FSEL R161, R161, 25.25, !P5 ;  /* 0x41ca0000a1a17808 */ /* 0x000fe20006800000 */
[----:B0-----:R-:W-:Y:S02]  /*3c9c0*/  IMAD R170, R177, UR17, R170 ;  /* 0x00000011b1aa7c24 */ /* 0x001fe4000f8e02aa */
[----:B-1----:R-:W-:-:S02]  /*3c9d0*/  FFMA.FTZ R159, R164, R160, R159 ;  /* 0x000000a0a49f7223 */ /* 0x002fc4000001009f */
[----:B------:R0:W1:Y:S02]  /*3c9e0*/  MUFU.RCP R164, R161 ;  /* 0x000000a100a47308 */ /* 0x0000640000001000 */
[----:B------:R-:W-:Y:S01]  /*3c9f0*/  FADD.FTZ R160, R172, -R159 ;  /* 0x8000009faca07221 */ /* 0x000fe20000010000 */
[----:B------:R-:W-:-:S03]  /*3ca00*/  IADD3 R180, PT, PT, R170, 0x16, RZ ;  /* 0x00000016aab47810 */ /* 0x000fc60007ffe0ff */
        /* <DEDUP_REMOVED lines=9> */
[----:B------:R-:W-:Y:S01]  /*3caa0*/  FSEL R164, R164, 25.5, !P5 ;  /* 0x41cc0000a4a47808 */ /* 0x000fe20006800000 */
[----:B------:R-:W0:Y:S02]  /*3cab0*/  LDC R174, c[0x0][0x380] ;  /* 0x0000e000ffae7b82 */ /* 0x000e240000000800 */
        /* <DEDUP_REMOVED lines=8> */
[----:B------:R1:W4:Y:S01]  /*3cb40*/  MUFU.RCP R164, R161 ;  /* 0x000000a100a47308 */ /* 0x0003220000001000 */
[----:B------:R-:W-:Y:S01]  /*3cb50*/  FADD.FTZ R160, R178, -R159 ;  /* 0x8000009fb2a07221 */ /* 0x000fe20000010000 */
[----:B------:R-:W-:Y:S01]  /*3cb60*/  FADD.FTZ R125, -R159, R126 ;  /* 0x0000007e9f7d7221 */ /* 0x000fe20000010100 */
[----:B------:R-:W2:Y:S02]  /*3cb70*/  LDC R178, c[0x0][0x380] ;  /* 0x0000e000ffb27b82 */ /* 0x000ea40000000800 */
[----:B------:R-:W-:Y:S01]  /*3cb80*/  FFMA.FTZ R128, R127, R160, R128 ;  /* 0x000000a07f807223 */ /* 0x000fe20000010080 */
[----:B------:R-:W-:-:S05]  /*3cb90*/  FMUL.FTZ R160, R125, 0.25 ;  /* 0x3e8000007da07820 */ /* 0x000fca0000410000 */
[----:B------:R-:W-:Y:S01]  /*3cba0*/  FSEL R160, R160, R125, P5 ;  /* 0x0000007da0a07208 */ /* 0x000fe20002800000 */
[----:B-1----:R-:W1:Y:S01]  /*3cbb0*/  LDC R161, c[0x0][0x380] ;  /* 0x0000e000ffa17b82 */ /* 0x002e620000000800 */
[----:B------:R-:W-:-:S03]  /*3cbc0*/  FSETP.GT.FTZ.AND P5, PT, R86, 8.50705917302346158658e+37, PT ;  /* 0x7e8000005600780b */ /* 0x000fc60003fb4000 */
[----:B----4-:R-:W-:Y:S01]  /*3cbd0*/  FFMA.FTZ R159, R164, R160, R159 ;  /* 0x000000a0a49f7223 */ /* 0x010fe2000001009f */
[C---:B------:R-:W-:Y:S02]  /*3cbe0*/  IADD3 R160, PT, PT, R4.reuse, UR49, RZ ;  /* 0x0000003104a07c10 */ /* 0x040fe4000fffe0ff */
[----:B------:R-:W-:Y:S01]  /*3cbf0*/  IADD3 R164, PT, PT, R4, UR50, RZ ;  /* 0x0000003204a47c10 */ /* 0x000fe2000fffe0ff */
[----:B------:R-:W-:Y:S01]  /*3cc00*/  FADD.FTZ R127, R126, -R159 ;  /* 0x8000009f7e7f7221 */ /* 0x000fe20000010000 */
[----:B------:R-:W-:-:S03]  /*3cc10*/  FADD.FTZ R126, -R159, R124 ;  /* 0x0000007c9f7e7221 */ /* 0x000fc60000010100 */
[----:B------:R-:W-:Y:S01]  /*3cc20*/  FFMA.FTZ R127, R125, R127, R128 ;  /* 0x0000007f7d7f7223 */ /* 0x000fe20000010080 */
[----:B------:R-:W-:Y:S01]  /*3cc30*/  MOV R125, 0x42d00000 ;  /* 0x42d00000007d7802 */ /* 0x000fe20000000f00 */
[----:B------:R-:W-:Y:S01]  /*3cc40*/  FMUL.FTZ R123, R126, 0.25 ;  /* 0x3e8000007e7b7820 */ /* 0x000fe20000410000 */
[----:B------:R-:W-:Y:S01]  /*3cc50*/  IMAD R164, R171, UR32, R164 ;  /* 0x00000020aba47c24 */ /* 0x000fe2000f8e02a4 */
[----:B------:R-:W-:Y:S01]  /*3cc60*/  MOV R171, 0x42d40000 ;  /* 0x42d4000000ab7802 */ /* 0x000fe20000000f00 */
[----:B--2---:R-:W-:Y:S01]  /*3cc70*/  IMAD R167, R178, UR20, R167 ;  /* 0x00000014b2a77c24 */ /* 0x004fe2000f8e02a7 */
[----:B------:R-:W-:Y:S02]  /*3cc80*/  FSEL R128, R125, 26, !P5 ;  /* 0x41d000007d807808 */ /* 0x000fe40006800000 */
[----:B------:R-:W-:Y:S02]  /*3cc90*/  IADD3 R125, PT, PT, R4, UR48, RZ ;  /* 0x00000030047d7c10 */ /* 0x000fe4000fffe0ff */
[----:B------:R2:W4:Y:S01]  /*3cca0*/  MUFU.RCP R166, R128 ;  /* 0x0000008000a67308 */ /* 0x0005220000001000 */
[----:B-1----:R-:W-:-:S02]  /*3ccb0*/  IMAD R161, R161, UR15, R160 ;  /* 0x0000000fa1a17c24 */ /* 0x002fc4000f8e02a0 */
[----:B0-----:R-:W-:Y:S02]  /*3ccc0*/  IMAD R125, R174, UR14, R125 ;  /* 0x0000000eae7d7c24 */ /* 0x001fe4000f8e027d */
[----:B------:R-:W0:Y:S01]  /*3ccd0*/  LDC R174, c[0x0][0x380] ;  /* 0x0000e000ffae7b82 */ /* 0x000e220000000800 */
[----:B--2---:R-:W-:Y:S02]  /*3cce0*/  FSEL R128, R123, R126, P5 ;  /* 0x0000007e7b807208 */ /* 0x004fe40002800000 */
[----:B------:R-:W-:Y:S02]  /*3ccf0*/  MOV R123, 0x42d20000 ;  /* 0x42d20000007b7802 */ /* 0x000fe40000000f00 */
[----:B------:R-:W-:Y:S02]  /*3cd00*/  FSETP.GT.FTZ.AND P5, PT, R87, 8.50705917302346158658e+37, PT ;  /* 0x7e8000005700780b */ /* 0x000fe40003fb4000 */
[----:B------:R-:W-:Y:S02]  /*3cd10*/  IADD3 R125, PT, PT, R125, 0x16, RZ ;  /* 0x000000167d7d7810 */ /* 0x000fe40007ffe0ff */
[----:B------:R-:W-:Y:S01]  /*3cd20*/  FSEL R123, R123, 26.25, !P5 ;  /* 0x41d200007b7b7808 */ /* 0x000fe20006800000 */
[----:B----4-:R-:W-:Y:S01]  /*3cd30*/  FFMA.FTZ R159, R166, R128, R159 ;  /* 0x00000080a69f7223 */ /* 0x010fe2000001009f */
[----:B------:R-:W-:Y:S01]  /*3cd40*/  IADD3 R166, PT, PT, R4, UR44, RZ ;  /* 0x0000002c04a67c10 */ /* 0x000fe2000fffe0ff */
[----:B------:R-:W1:Y:S01]  /*3cd50*/  LDCU.128 UR44, c[0x3][0x2040] ;  /* 0x00c40800ff2c77ac */ /* 0x000e620008000c00 */
[----:B------:R2:W4:Y:S01]  /*3cd60*/  MUFU.RCP R172, R123 ;  /* 0x0000007b00ac7308 */ /* 0x0005220000001000 */
[----:B------:R-:W-:-:S02]  /*3cd70*/  FADD.FTZ R128, -R159, R122 ;  /* 0x0000007a9f807221 */ /* 0x000fc40000010100 */
[----:B---3--:R-:W-:Y:S01]  /*3cd80*/  IMAD R166, R173, UR34, R166 ;  /* 0x00000022ada67c24 */ /* 0x008fe2000f8e02a6 */
[----:B------:R-:W3:Y:S01]  /*3cd90*/  LDCU.128 UR32, c[0x3][0xfe0] ;  /* 0x00c1fc00ff2077ac */ /* 0x000ee20008000c00 */
[----:B------:R-:W-:Y:S01]  /*3cda0*/  FMUL.FTZ R121, R128, 0.25 ;  /* 0x3e80000080797820 */ /* 0x000fe20000410000 */
[----:B------:R-:W3:Y:S02]  /*3cdb0*/  LDC R173, c[0x0][0x380] ;  /* 0x0000e000ffad7b82 */ /* 0x000ee40000000800 */
[----:B------:R-:W-:Y:S02]  /*3cdc0*/  IADD3 R166, PT, PT, R166, 0x16, RZ ;  /* 0x00000016a6a67810 */ /* 0x000fe40007ffe0ff */
[----:B------:R-:W-:Y:S02]  /*3cdd0*/  FSEL R160, R121, R128, P5 ;  /* 0x0000008079a07208 */ /* 0x000fe40002800000 */
[----:B------:R-:W-:Y:S01]  /*3cde0*/  FSETP.GT.FTZ.AND P5, PT, R88, 8.50705917302346158658e+37, PT ;  /* 0x7e8000005800780b */ /* 0x000fe20003fb4000 */
[----:B------:R-:W-:-:S04]  /*3cdf0*/  DEPBAR.LE SB5, 0x1 ;  /* 0x0000d0400000791a */ /* 0x000fc80000000000 */
[----:B--2---:R-:W-:Y:S01]  /*3ce00*/  FMUL.FTZ R123, R120, UR39 ;  /* 0x00000027787b7c20 */ /* 0x004fe20008410000 */
[----:B----4-:R-:W-:Y:S01]  /*3ce10*/  FFMA.FTZ R121, R172, R160, R159 ;  /* 0x000000a0ac797223 */ /* 0x010fe2000001009f */
[----:B------:R-:W-:Y:S02]  /*3ce20*/  FSEL R160, R171, 26.5, !P5 ;  /* 0x41d40000aba07808 */ /* 0x000fe40006800000 */
[----:B-----5:R-:W-:Y:S01]  /*3ce30*/  FFMA.FTZ R2, R2, UR41, R123 ;  /* 0x0000002902027c23 */ /* 0x020fe2000801007b */
[----:B------:R-:W-:Y:S01]  /*3ce40*/  FADD.FTZ R159, R124, -R159 ;  /* 0x8000009f7c9f7221 */ /* 0x000fe20000010000 */
[----:B-1----:R-:W-:Y:S01]  /*3ce50*/  IADD3 R171, PT, PT, R4, UR44, RZ ;  /* 0x0000002c04ab7c10 */ /* 0x002fe2000fffe0ff */
[----:B------:R1:W2:Y:S01]  /*3ce60*/  MUFU.RCP R172, R160 ;  /* 0x000000a000ac7308 */ /* 0x0002a20000001000 */
[--C-:B------:R-:W-:Y:S01]  /*3ce70*/  FADD.FTZ R120, -R121, R2.reuse ;  /* 0x0000000279787221 */ /* 0x100fe20000010100 */
[----:B------:R-:W-:Y:S01]  /*3ce80*/  FFMA.FTZ R127, R126, R159, R127 ;  /* 0x0000009f7e7f7223 */ /* 0x000fe2000001007f */
[----:B------:R-:W-:Y:S01]  /*3ce90*/  FADD.FTZ R169, R169, R2 ;  /* 0x00000002a9a97221 */ /* 0x000fe20000010000 */
[----:B0-----:R-:W-:-:S02]  /*3cea0*/  IMAD R171, R174, UR18, R171 ;  /* 0x00000012aeab7c24 */ /* 0x001fc4000f8e02ab */
[----:B------:R-:W-:Y:S01]  /*3ceb0*/  FMUL.FTZ R123, R120, 0.25 ;  /* 0x3e800000787b7820 */ /* 0x000fe20000410000 */
[----:B---3--:R-:W-:Y:S01]  /*3cec0*/  UIADD3 UR32, UPT, UPT, UR10, 0x16, UR32 ;  /* 0x000000160a207890 */ /* 0x008fe2000fffe020 */
[C---:B------:R-:W-:Y:S02]  /*3ced0*/  IADD3 R124, PT, PT, R4.reuse, UR46, RZ ;  /* 0x0000002e047c7c10 */ /* 0x040fe4000fffe0ff */
[----:B------:R-:W-:Y:S02]  /*3cee0*/  IADD3 R181, PT, PT, R171, 0x16, RZ ;  /* 0x00000016abb57810 */ /* 0x000fe40007ffe0ff */
[----:B-1----:R-:W-:Y:S01]  /*3cef0*/  FSEL R160, R123, R120, P5 ;  /* 0x000000787ba07208 */ /* 0x002fe20002800000 */
[----:B------:R-:W-:Y:S01]  /*3cf00*/  IMAD R124, R173, UR32, R124 ;  /* 0x00000020ad7c7c24 */ /* 0x000fe2000f8e027c */
[----:B------:R-:W-:Y:S02]  /*3cf10*/  IADD3 R123, PT, PT, R4, UR45, RZ ;  /* 0x0000002d047b7c10 */ /* 0x000fe4000fffe0ff */
[----:B------:R-:W-:Y:S01]  /*3cf20*/  FSETP.GT.FTZ.AND P5, PT, R89, 8.50705917302346158658e+37, PT ;  /* 0x7e8000005900780b */ /* 0x000fe20003fb4000 */
[--C-:B--2---:R-:W-:Y:S01]  /*3cf30*/  FFMA.FTZ R159, R172, R160, R121.reuse ;  /* 0x000000a0ac9f7223 */ /* 0x104fe20000010079 */
[----:B------:R-:W-:Y:S01]  /*3cf40*/  FADD.FTZ R121, R122, -R121 ;  /* 0x800000797a797221 */ /* 0x000fe20000010000 */
[----:B------:R-:W-:Y:S01]  /*3cf50*/  IMAD R123, R176, UR19, R123 ;  /* 0x00000013b07b7c24 */ /* 0x000fe2000f8e027b */
        /* <DEDUP_REMOVED lines=271> */
[----:B------:R-:W-:Y:S01]  /*3e050*/  FSEL R184, R184, 29.5, !P5 ;  /* 0x41ec0000b8b87808 */ /* 0x000fe20006800000 */
[----:B------:R-:W1:Y:S01]  /*3e060*/  LDCU.128 UR16, c[0x3][0x430] ;  /* 0x00c08600ff1077ac */ /* 0x000e620008000c00 */
[----:B------:R-:W-:Y:S01]  /*3e070*/  FSETP.GT.FTZ.AND P6, PT, R103, 8.50705917302346158658e+37, PT ;  /* 0x7e8000006700780b */ /* 0x000fe20003fd4000 */
[----:B------:R-:W2:Y:S03]  /*3e080*/  LDCU.128 UR44, c[0x3][0x440] ;  /* 0x00c08800ff2c77ac */ /* 0x000ea60008000c00 */
[----:B------:R-:W3:Y:S01]  /*3e090*/  MUFU.RCP R184, R184 ;  /* 0x000000b800b87308 */ /* 0x000ee20000001000 */
[----:B0-----:R-:W0:Y:S01]  /*3e0a0*/  LDC R176, c[0x0][0x380] ;  /* 0x0000e000ffb07b82 */ /* 0x001e220000000800 */
[----:B------:R-:W-:-:S04]  /*3e0b0*/  DEPBAR.LE SB5, 0xf ;  /* 0x0000d3c00000791a */ /* 0x000fc80000000000 */
[----:B------:R-:W-:Y:S01]  /*3e0c0*/  FMUL.FTZ R161, R161, UR39 ;  /* 0x00000027a1a17c20 */ /* 0x000fe20008410000 */
[----:B------:R-:W4:Y:S03]  /*3e0d0*/  LDCU.128 UR36, c[0x3][0x1e0] ;  /* 0x00c03c00ff2477ac */ /* 0x000f260008000c00 */
        /* <DEDUP_REMOVED lines=18> */
[----:B----4-:R-:W-:Y:S01]  /*3e200*/  FFMA.FTZ R172, R173, UR36, R172 ;  /* 0x00000024adac7c23 */ /* 0x010fe200080100ac */
[----:B------:R-:W-:Y:S01]  /*3e210*/  FFMA.FTZ R174, R175, UR37, R174 ;  /* 0x00000025afae7c23 */ /* 0x000fe200080100ae */
[----:B---3--:R-:W-:Y:S01]  /*3e220*/  FFMA.FTZ R159, R184, R166, R159 ;  /* 0x000000a6b89f7223 */ /* 0x008fe2000001009f */
        /* <DEDUP_REMOVED lines=8> */
[----:B------:R-:W-:Y:S01]  /*3e2b0*/  FMUL.FTZ R123, R123, UR47 ;  /* 0x0000002f7b7b7c20 */ /* 0x000fe20008410000 */
[----:B------:R-:W-:Y:S01]  /*3e2c0*/  FFMA.FTZ R160, R161, R165, R160 ;  /* 0x000000a5a1a07223 */ /* 0x000fe200000100a0 */
[----:B------:R-:W-:Y:S01]  /*3e2d0*/  MOV R161, 0x42ee0000 ;  /* 0x42ee000000a17802 */ /* 0x000fe20000000f00 */
[----:B------:R-:W-:Y:S01]  /*3e2e0*/  FADD.FTZ R169, R169, R172 ;  /* 0x000000aca9a97221 */ /* 0x000fe20000010000 */
[----:B------:R-:W2:Y:S01]  /*3e2f0*/  LDCU.128 UR16, c[0x3][0x1010] ;  /* 0x00c20200ff1077ac */ /* 0x000ea20008000c00 */
[----:B------:R-:W3:Y:S01]  /*3e300*/  LDC R171, c[0x0][0x380] ;  /* 0x0000e000ffab7b82 */ /* 0x000ee20000000800 */
[----:B------:R-:W-:Y:S01]  /*3e310*/  FSEL R165, R161, 29.75, !P5 ;  /* 0x41ee0000a1a57808 */ /* 0x000fe20006800000 */
[----:B------:R-:W-:Y:S01]  /*3e320*/  FADD.FTZ R161, -R159, R168 ;  /* 0x000000a89fa17221 */ /* 0x000fe20000010100 */
[----:B------:R-:W-:Y:S01]  /*3e330*/  FADD.FTZ R169, R169, R174 ;  /* 0x000000aea9a97221 */ /* 0x000fe20000010000 */
[----:B------:R-:W4:Y:S01]  /*3e340*/  LDCU.128 UR40, c[0x3][0x2080] ;  /* 0x00c41000ff2877ac */ /* 0x000f220008000c00 */
[----:B------:R0:W4:Y:S01]  /*3e350*/  MUFU.RCP R166, R165 ;  /* 0x000000a500a67308 */ /* 0x0001220000001000 */
[----:B------:R-:W-:Y:S01]  /*3e360*/  FMUL.FTZ R164, R161, 0.25 ;  /* 0x3e800000a1a47820 */ /* 0x000fe20000410000 */
[----:B------:R-:W-:Y:S01]  /*3e370*/  FADD.FTZ R169, R169, R178 ;  /* 0x000000b2a9a97221 */ /* 0x000fe20000010000 */
[----:B------:R-:W3:Y:S01]  /*3e380*/  LDC R175, c[0x0][0x380] ;  /* 0x0000e000ffaf7b82 */ /* 0x000ee20000000800 */
[----:B-1----:R-:W-:Y:S01]  /*3e390*/  FFMA.FTZ R126, R126, UR36, R125 ;  /* 0x000000247e7e7c23 */ /* 0x002fe2000801007d */
[----:B------:R-:W-:Y:S01]  /*3e3a0*/  MOV R184, 0x43010000 ;  /* 0x4301000000b87802 */ /* 0x000fe20000000f00 */
[----:B------:R-:W-:Y:S01]  /*3e3b0*/  FADD.FTZ R169, R169, R128 ;  /* 0x00000080a9a97221 */ /* 0x000fe20000010000 */
[----:B------:R-:W-:-:S02]  /*3e3c0*/  FSEL R164, R164, R161, P5 ;  /* 0x000000a1a4a47208 */ /* 0x000fc40002800000 */
[----:B------:R-:W-:Y:S01]  /*3e3d0*/  FSETP.GT.FTZ.AND P5, PT, R99, 8.50705917302346158658e+37, PT ;  /* 0x7e8000006300780b */ /* 0x000fe20003fb4000 */
[----:B------:R-:W-:Y:S01]  /*3e3e0*/  FADD.FTZ R169, R169, R126 ;  /* 0x0000007ea9a97221 */ /* 0x000fe20000010000 */
[----:B0-----:R-:W-:Y:S01]  /*3e3f0*/  MOV R165, 0x42f20000 ;  /* 0x42f2000000a57802 */ /* 0x001fe20000000f00 */
[----:B------:R-:W-:-:S04]  /*3e400*/  DEPBAR.LE SB5, 0x4 ;  /* 0x0000d1000000791a */ /* 0x000fc80000000000 */
[----:B------:R-:W-:Y:S01]  /*3e410*/  FFMA.FTZ R124, R124, UR37, R123 ;  /* 0x000000257c7c7c23 */ /* 0x000fe2000801007b */
[----:B--2---:R-:W-:Y:S01]  /*3e420*/  UIADD3 UR14, UPT, UPT, UR10, 0x16, UR16 ;  /* 0x000000160a0e7890 */ /* 0x004fe2000fffe010 */
[----:B------:R-:W0:Y:S01]  /*3e430*/  LDC R173, c[0x0][0x380] ;  /* 0x0000e000ffad7b82 */ /* 0x000e220000000800 */
[----:B------:R-:W-:Y:S01]  /*3e440*/  UIADD3 UR15, UPT, UPT, UR10, 0x16, UR17 ;  /* 0x000000160a0f7890 */ /* 0x000fe2000fffe011 */
[----:B------:R-:W-:Y:S01]  /*3e450*/  FADD.FTZ R169, R169, R124 ;  /* 0x0000007ca9a97221 */ /* 0x000fe20000010000 */
[----:B----4-:R-:W-:Y:S01]  /*3e460*/  FFMA.FTZ R159, R166, R164, R159 ;  /* 0x000000a4a69f7223 */ /* 0x010fe2000001009f */
[----:B------:R-:W-:Y:S01]  /*3e470*/  MOV R166, 0x42f00000 ;  /* 0x42f0000000a67802 */ /* 0x000fe20000000f00 */
[----:B------:R-:W-:Y:S01]  /*3e480*/  UIADD3 UR20, UPT, UPT, UR10, 0x16, UR18 ;  /* 0x000000160a147890 */ /* 0x000fe2000fffe012 */
[----:B------:R-:W-:Y:S01]  /*3e490*/  IADD3 R167, PT, PT, R4, UR43, RZ ;  /* 0x0000002b04a77c10 */ /* 0x000fe2000fffe0ff */
[----:B------:R-:W-:Y:S01]  /*3e4a0*/  FADD.FTZ R164, R168, -R159 ;  /* 0x8000009fa8a47221 */ /* 0x000fe20000010000 */
[----:B------:R-:W-:Y:S01]  /*3e4b0*/  FSEL R166, R166, 30, !P5 ;  /* 0x41f00000a6a67808 */ /* 0x000fe20006800000 */
[----:B------:R-:W-:Y:S01]  /*3e4c0*/  UIADD3 UR21, UPT, UPT, UR10, 0x16, UR19 ;  /* 0x000000160a157890 */ /* 0x000fe2000fffe013 */
[----:B------:R-:W-:Y:S01]  /*3e4d0*/  MOV R168, 0x42fe0000 ;  /* 0x42fe000000a87802 */ /* 0x000fe20000000f00 */
[----:B------:R-:W-:Y:S01]  /*3e4e0*/  FFMA.FTZ R160, R161, R164, R160 ;  /* 0x000000a4a1a07223 */ /* 0x000fe200000100a0 */
[----:B------:R-:W-:Y:S01]  /*3e4f0*/  FADD.FTZ R161, -R159, R170 ;  /* 0x000000aa9fa17221 */ /* 0x000fe20000010100 */
[----:B------:R-:W1:Y:S01]  /*3e500*/  LDCU.128 UR16, c[0x3][0x1020] ;  /* 0x00c20400ff1077ac */ /* 0x000e620008000c00 */
[----:B------:R-:W2:Y:S01]  /*3e510*/  MUFU.RCP R166, R166 ;  /* 0x000000a600a67308 */ /* 0x000ea20000001000 */
[----:B------:R-:W-:Y:S01]  /*3e520*/  FSEL R168, R168, 31.75, !P6 ;  /* 0x41fe0000a8a87808 */ /* 0x000fe20007000000 */
[----:B------:R-:W-:Y:S01]  /*3e530*/  FMUL.FTZ R164, R161, 0.25 ;  /* 0x3e800000a1a47820 */ /* 0x000fe20000410000 */
[----:B------:R-:W4:Y:S04]  /*3e540*/  LDC R177, c[0x0][0x380] ;  /* 0x0000e000ffb17b82 */ /* 0x000f280000000800 */
[----:B------:R-:W-:Y:S01]  /*3e550*/  FSEL R164, R164, R161, P5 ;  /* 0x000000a1a4a47208 */ /* 0x000fe20002800000 */
[----:B------:R-:W-:Y:S01]  /*3e560*/  MUFU.RCP R168, R168 ;  /* 0x000000a800a87308 */ /* 0x000fe20000001000 */
[----:B------:R-:W-:-:S04]  /*3e570*/  FSETP.GT.FTZ.AND P5, PT, R100, 8.50705917302346158658e+37, PT ;  /* 0x7e8000006400780b */ /* 0x000fc80003fb4000 */
[----:B------:R-:W-:Y:S01]  /*3e580*/  FSEL R165, R165, 30.25, !P5 ;  /* 0x41f20000a5a57808 */ /* 0x000fe20006800000 */
[----:B--2---:R-:W-:Y:S01]  /*3e590*/  FFMA.FTZ R159, R166, R164, R159 ;  /* 0x000000a4a69f7223 */ /* 0x004fe2000001009f */
[----:B-1----:R-:W-:Y:S02]  /*3e5a0*/  UIADD3 UR27, UPT, UPT, UR10, 0x16, UR18 ;  /* 0x000000160a1b7890 */ /* 0x002fe4000fffe012 */
[----:B------:R1:W2:Y:S01]  /*3e5b0*/  MUFU.RCP R166, R165 ;  /* 0x000000a500a67308 */ /* 0x0002a20000001000 */
[----:B------:R-:W-:Y:S01]  /*3e5c0*/  UIADD3 UR31, UPT, UPT, UR10, 0x16, UR19 ;  /* 0x000000160a1f7890 */ /* 0x000fe2000fffe013 */
[----:B------:R-:W-:Y:S01]  /*3e5d0*/  FADD.FTZ R164, R170, -R159 ;  /* 0x8000009faaa47221 */ /* 0x000fe20000010000 */
[----:B------:R-:W-:Y:S01]  /*3e5e0*/  UIADD3 UR25, UPT, UPT, UR10, 0x16, UR16 ;  /* 0x000000160a197890 */ /* 0x000fe2000fffe010 */
[----:B------:R-:W3:Y:S01]  /*3e5f0*/  LDC R170, c[0x0][0x380] ;  /* 0x0000e000ffaa7b82 */ /* 0x000ee20000000800 */
[----:B------:R-:W-:Y:S01]  /*3e600*/  UIADD3 UR26, UPT, UPT, UR10, 0x16, UR17 ;  /* 0x000000160a1a7890 */ /* 0x000fe2000fffe011 */
[----:B------:R-:W-:Y:S01]  /*3e610*/  FFMA.FTZ R160, R161, R164, R160 ;  /* 0x000000a4a1a07223 */ /* 0x000fe200000100a0 */
[----:B------:R-:W-:Y:S01]  /*3e620*/  FADD.FTZ R161, -R159, R172 ;  /* 0x000000ac9fa17221 */ /* 0x000fe20000010100 */
[----:B------:R-:W0:Y:S01]  /*3e630*/  LDCU.128 UR16, c[0x3][0x1030] ;  /* 0x00c20600ff1077ac */ /* 0x000e220008000c00 */
[----:B-1----:R-:W-:-:S02]  /*3e640*/  MOV R165, 0x42f60000 ;  /* 0x42f6000000a57802 */ /* 0x002fc40000000f00 */
[----:B------:R-:W-:-:S05]  /*3e650*/  FMUL.FTZ R164, R161, 0.25 ;  /* 0x3e800000a1a47820 */ /* 0x000fca0000410000 */
[----:B------:R-:W-:Y:S02]  /*3e660*/  FSEL R164, R164, R161, P5 ;  /* 0x000000a1a4a47208 */ /* 0x000fe40002800000 */
[----:B------:R-:W-:-:S03]  /*3e670*/  FSETP.GT.FTZ.AND P5, PT, R101, 8.50705917302346158658e+37, PT ;  /* 0x7e8000006500780b */ /* 0x000fc60003fb4000 */
[----:B--2---:R-:W-:Y:S01]  /*3e680*/  FFMA.FTZ R159, R166, R164, R159 ;  /* 0x000000a4a69f7223 */ /* 0x004fe2000001009f */
[----:B------:R-:W-:-:S03]  /*3e690*/  MOV R166, 0x42f40000 ;  /* 0x42f4000000a67802 */ /* 0x000fc60000000f00 */
[----:B------:R-:W-:Y:S01]  /*3e6a0*/  FADD.FTZ R164, R172, -R159 ;  /* 0x8000009faca47221 */ /* 0x000fe20000010000 */
[----:B------:R-:W-:Y:S01]  /*3e6b0*/  FSEL R166, R166, 30.5, !P5 ;  /* 0x41f40000a6a67808 */ /* 0x000fe20006800000 */
[----:B------:R-:W1:Y:S01]  /*3e6c0*/  LDC R172, c[0x0][0x380] ;  /* 0x0000e000ffac7b82 */ /* 0x000e620000000800 */
[----:B0-----:R-:W-:Y:S01]  /*3e6d0*/  UIADD3 UR16, UPT, UPT, UR10, 0x16, UR16 ;  /* 0x000000160a107890 */ /* 0x001fe2000fffe010 */
[----:B------:R-:W-:Y:S01]  /*3e6e0*/  FFMA.FTZ R160, R161, R164, R160 ;  /* 0x000000a4a1a07223 */ /* 0x000fe200000100a0 */
[----:B------:R-:W-:Y:S01]  /*3e6f0*/  FADD.FTZ R161, -R159, R174 ;  /* 0x000000ae9fa17221 */ /* 0x000fe20000010100 */
[----:B------:R-:W-:Y:S01]  /*3e700*/  UIADD3 UR18, UPT, UPT, UR10, 0x16, UR18 ;  /* 0x000000160a127890 */ /* 0x000fe2000fffe012 */
[----:B------:R-:W0:Y:S01]  /*3e710*/  MUFU.RCP R166, R166 ;  /* 0x000000a600a67308 */ /* 0x000e220000001000 */
[----:B------:R-:W-:Y:S01]  /*3e720*/  UIADD3 UR17, UPT, UPT, UR10, 0x16, UR17 ;  /* 0x000000160a117890 */ /* 0x000fe2000fffe011 */
[----:B------:R-:W-:-:S05]  /*3e730*/  FMUL.FTZ R164, R161, 0.25 ;  /* 0x3e800000a1a47820 */ /* 0x000fca0000410000 */
[----:B------:R-:W-:Y:S02]  /*3e740*/  FSEL R164, R164, R161, P5 ;  /* 0x000000a1a4a47208 */ /* 0x000fe40002800000 */
[----:B------:R-:W-:-:S04]  /*3e750*/  FSETP.GT.FTZ.AND P5, PT, R102, 8.50705917302346158658e+37, PT ;  /* 0x7e8000006600780b */ /* 0x000fc80003fb4000 */
[----:B------:R-:W-:Y:S01]  /*3e760*/  FSEL R165, R165, 30.75, !P5 ;  /* 0x41f60000a5a57808 */ /* 0x000fe20006800000 */
[----:B0-----:R-:W-:-:S03]  /*3e770*/  FFMA.FTZ R159, R166, R164, R159 ;  /* 0x000000a4a69f7223 */ /* 0x001fc6000001009f */
[----:B------:R0:W2:Y:S01]  /*3e780*/  MUFU.RCP R166, R165 ;  /* 0x000000a500a67308 */ /* 0x0000a20000001000 */
[----:B------:R-:W-:Y:S02]  /*3e790*/  FADD.FTZ R164, R174, -R159 ;  /* 0x8000009faea47221 */ /* 0x000fe40000010000 */
[----:B------:R-:W4:Y:S02]  /*3e7a0*/  LDC R174, c[0x0][0x380] ;  /* 0x0000e000ffae7b82 */ /* 0x000f240000000800 */
[----:B------:R-:W-:Y:S01]  /*3e7b0*/  FFMA.FTZ R160, R161, R164, R160 ;  /* 0x000000a4a1a07223 */ /* 0x000fe200000100a0 */
[----:B------:R-:W-:Y:S01]  /*3e7c0*/  FADD.FTZ R161, -R159, R178 ;  /* 0x000000b29fa17221 */ /* 0x000fe20000010100 */
[----:B0-----:R-:W-:-:S03]  /*3e7d0*/  IADD3 R165, PT, PT, R4, UR41, RZ ;  /* 0x0000002904a57c10 */ /* 0x001fc6000fffe0ff */
[----:B------:R-:W-:-:S05]  /*3e7e0*/  FMUL.FTZ R164, R161, 0.25 ;  /* 0x3e800000a1a47820 */ /* 0x000fca0000410000 */
        /* <DEDUP_REMOVED lines=9> */
[----:B------:R-:W0:Y:S01]  /*3e880*/  LDC R174, c[0x0][0x380] ;  /* 0x0000e000ffae7b82 */ /* 0x000e220000000800 */
[----:B------:R-:W-:Y:S01]  /*3e890*/  FMUL.FTZ R164, R127, 0.25 ;  /* 0x3e8000007fa47820 */ /* 0x000fe20000410000 */
[----:B------:R-:W2:Y:S04]  /*3e8a0*/  MUFU.RCP R166, R166 ;  /* 0x000000a600a67308 */ /* 0x000ea80000001000 */
[----:B------:R-:W-:-:S02]  /*3e8b0*/  FSEL R164, R164, R127, P5 ;  /* 0x0000007fa4a47208 */ /* 0x000fc40002800000 */
[----:B------:R-:W-:-:S03]  /*3e8c0*/  FSETP.GT.FTZ.AND P5, PT, R154, 8.50705917302346158658e+37, PT ;  /* 0x7e8000009a00780b */ /* 0x000fc60003fb4000 */
[----:B--2---:R-:W-:Y:S01]  /*3e8d0*/  FFMA.FTZ R159, R166, R164, R159 ;  /* 0x000000a4a69f7223 */ /* 0x004fe2000001009f */
[----:B------:R-:W-:Y:S02]  /*3e8e0*/  MOV R164, 0x42fa0000 ;  /* 0x42fa000000a47802 */ /* 0x000fe40000000f00 */
[----:B------:R-:W-:Y:S01]  /*3e8f0*/  IADD3 R166, PT, PT, R4, UR42, RZ ;  /* 0x0000002a04a67c10 */ /* 0x000fe2000fffe0ff */
[----:B------:R-:W-:Y:S01]  /*3e900*/  FADD.FTZ R161, R128, -R159 ;  /* 0x8000009f80a17221 */ /* 0x000fe20000010000 */
[----:B------:R-:W-:-:S03]  /*3e910*/  FADD.FTZ R125, -R159, R126 ;  /* 0x0000007e9f7d7221 */ /* 0x000fc60000010100 */
[----:B------:R-:W-:Y:S01]  /*3e920*/  FFMA.FTZ R160, R127, R161, R160 ;  /* 0x000000a17fa07223 */ /* 0x000fe200000100a0 */
[----:B------:R-:W-:Y:S01]  /*3e930*/  FSEL R127, R164, 31.25, !P5 ;  /* 0x41fa0000a47f7808 */ /* 0x000fe20006800000 */
[----:B------:R-:W-:Y:S01]  /*3e940*/  FMUL.FTZ R128, R125, 0.25 ;  /* 0x3e8000007d807820 */ /* 0x000fe20000410000 */
[----:B------:R-:W-:Y:S01]  /*3e950*/  IADD3 R161, PT, PT, R4, UR34, RZ ;  /* 0x0000002204a17c10 */ /* 0x000fe2000fffe0ff */
[----:B------:R-:W-:Y:S01]  /*3e960*/  IMAD R166, R173, UR25, R166 ;  /* 0x00000019ada67c24 */ /* 0x000fe2000f8e02a6 */
[----:B------:R-:W2:Y:S01]  /*3e970*/  MUFU.RCP R164, R127 ;  /* 0x0000007f00a47308 */ /* 0x000ea20000001000 */
[----:B------:R-:W4:Y:S01]  /*3e980*/  LDC R173, c[0x0][0x380] ;  /* 0x0000e000ffad7b82 */ /* 0x000f220000000800 */
[----:B------:R-:W-:Y:S01]  /*3e990*/  FSEL R128, R128, R125, P5 ;  /* 0x0000007d80807208 */ /* 0x000fe20002800000 */
[----:B---3--:R-:W-:Y:S01]  /*3e9a0*/  IMAD R161, R170, UR14, R161 ;  /* 0x0000000eaaa17c24 */ /* 0x008fe2000f8e02a1 */
[----:B------:R-:W-:-:S04]  /*3e9b0*/  FSETP.GT.FTZ.AND P5, PT, R155, 8.50705917302346158658e+37, PT ;  /* 0x7e8000009b00780b */ /* 0x000fc80003fb4000 */
[----:B------:R-:W-:Y:S01]  /*3e9c0*/  IADD3 R161, PT, PT, R161, 0x16, RZ ;  /* 0x00000016a1a17810 */ /* 0x000fe20007ffe0ff */
[----:B------:R-:W3:Y:S01]  /*3e9d0*/  LDC R170, c[0x0][0x380] ;  /* 0x0000e000ffaa7b82 */ /* 0x000ee20000000800 */
[----:B--2---:R-:W-:Y:S01]  /*3e9e0*/  FFMA.FTZ R159, R164, R128, R159 ;  /* 0x00000080a49f7223 */ /* 0x004fe2000001009f */
[----:B------:R-:W-:Y:S01]  /*3e9f0*/  IADD3 R164, PT, PT, R4, UR35, RZ ;  /* 0x0000002304a47c10 */ /* 0x000fe2000fffe0ff */
[----:B------:R-:W2:Y:S02]  /*3ea00*/  LDCU.128 UR32, c[0x3][0x450] ;  /* 0x00c08a00ff2077ac */ /* 0x000ea40008000c00 */
[----:B------:R-:W-:Y:S01]  /*3ea10*/  FADD.FTZ R127, R126, -R159 ;  /* 0x8000009f7e7f7221 */ /* 0x000fe20000010000 */
[----:B------:R-:W-:Y:S01]  /*3ea20*/  MOV R126, 0x42fc0000 ;  /* 0x42fc0000007e7802 */ /* 0x000fe20000000f00 */
[----:B------:R-:W-:Y:S02]  /*3ea30*/  IMAD R164, R171, UR15, R164 ;  /* 0x0000000faba47c24 */ /* 0x000fe4000f8e02a4 */
[----:B------:R-:W-:Y:S01]  /*3ea40*/  FFMA.FTZ R127, R125, R127, R160 ;  /* 0x0000007f7d7f7223 */ /* 0x000fe200000100a0 */
[----:B------:R-:W-:Y:S01]  /*3ea50*/  FSEL R128, R126, 31.5, !P5 ;  /* 0x41fc00007e807808 */ /* 0x000fe20006800000 */
[----:B------:R-:W-:Y:S01]  /*3ea60*/  FADD.FTZ R126, -R159, R124 ;  /* 0x0000007c9f7e7221 */ /* 0x000fe20000010100 */
[----:B------:R-:W-:Y:S01]  /*3ea70*/  IADD3 R125, PT, PT, R4, UR40, RZ ;  /* 0x00000028047d7c10 */ /* 0x000fe2000fffe0ff */
[----:B------:R-:W0:Y:S01]  /*3ea80*/  LDCU.128 UR40, c[0x3][0x2090] ;  /* 0x00c41200ff2877ac */ /* 0x000e220008000c00 */
[----:B------:R2:W0:Y:S01]  /*3ea90*/  MUFU.RCP R160, R128 ;  /* 0x0000008000a07308 */ /* 0x0004220000001000 */
[----:B------:R-:W-:Y:S01]  /*3eaa0*/  FMUL.FTZ R123, R126, 0.25 ;  /* 0x3e8000007e7b7820 */ /* 0x000fe20000410000 */
[----:B------:R-:W-:Y:S01]  /*3eab0*/  IADD3 R164, PT, PT, R164, 0x16, RZ ;  /* 0x00000016a4a47810 */ /* 0x000fe20007ffe0ff */
[----:B-1----:R-:W-:-:S02]  /*3eac0*/  IMAD R125, R172, UR20, R125 ;  /* 0x00000014ac7d7c24 */ /* 0x002fc4000f8e027d */
[----:B---3--:R-:W-:Y:S01]  /*3ead0*/  IMAD R167, R170, UR26, R167 ;  /* 0x0000001aaaa77c24 */ /* 0x008fe2000f8e02a7 */
[----:B------:R-:W-:-:S04]  /*3eae0*/  DEPBAR.LE SB5, 0x2 ;  /* 0x0000d0800000791a */ /* 0x000fc80000000000 */
[----:B--2---:R-:W-:Y:S01]  /*3eaf0*/  FMUL.FTZ R122, R122, UR32 ;  /* 0x000000207a7a7c20 */ /* 0x004fe20008410000 */
[----:B------:R-:W-:-:S03]  /*3eb00*/  FSEL R128, R123, R126, P5 ;  /* 0x0000007e7b807208 */ /* 0x000fc60002800000 */
[----:B------:R-:W-:Y:S01]  /*3eb10*/  FFMA.FTZ R122, R121, UR38, R122 ;  /* 0x00000026797a7c23 */ /* 0x000fe2000801007a */
[----:B------:R-:W-:Y:S02]  /*3eb20*/  ISETP.NE.AND P5, PT, R163, RZ, PT ;  /* 0x000000ffa300720c */ /* 0x000fe40003fa5270 */
[----:B------:R-:W-:Y:S01]  /*3eb30*/  MOV R163, 0x43000000 ;  /* 0x4300000000a37802 */ /* 0x000fe20000000f00 */
[----:B------:R-:W-:-:S04]  /*3eb40*/  DEPBAR.LE SB5, 0x1 ;  /* 0x0000d0400000791a */ /* 0x000fc80000000000 */
[----:B------:R-:W-:Y:S01]  /*3eb50*/  FMUL.FTZ R123, R2, UR33 ;  /* 0x00000021027b7c20 */ /* 0x000fe20008410000 */
[----:B------:R-:W-:Y:S01]  /*3eb60*/  FADD.FTZ R169, R169, R122 ;  /* 0x0000007aa9a97221 */ /* 0x000fe20000010000 */
[----:B0-----:R-:W-:Y:S01]  /*3eb70*/  FFMA.FTZ R159, R160, R128, R159 ;  /* 0x00000080a09f7223 */ /* 0x001fe2000001009f */
[----:B------:R-:W-:-:S03]  /*3eb80*/  IADD3 R170, PT, PT, R4, UR42, RZ ;  /* 0x0000002a04aa7c10 */ /* 0x000fc6000fffe0ff */
[----:B------:R-:W-:Y:S01]  /*3eb90*/  FADD.FTZ R128, -R159, R122 ;  /* 0x0000007a9f807221 */ /* 0x000fe20000010100 */
[----:B-----5:R-:W-:Y:S01]  /*3eba0*/  FFMA.FTZ R120, R120, UR39, R123 ;  /* 0x0000002778787c23 */ /* 0x020fe2000801007b */
[----:B------:R-:W-:Y:S01]  /*3ebb0*/  IADD3 R123, PT, PT, R4, UR40, RZ ;  /* 0x00000028047b7c10 */ /* 0x000fe2000fffe0ff */
[----:B------:R-:W-:Y:S02]  /*3ebc0*/  IMAD R170, R177, UR16, R170 ;  /* 0x00000010b1aa7c24 */ /* 0x000fe4000f8e02aa */
[----:B------:R-:W-:Y:S01]  /*3ebd0*/  FMUL.FTZ R121, R128, 0.25 ;  /* 0x3e80000080797820 */ /* 0x000fe20000410000 */
[----:B------:R-:W-:Y:S01]  /*3ebe0*/  FADD.FTZ R169, R169, R120 ;  /* 0x00000078a9a97221 */ /* 0x000fe20000010000 */
[----:B------:R-:W0:Y:S01]  /*3ebf0*/  LDCU.128 UR36, c[0x3][0x20a0] ;  /* 0x00c41400ff2477ac */ /* 0x000e220008000c00 */
[----:B------:R-:W-:Y:S02]  /*3ec00*/  IADD3 R181, PT, PT, R170, 0x16, RZ ;  /* 0x00000016aab57810 */ /* 0x000fe40007ffe0ff */
[----:B------:R-:W-:-:S02]  /*3ec10*/  FSEL R160, R121, R128, P6 ;  /* 0x0000008079a07208 */ /* 0x000fc40003000000 */
[----:B------:R-:W-:-:S03]  /*3ec20*/  FSETP.GT.FTZ.AND P6, PT, R104, 8.50705917302346158658e+37, PT ;  /* 0x7e8000006800780b */ /* 0x000fc60003fd4000 */
[----:B------:R-:W-:Y:S01]  /*3ec30*/  FFMA.FTZ R121, R168, R160, R159 ;  /* 0x000000a0a8797223 */ /* 0x000fe2000001009f */
[----:B------:R-:W-:Y:S01]  /*3ec40*/  FSEL R171, R163, 32, !P6 ;  /* 0x42000000a3ab7808 */ /* 0x000fe20007000000 */
[----:B------:R-:W-:Y:S01]  /*3ec50*/  IMAD R163, R176, UR27, R123 ;  /* 0x0000001bb0a37c24 */ /* 0x000fe2000f8e027b */
[----:B------:R-:W-:Y:S01]  /*3ec60*/  IADD3 R160, PT, PT, R4, UR41, RZ ;  /* 0x0000002904a07c10 */ /* 0x000fe2000fffe0ff */
[----:B------:R-:W-:Y:S01]  /*3ec70*/  FADD.FTZ R2, -R121, R120 ;  /* 0x0000007879027221 */ /* 0x000fe20000010100 */
[----:B------:R-:W1:Y:S01]  /*3ec80*/  MUFU.RCP R172, R171 ;  /* 0x000000ab00ac7308 */ /* 0x000e620000001000 */
[----:B------:R-:W-:Y:S01]  /*3ec90*/  FADD.FTZ R159, R124, -R159 ;  /* 0x8000009f7c9f7221 */ /* 0x000fe20000010000 */
[----:B------:R-:W-:Y:S01]  /*3eca0*/  IADD3 R178, PT, PT, R163, 0x16, RZ ;  /* 0x00000016a3b27810 */ /* 0x000fe20007ffe0ff */
[----:B------:R-:W-:Y:S01]  /*3ecb0*/  FMUL.FTZ R123, R2, 0.25 ;  /* 0x3e800000027b7820 */ /* 0x000fe20000410000 */
[----:B------:R-:W-:Y:S02]  /*3ecc0*/  IMAD R168, R175, UR31, R160 ;  /* 0x0000001fafa87c24 */ /* 0x000fe4000f8e02a0 */
[----:B------:R-:W-:Y:S01]  /*3ecd0*/  FFMA.FTZ R127, R126, R159, R127 ;  /* 0x0000009f7e7f7223 */ /* 0x000fe2000001007f */
[----:B------:R-:W-:-:S02]  /*3ece0*/  IADD3 R175, PT, PT, R167, 0x16, RZ ;  /* 0x00000016a7af7810 */ /* 0x000fc40007ffe0ff */
[----:B------:R-:W-:Y:S02]  /*3ecf0*/  FSEL R160, R123, R2, P6 ;  /* 0x000000027ba07208 */ /* 0x000fe40003000000 */
[----:B------:R-:W-:Y:S02]  /*3ed00*/  IADD3 R180, PT, PT, R168, 0x16, RZ ;  /* 0x00000016a8b47810 */ /* 0x000fe40007ffe0ff */
[C---:B0-----:R-:W-:Y:S02]  /*3ed10*/  IADD3 R124, PT, PT, R4.reuse, UR36, RZ ;  /* 0x00000024047c7c10 */ /* 0x041fe4000fffe0ff */
[----:B------:R-:W-:Y:S01]  /*3ed20*/  IADD3 R123, PT, PT, R4, UR43, RZ ;  /* 0x0000002b047b7c10 */ /* 0x000fe2000fffe0ff */
[----:B------:R-:W0:Y:S01]  /*3ed30*/  LDCU.128 UR40, c[0x3][0x200] ;  /* 0x00c04000ff2877ac */ /* 0x000e220008000c00 */
[----:B------:R-:W-:Y:S01]  /*3ed40*/  FSETP.GT.FTZ.AND P6, PT, R105, 8.50705917302346158658e+37, PT ;  /* 0x7e8000006900780b */ /* 0x000fe20003fd4000 */
[--C-:B-1----:R-:W-:Y:S01]  /*3ed50*/  FFMA.FTZ R159, R172, R160, R121.reuse ;  /* 0x000000a0ac9f7223 */ /* 0x102fe20000010079 */
[----:B------:R-:W-:Y:S01]  /*3ed60*/  FADD.FTZ R121, R122, -R121 ;  /* 0x800000797a797221 */ /* 0x000fe20000010000 */
[----:B------:R-:W5:Y:S01]  /*3ed70*/  TLD.LZ RZ, R160, R161, UR12, 1D, 0x1 ;  /* 0x00ff0cffa1a07f66 */ /* 0x000f6200081e01ff */
[----:B------:R-:W-:Y:S01]  /*3ed80*/  TLD.LZ RZ, R163, R161, UR8, 1D, 0x1 ;  /* 0x00ff08ffa1a37f66 */ /* 0x000fe200081e01ff */
[----:B------:R-:W-:Y:S01]  /*3ed90*/  FADD.FTZ R122, R120, -R159 ;  /* 0x8000009f787a7221 */ /* 0x000fe20000010000 */
[----:B------:R-:W-:Y:S01]  /*3eda0*/  IADD3 R120, PT, PT, R165, 0x16, RZ ;  /* 0x00000016a5787810 */ /* 0x000fe20007ffe0ff */
[----:B------:R-:W-:Y:S01]  /*3edb0*/  FFMA.FTZ R121, R128, R121, R127 ;  /* 0x0000007980797223 */ /* 0x000fe2000001007f */
[----:B------:R-:W5:Y:S01]  /*3edc0*/  TLD.LZ RZ, R165, R164, UR12, 1D, 0x1 ;  /* 0x00ff0cffa4a57f66 */ /* 0x000f6200081e01ff */
[----:B------:R-:W-:Y:S01]  /*3edd0*/  IADD3 R172, PT, PT, R166, 0x16, RZ ;  /* 0x00000016a6ac7810 */ /* 0x000fe20007ffe0ff */
[----:B----4-:R-:W-:Y:S01]  /*3ede0*/  IMAD R124, R173, UR18, R124 ;  /* 0x00000012ad7c7c24 */ /* 0x010fe2000f8e027c */
[----:B------:R-:W5:Y:S01]  /*3edf0*/  TLD.LZ RZ, R166, R164, UR8, 1D, 0x1 ;  /* 0x00ff08ffa4a67f66 */ /* 0x000f6200081e01ff */
[----:B------:R-:W-:Y:S01]  /*3ee00*/  FFMA.FTZ R128, R2, R122, R121 ;  /* 0x0000007a02807223 */ /* 0x000fe20000010079 */
        /* <DEDUP_REMOVED lines=11> */
[----:B------:R-:W-:Y:S01]  /*3eec0*/  TLD.LZ RZ, R179, R178, UR12, 1D, 0x1 ;  /* 0x00ff0cffb2b37f66 */ /* 0x000fe200081e01ff */
[----:B------:R2:W-:Y:S01]  /*3eed0*/  TLD.LZ RZ, R127, R178, UR8, 1D, 0x1 ;  /* 0x00ff08ffb27f7f66 */ /* 0x0005e200081e01ff */
        /* <DEDUP_REMOVED lines=8> */
[----:B------:R-:W5:Y:S01]  /*3ef60*/  TLD.LZ RZ, R120, R183, UR8, 1D, 0x1 ;  /* 0x00ff08ffb7787f66 */ /* 0x000f6200081e01ff */
[----:B------:R-:W-:Y:S01]  /*3ef70*/  FSEL R184, R184, 32.25, !P6 ;  /* 0x42010000b8b87808 */ /* 0x000fe20007000000 */
[----:B------:R-:W4:Y:S01]  /*3ef80*/  LDCU.128 UR44, c[0x3][0x210] ;  /* 0x00c04200ff2c77ac */ /* 0x000f220008000c00 */
[----:B------:R-:W-:-:S04]  /*3ef90*/  UIADD3 UR14, UPT, UPT, UR10, 0x16, UR19 ;  /* 0x000000160a0e7890 */ /* 0x000fc8000fffe013 */
[----:B------:R-:W4:Y:S01]  /*3efa0*/  MUFU.RCP R184, R184 ;  /* 0x000000b800b87308 */ /* 0x000f220000001000 */
[----:B-1----:R-:W1:Y:S01]  /*3efb0*/  LDC R172, c[0x0][0x380] ;  /* 0x0000e000ffac7b82 */ /* 0x002e620000000800 */
[----:B------:R-:W4:Y:S01]  /*3efc0*/  LDCU.128 UR48, c[0x3][0x20b0] ;  /* 0x00c41600ff3077ac */ /* 0x000f220008000c00 */
[----:B------:R-:W3:Y:S01]  /*3efd0*/  LDCU.128 UR16, c[0x3][0x1050] ;  /* 0x00c20a00ff1077ac */ /* 0x000ee20008000c00 */
[----:B------:R-:W-:-:S04]  /*3efe0*/  DEPBAR.LE SB5, 0xd ;  /* 0x0000d3400000791a */ /* 0x000fc80000000000 */
[----:B------:R-:W-:Y:S01]  /*3eff0*/  FMUL.FTZ R160, R160, UR34 ;  /* 0x00000022a0a07c20 */ /* 0x000fe20008410000 */
[----:B------:R-:W-:-:S03]  /*3f000*/  FMUL.FTZ R165, R165, UR35 ;  /* 0x00000023a5a57c20 */ /* 0x000fc60008410000 */
[----:B0-----:R-:W-:Y:S01]  /*3f010*/  FFMA.FTZ R160, R163, UR40, R160 ;  /* 0x00000028a3a07c23 */ /* 0x001fe200080100a0 */
[----:B------:R-:W0:Y:S01]  /*3f020*/  LDCU.128 UR32, c[0x3][0x460] ;  /* 0x00c08c00ff2077ac */ /* 0x000e220008000c00 */
[----:B------:R-:W-:-:S04]  /*3f030*/  DEPBAR.LE SB5, 0xc ;  /* 0x0000d3000000791a */ /* 0x000fc80000000000 */
[----:B------:R-:W-:Y:S01]  /*3f040*/  FFMA.FTZ R166, R166, UR41, R165 ;  /* 0x00000029a6a67c23 */ /* 0x000fe200080100a5 */
[--C-:B------:R-:W-:Y:S01]  /*3f050*/  FADD.FTZ R161, -R159, R160.reuse ;  /* 0x000000a09fa17221 */ /* 0x100fe20000010100 */
[----:B------:R-:W-:Y:S01]  /*3f060*/  FADD.FTZ R169, R169, R160 ;  /* 0x000000a0a9a97221 */ /* 0x000fe20000010000 */
[----:B------:R-:W-:Y:S01]  /*3f070*/  MOV R165, 0x430a0000 ;  /* 0x430a000000a57802 */ /* 0x000fe20000000f00 */
[----:B--2---:R-:W2:Y:S01]  /*3f080*/  LDC R178, c[0x0][0x380] ;  /* 0x0000e000ffb27b82 */ /* 0x004ea20000000800 */
[----:B------:R-:W-:Y:S01]  /*3f090*/  FMUL.FTZ R164, R161, 0.25 ;  /* 0x3e800000a1a47820 */ /* 0x000fe20000410000 */
[----:B------:R-:W-:Y:S01]  /*3f0a0*/  FADD.FTZ R169, R169, R166 ;  /* 0x000000a6a9a97221 */ /* 0x000fe20000010000 */
[----:B---3--:R-:W-:Y:S02]  /*3f0b0*/  UIADD3 UR18, UPT, UPT, UR10, 0x16, UR18 ;  /* 0x000000160a127890 */ /* 0x008fe4000fffe012 */
[----:B------:R-:W-:Y:S01]  /*3f0c0*/  UIADD3 UR16, UPT, UPT, UR10, 0x16, UR16 ;  /* 0x000000160a107890 */ /* 0x000fe2000fffe010 */
[----:B------:R-:W-:Y:S01]  /*3f0d0*/  FSEL R164, R164, R161, P6 ;  /* 0x000000a1a4a47208 */ /* 0x000fe20003000000 */
[----:B------:R-:W-:Y:S01]  /*3f0e0*/  UIADD3 UR17, UPT, UPT, UR10, 0x16, UR17 ;  /* 0x000000160a117890 */ /* 0x000fe2000fffe011 */
[----:B------:R-:W-:Y:S01]  /*3f0f0*/  FSETP.GT.FTZ.AND P6, PT, R106, 8.50705917302346158658e+37, PT ;  /* 0x7e8000006a00780b */ /* 0x000fe20003fd4000 */
[----:B------:R-:W3:Y:S01]  /*3f100*/  LDC R182, c[0x0][0x380] ;  /* 0x0000e000ffb67b82 */ /* 0x000ee20000000800 */
[----:B------:R-:W-:Y:S01]  /*3f110*/  UIADD3 UR19, UPT, UPT, UR10, 0x16, UR19 ;  /* 0x000000160a137890 */ /* 0x000fe2000fffe013 */
[----:B----4-:R-:W-:Y:S01]  /*3f120*/  FFMA.FTZ R159, R184, R164, R159 ;  /* 0x000000a4b89f7223 */ /* 0x010fe2000001009f */
[----:B------:R-:W-:-:S04]  /*3f130*/  DEPBAR.LE SB5, 0x9 ;  /* 0x0000d2400000791a */ /* 0x000fc80000000000 */
[----:B0-----:R-:W-:Y:S01]  /*3f140*/  FMUL.FTZ R167, R167, UR32 ;  /* 0x00000020a7a77c20 */ /* 0x001fe20008410000 */
[----:B------:R-:W-:Y:S01]  /*3f150*/  FMUL.FTZ R170, R170, UR33 ;  /* 0x00000021aaaa7c20 */ /* 0x000fe20008410000 */
[----:B------:R-:W-:Y:S01]  /*3f160*/  FMUL.FTZ R173, R173, UR34 ;  /* 0x00000022adad7c20 */ /* 0x000fe20008410000 */
[----:B------:R-:W-:Y:S01]  /*3f170*/  FADD.FTZ R163, R160, -R159 ;  /* 0x8000009fa0a37221 */ /* 0x000fe20000010000 */
[----:B------:R-:W-:Y:S01]  /*3f180*/  FFMA.FTZ R168, R168, UR42, R167 ;  /* 0x0000002aa8a87c23 */ /* 0x000fe200080100a7 */
[----:B------:R-:W-:Y:S01]  /*3f190*/  FFMA.FTZ R170, R171, UR43, R170 ;  /* 0x0000002babaa7c23 */ /* 0x000fe200080100aa */
[----:B------:R-:W-:-:S04]  /*3f1a0*/  DEPBAR.LE SB5, 0x8 ;  /* 0x0000d2000000791a */ /* 0x000fc80000000000 */
[----:B------:R-:W-:Y:S01]  /*3f1b0*/  FFMA.FTZ R174, R174, UR44, R173 ;  /* 0x0000002caeae7c23 */ /* 0x000fe200080100ad */
[----:B------:R-:W-:Y:S01]  /*3f1c0*/  FFMA.FTZ R128, R161, R163, R128 ;  /* 0x000000a3a1807223 */ /* 0x000fe20000010080 */
[----:B------:R-:W-:Y:S01]  /*3f1d0*/  MOV R161, 0x43020000 ;  /* 0x4302000000a17802 */ /* 0x000fe20000000f00 */
[----:B------:R-:W-:-:S04]  /*3f1e0*/  DEPBAR.LE SB5, 0x7 ;  /* 0x0000d1c00000791a */ /* 0x000fc80000000000 */
[----:B------:R-:W-:Y:S01]  /*3f1f0*/  FMUL.FTZ R176, R176, UR35 ;  /* 0x00000023b0b07c20 */ /* 0x000fe20008410000 */
[----:B------:R-:W0:Y:S01]  /*3f200*/  LDCU.128 UR40, c[0x3][0x470] ;  /* 0x00c08e00ff2877ac */ /* 0x000e220008000c00 */
[----:B------:R-:W-:Y:S01]  /*3f210*/  FADD.FTZ R169, R169, R168 ;  /* 0x000000a8a9a97221 */ /* 0x000fe20000010000 */
[----:B------:R-:W-:Y:S01]  /*3f220*/  FSEL R163, R161, 32.5, !P6 ;  /* 0x42020000a1a37808 */ /* 0x000fe20007000000 */
[----:B------:R-:W-:Y:S01]  /*3f230*/  FADD.FTZ R161, -R159, R166 ;  /* 0x000000a69fa17221 */ /* 0x000fe20000010100 */
[----:B------:R-:W-:-:S04]  /*3f240*/  DEPBAR.LE SB5, 0x6 ;  /* 0x0000d1800000791a */ /* 0x000fc80000000000 */
[----:B------:R-:W-:Y:S01]  /*3f250*/  FFMA.FTZ R176, R177, UR45, R176 ;  /* 0x0000002db1b07c23 */ /* 0x000fe200080100b0 */
[----:B------:R-:W-:Y:S01]  /*3f260*/  FADD.FTZ R169, R169, R170 ;  /* 0x000000aaa9a97221 */ /* 0x000fe20000010000 */
[----:B------:R4:W1:Y:S01]  /*3f270*/  MUFU.RCP R164, R163 ;  /* 0x000000a300a47308 */ /* 0x0008620000001000 */
[----:B------:R-:W-:Y:S01]  /*3f280*/  FMUL.FTZ R160, R161, 0.25 ;  /* 0x3e800000a1a07820 */ /* 0x000fe20000410000 */
[----:B------:R-:W2:Y:S01]  /*3f290*/  LDCU.128 UR32, c[0x3][0x1040] ;  /* 0x00c20800ff2077ac */ /* 0x000ea20008000c00 */
[----:B------:R-:W-:Y:S01]  /*3f2a0*/  FADD.FTZ R169, R169, R174 ;  /* 0x000000aea9a97221 */ /* 0x000fe20000010000 */
[----:B------:R-:W3:Y:S01]  /*3f2b0*/  LDC R167, c[0x0][0x380] ;  /* 0x0000e000ffa77b82 */ /* 0x000ee20000000800 */
[----:B------:R-:W-:Y:S02]  /*3f2c0*/  IADD3 R171, PT, PT, R4, UR51, RZ ;  /* 0x0000003304ab7c10 */ /* 0x000fe4000fffe0ff */
[----:B------:R-:W-:Y:S01]  /*3f2d0*/  FSEL R160, R160, R161, P6 ;  /* 0x000000a1a0a07208 */ /* 0x000fe20003000000 */
[----:B------:R-:W-:Y:S01]  /*3f2e0*/  FADD.FTZ R169, R169, R176 ;  /* 0x000000b0a9a97221 */ /* 0x000fe20000010000 */
[----:B------:R-:W-:-:S02]  /*3f2f0*/  FSETP.GT.FTZ.AND P6, PT, R107, 8.50705917302346158658e+37, PT ;  /* 0x7e8000006b00780b */ /* 0x000fc40003fd4000 */
[----:B----4-:R-:W-:Y:S01]  /*3f300*/  MOV R163, 0x43040000 ;  /* 0x4304000000a37802 */ /* 0x010fe20000000f00 */
[----:B------:R-:W-:-:S04]  /*3f310*/  DEPBAR.LE SB5, 0x3 ;  /* 0x0000d0c00000791a */ /* 0x000fc80000000000 */
[----:B0-----:R-:W-:Y:S01]  /*3f320*/  FMUL.FTZ R125, R125, UR41 ;  /* 0x000000297d7d7c20 */ /* 0x001fe20008410000 */
[----:B------:R-:W-:Y:S01]  /*3f330*/  FMUL.FTZ R123, R123, UR42 ;  /* 0x0000002a7b7b7c20 */ /* 0x000fe20008410000 */
[----:B------:R-:W-:Y:S01]  /*3f340*/  FMUL.FTZ R122, R122, UR43 ;  /* 0x0000002b7a7a7c20 */ /* 0x000fe20008410000 */
[----:B------:R-:W0:Y:S01]  /*3f350*/  LDC R173, c[0x0][0x380] ;  /* 0x0000e000ffad7b82 */ /* 0x000e220000000800 */
[----:B------:R-:W-:Y:S01]  /*3f360*/  FFMA.FTZ R126, R126, UR47, R125 ;  /* 0x0000002f7e7e7c23 */ /* 0x000fe2000801007d */
[----:B-1----:R-:W-:Y:S01]  /*3f370*/  FFMA.FTZ R159, R164, R160, R159 ;  /* 0x000000a0a49f7223 */ /* 0x002fe2000001009f */
[----:B------:R-:W-:Y:S01]  /*3f380*/  MOV R164, 0x43030000 ;  /* 0x4303000000a47802 */ /* 0x000fe20000000f00 */
[----:B--2---:R-:W-:Y:S02]  /*3f390*/  UIADD3 UR32, UPT, UPT, UR10, 0x16, UR32 ;  /* 0x000000160a207890 */ /* 0x004fe4000fffe020 */
[----:B------:R-:W-:Y:S01]  /*3f3a0*/  FADD.FTZ R160, R166, -R159 ;  /* 0x8000009fa6a07221 */ /* 0x000fe20000010000 */
[----:B------:R-:W-:Y:S01]  /*3f3b0*/  FSEL R164, R164, 32.75, !P6 ;  /* 0x42030000a4a47808 */ /* 0x000fe20007000000 */
[----:B------:R-:W-:Y:S01]  /*3f3c0*/  UIADD3 UR33, UPT, UPT, UR10, 0x16, UR33 ;  /* 0x000000160a217890 */ /* 0x000fe2000fffe021 */
[----:B------:R-:W1:Y:S01]  /*3f3d0*/  LDC R180, c[0x0][0x380] ;  /* 0x0000e000ffb47b82 */ /* 0x000e620000000800 */
[----:B------:R-:W-:Y:S01]  /*3f3e0*/  FFMA.FTZ R128, R161, R160, R128 ;  /* 0x000000a0a1807223 */ /* 0x000fe20000010080 */
[----:B------:R-:W-:Y:S01]  /*3f3f0*/  FADD.FTZ R161, -R159, R168 ;  /* 0x000000a89fa17221 */ /* 0x000fe20000010100 */
[----:B------:R-:W-:Y:S01]  /*3f400*/  UIADD3 UR34, UPT, UPT, UR10, 0x16, UR34 ;  /* 0x000000160a227890 */ /* 0x000fe2000fffe022 */
[----:B------:R-:W2:Y:S01]  /*3f410*/  MUFU.RCP R164, R164 ;  /* 0x000000a400a47308 */ /* 0x000ea20000001000 */
[----:B------:R-:W-:Y:S01]  /*3f420*/  UIADD3 UR35, UPT, UPT, UR10, 0x16, UR35 ;  /* 0x000000160a237890 */ /* 0x000fe2000fffe023 */
[----:B------:R-:W-:-:S05]  /*3f430*/  FMUL.FTZ R160, R161, 0.25 ;  /* 0x3e800000a1a07820 */ /* 0x000fca0000410000 */
[----:B------:R-:W-:Y:S02]  /*3f440*/  FSEL R160, R160, R161, P6 ;  /* 0x000000a1a0a07208 */ /* 0x000fe40003000000 */
[----:B------:R-:W-:-:S04]  /*3f450*/  FSETP.GT.FTZ.AND P6, PT, R108, 8.50705917302346158658e+37, PT ;  /* 0x7e8000006c00780b */ /* 0x000fc80003fd4000 */
[----:B------:R-:W-:Y:S01]  /*3f460*/  FSEL R163, R163, 33, !P6 ;  /* 0x42040000a3a37808 */ /* 0x000fe20007000000 */
[----:B--2---:R-:W-:-:S03]  /*3f470*/  FFMA.FTZ R159, R164, R160, R159 ;  /* 0x000000a0a49f7223 */ /* 0x004fc6000001009f */
[----:B------:R2:W4:Y:S01]  /*3f480*/  MUFU.RCP R164, R163 ;  /* 0x000000a300a47308 */ /* 0x0005220000001000 */
[----:B-1----:R-:W-:Y:S02]  /*3f490*/  IMAD R171, R180, UR17, R171 ;  /* 0x00000011b4ab7c24 */ /* 0x002fe4000f8e02ab */
[----:B------:R-:W-:-:S04]  /*3f4a0*/  FADD.FTZ R160, R168, -R159 ;  /* 0x8000009fa8a07221 */ /* 0x000fc80000010000 */
[----:B------:R-:W-:Y:S01]  /*3f4b0*/  FFMA.FTZ R128, R161, R160, R128 ;  /* 0x000000a0a1807223 */ /* 0x000fe20000010080 */
[----:B------:R-:W-:Y:S01]  /*3f4c0*/  FADD.FTZ R161, -R159, R170 ;  /* 0x000000aa9fa17221 */ /* 0x000fe20000010100 */
[----:B------:R-:W-:Y:S02]  /*3f4d0*/  IADD3 R180, PT, PT, R171, 0x16, RZ ;  /* 0x00000016abb47810 */ /* 0x000fe40007ffe0ff */
[----:B--2---:R-:W-:Y:S01]  /*3f4e0*/  MOV R163, 0x43060000 ;  /* 0x4306000000a37802 */ /* 0x004fe20000000f00 */
[----:B------:R-:W-:-:S05]  /*3f4f0*/  FMUL.FTZ R160, R161, 0.25 ;  /* 0x3e800000a1a07820 */ /* 0x000fca0000410000 */
[----:B------:R-:W-:Y:S02]  /*3f500*/  FSEL R160, R160, R161, P6 ;  /* 0x000000a1a0a07208 */ /* 0x000fe40003000000 */
[----:B------:R-:W-:-:S03]  /*3f510*/  FSETP.GT.FTZ.AND P6, PT, R109, 8.50705917302346158658e+37, PT ;  /* 0x7e8000006d00780b */ /* 0x000fc60003fd4000 */
[----:B----4-:R-:W-:Y:S01]  /*3f520*/  FFMA.FTZ R159, R164, R160, R159 ;  /* 0x000000a0a49f7223 */ /* 0x010fe2000001009f */
[----:B------:R-:W-:-:S03]  /*3f530*/  MOV R164, 0x43050000 ;  /* 0x4305000000a47802 */ /* 0x000fc60000000f00 */
[----:B------:R-:W-:Y:S01]  /*3f540*/  FADD.FTZ R160, R170, -R159 ;  /* 0x8000009faaa07221 */ /* 0x000fe20000010000 */
[----:B------:R-:W-:Y:S02]  /*3f550*/  FSEL R164, R164, 33.25, !P6 ;  /* 0x42050000a4a47808 */ /* 0x000fe40007000000 */
[----:B------:R-:W-:Y:S01]  /*3f560*/  IADD3 R170, PT, PT, R4, UR50, RZ ;  /* 0x0000003204aa7c10 */ /* 0x000fe2000fffe0ff */
[----:B------:R-:W-:Y:S01]  /*3f570*/  FFMA.FTZ R128, R161, R160, R128 ;  /* 0x000000a0a1807223 */ /* 0x000fe20000010080 */
[----:B------:R-:W-:Y:S02]  /*3f580*/  FADD.FTZ R161, -R159, R174 ;  /* 0x000000ae9fa17221 */ /* 0x000fe40000010100 */
[----:B------:R-:W1:Y:S01]  /*3f590*/  MUFU.RCP R164, R164 ;  /* 0x000000a400a47308 */ /* 0x000e620000001000 */
[----:B0-----:R-:W-:Y:S02]  /*3f5a0*/  IMAD R170, R173, UR16, R170 ;  /* 0x00000010adaa7c24 */ /* 0x001fe4000f8e02aa */
[----:B------:R-:W-:-:S03]  /*3f5b0*/  FMUL.FTZ R160, R161, 0.25 ;  /* 0x3e800000a1a07820 */ /* 0x000fc60000410000 */
[----:B------:R-:W-:Y:S02]  /*3f5c0*/  IADD3 R177, PT, PT, R170, 0x16, RZ ;  /* 0x00000016aab17810 */ /* 0x000fe40007ffe0ff */
[----:B------:R-:W-:Y:S02]  /*3f5d0*/  FSEL R160, R160, R161, P6 ;  /* 0x000000a1a0a07208 */ /* 0x000fe40003000000 */
[----:B------:R-:W-:-:S04]  /*3f5e0*/  FSETP.GT.FTZ.AND P6, PT, R110, 8.50705917302346158658e+37, PT ;  /* 0x7e8000006e00780b */ /* 0x000fc80003fd4000 */
[----:B------:R-:W-:Y:S01]  /*3f5f0*/  FSEL R163, R163, 33.5, !P6 ;  /* 0x42060000a3a37808 */ /* 0x000fe20007000000 */
[----:B-1----:R-:W-:-:S03]  /*3f600*/  FFMA.FTZ R159, R164, R160, R159 ;  /* 0x000000a0a49f7223 */ /* 0x002fc6000001009f */
[----:B------:R-:W0:Y:S01]  /*3f610*/  MUFU.RCP R164, R163 ;  /* 0x000000a300a47308 */ /* 0x000e220000001000 */
[----:B------:R-:W-:Y:S02]  /*3f620*/  FADD.FTZ R160, R174, -R159 ;  /* 0x8000009faea07221 */ /* 0x000fe40000010000 */
[----:B------:R-:W1:Y:S02]  /*3f630*/  LDC R174, c[0x0][0x380] ;  /* 0x0000e000ffae7b82 */ /* 0x000e640000000800 */
[----:B------:R-:W-:Y:S01]  /*3f640*/  FFMA.FTZ R128, R161, R160, R128 ;  /* 0x000000a0a1807223 */ /* 0x000fe20000010080 */
[----:B------:R-:W-:-:S04]  /*3f650*/  FADD.FTZ R161, -R159, R176 ;  /* 0x000000b09fa17221 */ /* 0x000fc80000010100 */
[----:B------:R-:W-:-:S05]  /*3f660*/  FMUL.FTZ R160, R161, 0.25 ;  /* 0x3e800000a1a07820 */ /* 0x000fca0000410000 */
[----:B------:R-:W-:Y:S02]  /*3f670*/  FSEL R160, R160, R161, P6 ;  /* 0x000000a1a0a07208 */ /* 0x000fe40003000000 */
[----:B------:R-:W-:-:S03]  /*3f680*/  FSETP.GT.FTZ.AND P6, PT, R111, 8.50705917302346158658e+37, PT ;  /* 0x7e8000006f00780b */ /* 0x000fc60003fd4000 */
[----:B0-----:R-:W-:Y:S01]  /*3f690*/  FFMA.FTZ R159, R164, R160, R159 ;  /* 0x000000a0a49f7223 */ /* 0x001fe2000001009f */
[----:B------:R-:W-:-:S03]  /*3f6a0*/  MOV R164, 0x43070000 ;  /* 0x4307000000a47802 */ /* 0x000fc60000000f00 */
[----:B------:R-:W-:Y:S01]  /*3f6b0*/  FADD.FTZ R160, R176, -R159 ;  /* 0x8000009fb0a07221 */ /* 0x000fe20000010000 */
[----:B------:R-:W-:Y:S01]  /*3f6c0*/  FSEL R163, R164, 33.75, !P6 ;  /* 0x42070000a4a37808 */ /* 0x000fe20007000000 */
[----:B------:R-:W0:Y:S02]  /*3f6d0*/  LDC R176, c[0x0][0x380] ;  /* 0x0000e000ffb07b82 */ /* 0x000e240000000800 */
[----:B------:R-:W-:Y:S01]  /*3f6e0*/  FFMA.FTZ R128, R161, R160, R128 ;  /* 0x000000a0a1807223 */ /* 0x000fe20000010080 */
[----:B------:R-:W-:Y:S01]  /*3f6f0*/  FMUL.FTZ R160, R179, UR40 ;  /* 0x00000028b3a07c20 */ /* 0x000fe20008410000 */
[----:B------:R-:W2:Y:S01]  /*3f700*/  MUFU.RCP R166, R163 ;  /* 0x000000a300a67308 */ /* 0x000ea20000001000 */
[----:B------:R-:W4:Y:S02]  /*3f710*/  LDCU.128 UR40, c[0x3][0x20c0] ;  /* 0x00c41800ff2877ac */ /* 0x000f240008000c00 */
[----:B------:R-:W-:Y:S01]  /*3f720*/  FFMA.FTZ R160, R127, UR46, R160 ;  /* 0x0000002e7fa07c23 */ /* 0x000fe200080100a0 */
[----:B------:R-:W3:Y:S03]  /*3f730*/  LDCU.128 UR44, c[0x3][0x220] ;  /* 0x00c04400ff2c77ac */ /* 0x000ee60008000c00 */
[--C-:B------:R-:W-:Y:S01]  /*3f740*/  FADD.FTZ R127, -R159, R160.reuse ;  /* 0x000000a09f7f7221 */ /* 0x100fe20000010100 */
[----:B------:R-:W-:-:S03]  /*3f750*/  FADD.FTZ R169, R169, R160 ;  /* 0x000000a0a9a97221 */ /* 0x000fc60000010000 */
[----:B------:R-:W-:Y:S01]  /*3f760*/  FMUL.FTZ R164, R127, 0.25 ;  /* 0x3e8000007fa47820 */ /* 0x000fe20000410000 */
[----:B------:R-:W-:-:S04]  /*3f770*/  FADD.FTZ R169, R169, R126 ;  /* 0x0000007ea9a97221 */ /* 0x000fc80000010000 */
[----:B------:R-:W-:Y:S02]  /*3f780*/  FSEL R164, R164, R127, P6 ;  /* 0x0000007fa4a47208 */ /* 0x000fe40003000000 */
[----:B------:R-:W-:Y:S02]  /*3f790*/  FSETP.GT.FTZ.AND P6, PT, R156, 8.50705917302346158658e+37, PT ;  /* 0x7e8000009c00780b */ /* 0x000fe40003fd4000 */
[----:B----4-:R-:W-:Y:S01]  /*3f7a0*/  IADD3 R173, PT, PT, R4, UR43, RZ ;  /* 0x0000002b04ad7c10 */ /* 0x010fe2000fffe0ff */
[----:B--2---:R-:W-:Y:S01]  /*3f7b0*/  FFMA.FTZ R159, R166, R164, R159 ;  /* 0x000000a4a69f7223 */ /* 0x004fe2000001009f */
[----:B------:R-:W-:Y:S01]  /*3f7c0*/  MOV R164, 0x43080000 ;  /* 0x4308000000a47802 */ /* 0x000fe20000000f00 */
[----:B---3--:R-:W-:Y:S02]  /*3f7d0*/  FFMA.FTZ R124, R124, UR44, R123 ;  /* 0x0000002c7c7c7c23 */ /* 0x008fe4000801007b */
[----:B------:R-:W-:Y:S01]  /*3f7e0*/  FADD.FTZ R125, -R159, R126 ;  /* 0x0000007e9f7d7221 */ /* 0x000fe20000010100 */
[----:B------:R-:W-:Y:S01]  /*3f7f0*/  FSEL R164, R164, 34, !P6 ;  /* 0x42080000a4a47808 */ /* 0x000fe20007000000 */
[----:B------:R-:W-:Y:S01]  /*3f800*/  FADD.FTZ R161, R160, -R159 ;  /* 0x8000009fa0a17221 */ /* 0x000fe20000010000 */
[----:B------:R-:W-:Y:S01]  /*3f810*/  FADD.FTZ R169, R169, R124 ;  /* 0x0000007ca9a97221 */ /* 0x000fe20000010000 */
[----:B------:R-:W-:-:S02]  /*3f820*/  FMUL.FTZ R160, R125, 0.25 ;  /* 0x3e8000007da07820 */ /* 0x000fc40000410000 */
[----:B------:R-:W-:Y:S01]  /*3f830*/  FFMA.FTZ R128, R127, R161, R128 ;  /* 0x000000a17f807223 */ /* 0x000fe20000010080 */
[----:B------:R-:W2:Y:S01]  /*3f840*/  MUFU.RCP R164, R164 ;  /* 0x000000a400a47308 */ /* 0x000ea20000001000 */
[----:B------:R-:W-:Y:S02]  /*3f850*/  MOV R127, 0x43090000 ;  /* 0x43090000007f7802 */ /* 0x000fe40000000f00 */
[----:B------:R-:W-:Y:S02]  /*3f860*/  FSEL R160, R160, R125, P6 ;  /* 0x0000007da0a07208 */ /* 0x000fe40003000000 */
[----:B------:R-:W-:Y:S02]  /*3f870*/  FSETP.GT.FTZ.AND P6, PT, R157, 8.50705917302346158658e+37, PT ;  /* 0x7e8000009d00780b */ /* 0x000fe40003fd4000 */
[----:B------:R-:W-:Y:S02]  /*3f880*/  IADD3 R161, PT, PT, R4, UR48, RZ ;  /* 0x0000003004a17c10 */ /* 0x000fe4000fffe0ff */
[----:B------:R-:W-:-:S02]  /*3f890*/  FSEL R163, R127, 34.25, !P6 ;  /* 0x420900007fa37808 */ /* 0x000fc40007000000 */
[----:B------:R-:W-:Y:S01]  /*3f8a0*/  IADD3 R127, PT, PT, R4, UR38, RZ ;  /* 0x00000026047f7c10 */ /* 0x000fe2000fffe0ff */
[----:B--2---:R-:W-:Y:S01]  /*3f8b0*/  FFMA.FTZ R159, R164, R160, R159 ;  /* 0x000000a0a49f7223 */ /* 0x004fe2000001009f */
[----:B------:R-:W-:Y:S01]  /*3f8c0*/  IADD3 R160, PT, PT, R4, UR39, RZ ;  /* 0x0000002704a07c10 */ /* 0x000fe2000fffe0ff */
[----:B------:R2:W3:Y:S02]  /*3f8d0*/  MUFU.RCP R164, R163 ;  /* 0x000000a300a47308 */ /* 0x0004e40000001000 */
[----:B------:R-:W-:Y:S01]  /*3f8e0*/  FADD.FTZ R126, R126, -R159 ;  /* 0x8000009f7e7e7221 */ /* 0x000fe20000010000 */
[----:B------:R-:W-:-:S03]  /*3f8f0*/  FADD.FTZ R123, -R159, R124 ;  /* 0x0000007c9f7b7221 */ /* 0x000fc60000010100 */
[----:B------:R-:W-:Y:S01]  /*3f900*/  FFMA.FTZ R126, R125, R126, R128 ;  /* 0x0000007e7d7e7223 */ /* 0x000fe20000010080 */
[----:B------:R-:W-:Y:S01]  /*3f910*/  FMUL.FTZ R128, R123, 0.25 ;  /* 0x3e8000007b807820 */ /* 0x000fe20000410000 */
[C---:B------:R-:W-:Y:S01]  /*3f920*/  IADD3 R125, PT, PT, R4.reuse, UR37, RZ ;  /* 0x00000025047d7c10 */ /* 0x040fe2000fffe0ff */
[----:B------:R-:W4:Y:S01]  /*3f930*/  LDCU.128 UR36, c[0x3][0x480] ;  /* 0x00c09000ff2477ac */ /* 0x000f220008000c00 */
[----:B--2---:R-:W-:Y:S02]  /*3f940*/  IADD3 R163, PT, PT, R4, UR49, RZ ;  /* 0x0000003104a37c10 */ /* 0x004fe4000fffe0ff */
[----:B------:R-:W-:Y:S02]  /*3f950*/  FSEL R128, R128, R123, P6 ;  /* 0x0000007b80807208 */ /* 0x000fe40003000000 */
[----:B------:R-:W-:-:S03]  /*3f960*/  FSETP.GT.FTZ.AND P6, PT, R158, 8.50705917302346158658e+37, PT ;  /* 0x7e8000009e00780b */ /* 0x000fc60003fd4000 */
[----:B---3--:R-:W-:Y:S01]  /*3f970*/  FFMA.FTZ R159, R164, R128, R159 ;  /* 0x00000080a49f7223 */ /* 0x008fe2000001009f */
[----:B------:R-:W-:Y:S01]  /*3f980*/  FSEL R166, R165, 34.5, !P6 ;  /* 0x420a0000a5a67808 */ /* 0x000fe20007000000 */
[----:B------:R-:W-:-:S04]  /*3f990*/  DEPBAR.LE SB5, 0x2 ;  /* 0x0000d0800000791a */ /* 0x000fc80000000000 */
[----:B------:R-:W-:Y:S01]  /*3f9a0*/  FFMA.FTZ R128, R121, UR45, R122 ;  /* 0x0000002d79807c23 */ /* 0x000fe2000801007a */
[----:B-1----:R-:W-:Y:S01]  /*3f9b0*/  IMAD R165, R174, UR32, R127 ;  /* 0x00000020aea57c24 */ /* 0x002fe2000f8e027f */
[----:B------:R1:W2:Y:S02]  /*3f9c0*/  MUFU.RCP R168, R166 ;  /* 0x000000a600a87308 */ /* 0x0002a40000001000 */
[----:B------:R-:W-:Y:S01]  /*3f9d0*/  FADD.FTZ R121, -R159, R128 ;  /* 0x000000809f797221 */ /* 0x000fe20000010100 */
[----:B------:R-:W-:Y:S01]  /*3f9e0*/  IMAD R164, R172, UR14, R125 ;  /* 0x0000000eaca47c24 */ /* 0x000fe2000f8e027d */
[----:B------:R-:W3:Y:S01]  /*3f9f0*/  LDCU.64 UR14, c[0x3][0x1060] ;  /* 0x00c20c00ff0e77ac */ /* 0x000ee20008000a00 */
[----:B------:R-:W3:Y:S01]  /*3fa00*/  LDC R174, c[0x0][0x380] ;  /* 0x0000e000ffae7b82 */ /* 0x000ee20000000800 */
[----:B------:R-:W-:Y:S01]  /*3fa10*/  FMUL.FTZ R122, R121, 0.25 ;  /* 0x3e800000797a7820 */ /* 0x000fe20000410000 */
[----:B------:R-:W-:-:S04]  /*3fa20*/  DEPBAR.LE SB5, 0x1 ;  /* 0x0000d0400000791a */ /* 0x000fc80000000000 */
[----:B----4-:R-:W-:Y:S01]  /*3fa30*/  FMUL.FTZ R127, R2, UR36 ;  /* 0x00000024027f7c20 */ /* 0x010fe20008410000 */
[----:B------:R-:W-:Y:S01]  /*3fa40*/  MOV R2, 0x430b0000 ;  /* 0x430b000000027802 */ /* 0x000fe20000000f00 */
[----:B------:R-:W-:Y:S01]  /*3fa50*/  FADD.FTZ R169, R169, R128 ;  /* 0x00000080a9a97221 */ /* 0x000fe20000010000 */
[----:B-1----:R-:W-:Y:S01]  /*3fa60*/  IMAD R166, R167, UR33, R160 ;  /* 0x00000021a7a67c24 */ /* 0x002fe2000f8e02a0 */
[----:B------:R-:W-:Y:S01]  /*3fa70*/  FSEL R122, R122, R121, P6 ;  /* 0x000000797a7a7208 */ /* 0x000fe20003000000 */
[----:B0-----:R-:W-:Y:S01]  /*3fa80*/  IMAD R167, R176, UR34, R161 ;  /* 0x00000022b0a77c24 */ /* 0x001fe2000f8e02a1 */
[----:B------:R-:W-:Y:S01]  /*3fa90*/  FSETP.GT.FTZ.AND P6, PT, R112, 8.50705917302346158658e+37, PT ;  /* 0x7e8000007000780b */ /* 0x000fe20003fd4000 */
[----:B-----5:R-:W-:Y:S01]  /*3faa0*/  FFMA.FTZ R160, R120, UR46, R127 ;  /* 0x0000002e78a07c23 */ /* 0x020fe2000801007f */
[----:B------:R-:W-:Y:S01]  /*3fab0*/  IADD3 R164, PT, PT, R164, 0x16, RZ ;  /* 0x00000016a4a47810 */ /* 0x000fe20007ffe0ff */
[----:B------:R-:W0:Y:S01]  /*3fac0*/  LDC R176, c[0x0][0x380] ;  /* 0x0000e000ffb07b82 */ /* 0x000e220000000800 */
[----:B------:R-:W-:Y:S01]  /*3fad0*/  FSEL R120, R2, 34.75, !P6 ;  /* 0x420b000002787808 */ /* 0x000fe20007000000 */
[--C-:B--2---:R-:W-:Y:S01]  /*3fae0*/  FFMA.FTZ R125, R168, R122, R159.reuse ;  /* 0x0000007aa87d7223 */ /* 0x104fe2000001009f */
[----:B------:R-:W-:Y:S01]  /*3faf0*/  FADD.FTZ R159, R124, -R159 ;  /* 0x8000009f7c9f7221 */ /* 0x000fe20000010000 */
[----:B------:R-:W-:Y:S01]  /*3fb00*/  IMAD R168, R178, UR35, R163 ;  /* 0x00000023b2a87c24 */ /* 0x000fe2000f8e02a3 */
[----:B------:R1:W2:Y:S01]  /*3fb10*/  MUFU.RCP R172, R120 ;  /* 0x0000007800ac7308 */ /* 0x0002a20000001000 */
[----:B------:R-:W-:Y:S01]  /*3fb20*/  FADD.FTZ R127, -R125, R160 ;  /* 0x000000a07d7f7221 */ /* 0x000fe20000010100 */
[----:B------:R-:W-:Y:S01]  /*3fb30*/  FFMA.FTZ R126, R123, R159, R126 ;  /* 0x0000009f7b7e7223 */ /* 0x000fe2000001007e */
[----:B---3--:R-:W-:Y:S01]  /*3fb40*/  UIADD3 UR14, UPT, UPT, UR10, 0x16, UR14 ;  /* 0x000000160a0e7890 */ /* 0x008fe2000fffe00e */
[C---:B------:R-:W-:Y:S01]  /*3fb50*/  IADD3 R163, PT, PT, R4.reuse, UR42, RZ ;  /* 0x0000002a04a37c10 */ /* 0x040fe2000fffe0ff */
[----:B------:R-:W-:Y:S01]  /*3fb60*/  FMUL.FTZ R2, R127, 0.25 ;  /* 0x3e8000007f027820 */ /* 0x000fe20000410000 */
[----:B------:R-:W-:Y:S01]  /*3fb70*/  IADD3 R123, PT, PT, R4, UR40, RZ ;  /* 0x00000028047b7c10 */ /* 0x000fe2000fffe0ff */
[----:B------:R-:W3:Y:S01]  /*3fb80*/  LDC R122, c[0x0][0x380] ;  /* 0x0000e000ff7a7b82 */ /* 0x000ee20000000800 */
[----:B------:R-:W-:Y:S01]  /*3fb90*/  UIADD3 UR15, UPT, UPT, UR10, 0x16, UR15 ;  /* 0x000000160a0f7890 */ /* 0x000fe2000fffe00f */
[----:B------:R-:W-:Y:S01]  /*3fba0*/  IMAD R124, R182, UR14, R163 ;  /* 0x0000000eb67c7c24 */ /* 0x000fe2000f8e02a3 */
[----:B-1----:R-:W-:Y:S01]  /*3fbb0*/  FSEL R120, R2, R127, P6 ;  /* 0x0000007f02787208 */ /* 0x002fe20003000000 */
[----:B------:R-:W-:Y:S01]  /*3fbc0*/  FADD.FTZ R2, R128, -R125 ;  /* 0x8000007d80027221 */ /* 0x000fe20000010000 */
[----:B------:R-:W-:Y:S01]  /*3fbd0*/  IMAD R123, R174, UR18, R123 ;  /* 0x00000012ae7b7c24 */ /* 0x000fe2000f8e027b */
[----:B------:R-:W-:-:S02]  /*3fbe0*/  IADD3 R174, PT, PT, R168, 0x16, RZ ;  /* 0x00000016a8ae7810 */ /* 0x000fc40007ffe0ff */
[----:B------:R-:W-:Y:S01]  /*3fbf0*/  FFMA.FTZ R2, R121, R2, R126 ;  /* 0x0000000279027223 */ /* 0x000fe2000001007e */
[----:B------:R-:W-:Y:S01]  /*3fc00*/  IADD3 R121, PT, PT, R167, 0x16, RZ ;  /* 0x00000016a7797810 */ /* 0x000fe20007ffe0ff */
[----:B--2---:R-:W-:Y:S01]  /*3fc10*/  FFMA.FTZ R161, R172, R120, R125 ;  /* 0x00000078aca17223 */ /* 0x004fe2000001007d */
[----:B------:R-:W-:Y:S02]  /*3fc20*/  IADD3 R159, PT, PT, R4, UR41, RZ ;  /* 0x00000029049f7c10 */ /* 0x000fe4000fffe0ff */
[----:B------:R-:W-:Y:S01]  /*3fc30*/  IADD3 R181, PT, PT, R123, 0x16, RZ ;  /* 0x000000167bb57810 */ /* 0x000fe20007ffe0ff */
[----:B------:R-:W-:Y:S01]  /*3fc40*/  FADD.FTZ R120, R160, -R161 ;  /* 0x800000a1a0787221 */ /* 0x000fe20000010000 */
[----:B------:R-:W-:Y:S01]  /*3fc50*/  IADD3 R183, PT, PT, R124, 0x16, RZ ;  /* 0x000000167cb77810 */ /* 0x000fe20007ffe0ff */
[----:B0-----:R-:W-:Y:S02]  /*3fc60*/  IMAD R159, R176, UR19, R159 ;  /* 0x00000013b09f7c24 */ /* 0x001fe4000f8e029f */
        /* <DEDUP_REMOVED lines=10> */
[----:B---3--:R-:W-:Y:S01]  /*3fd10*/  IMAD R173, R122, UR15, R173 ;  /* 0x0000000f7aad7c24 */ /* 0x008fe2000f8e02ad */
[----:B------:R-:W-:-:S04]  /*3fd20*/  IADD3 R182, PT, PT, R159, 0x16, RZ ;  /* 0x000000169fb67810 */ /* 0x000fc80007ffe0ff */
        /* <DEDUP_REMOVED lines=16> */
[----:B------:R-:W-:Y:S01]  /*3fe30*/  FADD.FTZ R169, R169, R160 ;  /* 0x000000a0a9a97221 */ /* 0x000fe20000010000 */
[----:B------:R-:W-:Y:S01]  /*3fe40*/  FSETP.GT.FTZ.AND P6, PT, R113, 8.50705917302346158658e+37, PT ;  /* 0x7e8000007100780b */ /* 0x000fe20003fd4000 */
[----:B------:R-:W3:Y:S01]  /*3fe50*/  LDCU.128 UR16, c[0x3][0x490] ;  /* 0x00c09200ff1077ac */ /* 0x000ee20008000c00 */
[----:B------:R-:W-:Y:S01]  /*3fe60*/  MOV R160, 0x430c0000 ;  /* 0x430c000000a07802 */ /* 0x000fe20000000f00 */
[----:B------:R-:W4:Y:S03]  /*3fe70*/  LDCU.128 UR32, c[0x3][0x20d0] ;  /* 0x00c41a00ff2077ac */ /* 0x000f260008000c00 */
[----:B0-----:R-:W-:Y:S01]  /*3fe80*/  FSEL R174, R160, 35, !P6 ;  /* 0x420c0000a0ae7808 */ /* 0x001fe20007000000 */
[----:B------:R-:W-:Y:S01]  /*3fe90*/  UMOV UR60, UR6 ;  /* 0x00000006003c7c82 */ /* 0x000fe20008000000 */
[----:B------:R-:W-:-:S04]  /*3fea0*/  UMOV UR61, URZ ;  /* 0x000000ff003d7c82 */ /* 0x000fc80008000000 */
[----:B------:R-:W0:Y:S01]  /*3feb0*/  MUFU.RCP R174, R174 ;  /* 0x000000ae00ae7308 */ /* 0x000e220000001000 */
[----:B-1----:R-:W1:Y:S01]  /*3fec0*/  LDCU.128 UR12, c[0x3][0x230] ;  /* 0x00c04600ff0c77ac */ /* 0x002e620008000c00 */
[----:B--2---:R-:W2:Y:S01]  /*3fed0*/  LDCU.64 UR8, c[0x3][0x250] ;  /* 0x00c04a00ff0877ac */ /* 0x004ea20008000a00 */
        /* <DEDUP_REMOVED lines=8> */
[----:B-1----:R-:W-:Y:S01]  /*3ff60*/  FFMA.FTZ R168, R168, UR12, R167 ;  /* 0x0000000ca8a87c23 */ /* 0x002fe200080100a7 */
[----:B------:R-:W-:-:S04]  /*3ff70*/  DEPBAR.LE SB5, 0xb ;  /* 0x0000d2c00000791a */ /* 0x000fc80000000000 */
[----:B------:R-:W-:Y:S01]  /*3ff80*/  FFMA.FTZ R170, R171, UR13, R170 ;  /* 0x0000000dabaa7c23 */ /* 0x000fe200080100aa */
[----:B------:R-:W-:Y:S01]  /*3ff90*/  FMUL.FTZ R165, R160, 0.25 ;  /* 0x3e800000a0a57820 */ /* 0x000fe20000410000 */
[----:B---3--:R-:W-:Y:S01]  /*3ffa0*/  FMUL.FTZ R172, R172, UR16 ;  /* 0x00000010acac7c20 */ /* 0x008fe20008410000 */
[----:B------:R-:W-:-:S03]  /*3ffb0*/  FADD.FTZ R169, R169, R168 ;  /* 0x000000a8a9a97221 */ /* 0x000fc60000010000 */
[----:B------:R-:W-:Y:S01]  /*3ffc0*/  FSEL R164, R165, R160, P6 ;  /* 0x000000a0a5a47208 */ /* 0x000fe20003000000 */
[----:B------:R-:W-:-:S04]  /*3ffd0*/  DEPBAR.LE SB5, 0x9 ;  /* 0x0000d2400000791a */ /* 0x000fc80000000000 */
[----:B------:R-:W-:Y:S01]  /*3ffe0*/  FFMA.FTZ R172, R173, UR14, R172 ;  /* 0x0000000eadac7c23 */ /* 0x000fe200080100ac */
[----:B------:R-:W-:Y:S01]  /*3fff0*/  FSETP.GT.FTZ.AND P6, PT, R114, 8.50705917302346158658e+37, PT ;  /* 0x7e8000007200780b */ /* 0x000fe20003fd4000 */
[----:B------:R-:W-:Y:S01]  /*40000*/  FMUL.FTZ R175, R175, UR17 ;  /* 0x00000011afaf7c20 */ /* 0x000fe20008410000 */
[----:B------:R-:W-:-:S04]  /*40010*/  DEPBAR.LE SB5, 0x7 ;  /* 0x0000d1c00000791a */ /* 0x000fc80000000000 */
[----:B------:R-:W-:Y:S01]  /*40020*/  FMUL.FTZ R178, R178, UR18 ;  /* 0x00000012b2b27c20 */ /* 0x000fe20008410000 */
[----:B0-----:R-:W-:Y:S01]  /*40030*/  FFMA.FTZ R161, R174, R164, R161 ;  /* 0x000000a4aea17223 */ /* 0x001fe200000100a1 */
[----:B------:R-:W-:Y:S01]  /*40040*/  FMUL.FTZ R128, R128, UR19 ;  /* 0x0000001380807c20 */ /* 0x000fe20008410000 */
[----:B------:R-:W-:Y:S01]  /*40050*/  FFMA.FTZ R176, R176, UR15, R175 ;  /* 0x0000000fb0b07c23 */ /* 0x000fe200080100af */
[----:B------:R-:W0:Y:S01]  /*40060*/  LDCU.128 UR12, c[0x3][0x240] ;  /* 0x00c04800ff0c77ac */ /* 0x000e220008000c00 */
[----:B------:R-:W-:Y:S01]  /*40070*/  FADD.FTZ R164, R166, -R161 ;  /* 0x800000a1a6a47221 */ /* 0x000fe20000010000 */
[----:B------:R-:W-:Y:S01]  /*40080*/  FADD.FTZ R169, R169, R170 ;  /* 0x000000aaa9a97221 */ /* 0x000fe20000010000 */
[----:B------:R-:W1:Y:S02]  /*40090*/  LDCU.128 UR16, c[0x3][0x4a0] ;  /* 0x00c09400ff1077ac */ /* 0x000e640008000c00 */
[----:B------:R-:W-:Y:S01]  /*400a0*/  FFMA.FTZ R163, R160, R164, R163 ;  /* 0x000000a4a0a37223 */ /* 0x000fe200000100a3 */
[----:B------:R-:W-:Y:S01]  /*400b0*/  MOV R160, 0x430d0000 ;  /* 0x430d000000a07802 */ /* 0x000fe20000000f00 */
[----:B------:R-:W-:-:S03]  /*400c0*/  FADD.FTZ R169, R169, R172 ;  /* 0x000000aca9a97221 */ /* 0x000fc60000010000 */
[----:B------:R-:W-:Y:S01]  /*400d0*/  FSEL R166, R160, 35.25, !P6 ;  /* 0x420d0000a0a67808 */ /* 0x000fe20007000000 */
[----:B------:R-:W-:Y:S01]  /*400e0*/  FADD.FTZ R160, -R161, R168 ;  /* 0x000000a8a1a07221 */ /* 0x000fe20000010100 */
[----:B------:R-:W-:-:S03]  /*400f0*/  FADD.FTZ R169, R169, R176 ;  /* 0x000000b0a9a97221 */ /* 0x000fc60000010000 */
[----:B------:R-:W-:Y:S01]  /*40100*/  FMUL.FTZ R165, R160, 0.25 ;  /* 0x3e800000a0a57820 */ /* 0x000fe20000410000 */
[----:B------:R-:W3:Y:S01]  /*40110*/  MUFU.RCP R166, R166 ;  /* 0x000000a600a67308 */ /* 0x000ee20000001000 */
[----:B0-----:R-:W-:Y:S01]  /*40120*/  FFMA.FTZ R178, R179, UR12, R178 ;  /* 0x0000000cb3b27c23 */ /* 0x001fe200080100b2 */
[----:B------:R-:W-:-:S04]  /*40130*/  DEPBAR.LE SB5, 0x6 ;  /* 0x0000d1800000791a */ /* 0x000fc80000000000 */
[----:B------:R-:W-:Y:S01]  /*40140*/  FFMA.FTZ R128, R159, UR13, R128 ;  /* 0x0000000d9f807c23 */ /* 0x000fe20008010080 */
[----:B------:R-:W-:Y:S01]  /*40150*/  FSEL R164, R165, R160, P6 ;  /* 0x000000a0a5a47208 */ /* 0x000fe20003000000 */
[----:B------:R-:W0:Y:S01]  /*40160*/  LDCU.64 UR12, c[0x3][0x1068] ;  /* 0x00c20d00ff0c77ac */ /* 0x000e220008000a00 */
[----:B------:R-:W-:Y:S01]  /*40170*/  FSETP.GT.FTZ.AND P6, PT, R115, 8.50705917302346158658e+37, PT ;  /* 0x7e8000007300780b */ /* 0x000fe20003fd4000 */
[----:B------:R-:W-:-:S04]  /*40180*/  DEPBAR.LE SB5, 0x5 ;  /* 0x0000d1400000791a */ /* 0x000fc80000000000 */
[----:B-1----:R-:W-:Y:S01]  /*40190*/  FMUL.FTZ R126, R126, UR16 ;  /* 0x000000107e7e7c20 */ /* 0x002fe20008410000 */
[----:B------:R-:W-:Y:S01]  /*401a0*/  MOV R165, 0x430e0000 ;  /* 0x430e000000a57802 */ /* 0x000fe20000000f00 */
[----:B------:R-:W-:Y:S01]  /*401b0*/  FADD.FTZ R169, R169, R178 ;  /* 0x000000b2a9a97221 */ /* 0x000fe20000010000 */
[----:B------:R-:W-:-:S04]  /*401c0*/  DEPBAR.LE SB5, 0x4 ;  /* 0x0000d1000000791a */ /* 0x000fc80000000000 */
[----:B------:R-:W-:Y:S01]  /*401d0*/  FMUL.FTZ R125, R125, UR17 ;  /* 0x000000117d7d7c20 */ /* 0x000fe20008410000 */
[----:B------:R-:W-:Y:S01]  /*401e0*/  FFMA.FTZ R126, R127, UR14, R126 ;  /* 0x0000000e7f7e7c23 */ /* 0x000fe2000801007e */
[----:B------:R-:W-:Y:S01]  /*401f0*/  FSEL R167, R165, 35.5, !P6 ;  /* 0x420e0000a5a77808 */ /* 0x000fe20007000000 */
[----:B------:R-:W-:Y:S01]  /*40200*/  FADD.FTZ R169, R169, R128 ;  /* 0x00000080a9a97221 */ /* 0x000fe20000010000 */
[----:B------:R-:W-:-:S04]  /*40210*/  DEPBAR.LE SB5, 0x1 ;  /* 0x0000d0400000791a */ /* 0x000fc80000000000 */
[----:B------:R-:W-:Y:S01]  /*40220*/  FFMA.FTZ R124, R124, UR15, R125 ;  /* 0x0000000f7c7c7c23 */ /* 0x000fe2000801007d */
[----:B------:R-:W-:Y:S01]  /*40230*/  FMUL.FTZ R123, R123, UR18 ;  /* 0x000000127b7b7c20 */ /* 0x000fe20008410000 */
[----:B------:R-:W-:Y:S01]  /*40240*/  FMUL.FTZ R2, R2, UR19 ;  /* 0x0000001302027c20 */ /* 0x000fe20008410000 */
[----:B---3--:R-:W-:Y:S01]  /*40250*/  FFMA.FTZ R161, R166, R164, R161 ;  /* 0x000000a4a6a17223 */ /* 0x008fe200000100a1 */
[----:B------:R-:W-:Y:S01]  /*40260*/  FADD.FTZ R169, R169, R126 ;  /* 0x0000007ea9a97221 */ /* 0x000fe20000010000 */
[----:B------:R1:W3:Y:S01]  /*40270*/  MUFU.RCP R166, R167 ;  /* 0x000000a700a67308 */ /* 0x0002e20000001000 */
[----:B--2---:R-:W-:Y:S01]  /*40280*/  FFMA.FTZ R120, R120, UR8, R123 ;  /* 0x0000000878787c23 */ /* 0x004fe2000801007b */
[----:B------:R-:W-:Y:S01]  /*40290*/  FADD.FTZ R164, R168, -R161 ;  /* 0x800000a1a8a47221 */ /* 0x000fe20000010000 */
[----:B------:R-:W-:Y:S01]  /*402a0*/  FADD.FTZ R169, R169, R124 ;  /* 0x0000007ca9a97221 */ /* 0x000fe20000010000 */
[----:B------:R-:W2:Y:S02]  /*402b0*/  LDCU.128 UR16, c[0x3][0x1070] ;  /* 0x00c20e00ff1077ac */ /* 0x000ea40008000c00 */
[----:B------:R-:W-:Y:S01]  /*402c0*/  FFMA.FTZ R163, R160, R164, R163 ;  /* 0x000000a4a0a37223 */ /* 0x000fe200000100a3 */
[----:B------:R-:W-:Y:S01]  /*402d0*/  FADD.FTZ R160, -R161, R170 ;  /* 0x000000aaa1a07221 */ /* 0x000fe20000010100 */
[----:B------:R-:W-:Y:S01]  /*402e0*/  FADD.FTZ R169, R169, R120 ;  /* 0x00000078a9a97221 */ /* 0x000fe20000010000 */
[----:B-1----:R-:W-:Y:S01]  /*402f0*/  MOV R167, 0x43120000 ;  /* 0x4312000000a77802 */ /* 0x002fe20000000f00 */
[----:B------:R-:W-:Y:S01]  /*40300*/  UMOV UR8, UR4 ;  /* 0x0000000400087c82 */ /* 0x000fe20008000000 */
[----:B------:R-:W-:-:S02]  /*40310*/  FMUL.FTZ R165, R160, 0.25 ;  /* 0x3e800000a0a57820 */ /* 0x000fc40000410000 */
[----:B------:R-:W-:-:S03]  /*40320*/  FSEL R167, R167, 36.5, !P3 ;  /* 0x42120000a7a77808 */ /* 0x000fc60005800000 */
[----:B------:R-:W-:Y:S02]  /*40330*/  FSEL R164, R165, R160, P6 ;  /* 0x000000a0a5a47208 */ /* 0x000fe40003000000 */
[----:B------:R-:W-:Y:S02]  /*40340*/  ISETP.NE.AND P6, PT, R162, RZ, PT ;  /* 0x000000ffa200720c */ /* 0x000fe40003fc5270 */
[----:B------:R-:W-:Y:S01]  /*40350*/  MOV R165, 0x43100000 ;  /* 0x4310000000a57802 */ /* 0x000fe20000000f00 */
[----:B---3--:R-:W-:Y:S01]  /*40360*/  FFMA.FTZ R161, R166, R164, R161 ;  /* 0x000000a4a6a17223 */ /* 0x008fe200000100a1 */
[----:B------:R-:W-:Y:S01]  /*40370*/  MOV R164, 0x430f0000 ;  /* 0x430f000000a47802 */ /* 0x000fe20000000f00 */
[----:B--2---:R-:W-:Y:S01]  /*40380*/  UIADD3 UR14, UPT, UPT, UR10, 0x16, UR17 ;  /* 0x000000160a0e7890 */ /* 0x004fe2000fffe011 */
[----:B------:R-:W-:Y:S01]  /*40390*/  FSEL R165, R165, 36, !P1 ;  /* 0x42100000a5a57808 */ /* 0x000fe20004800000 */
[----:B------:R-:W-:Y:S01]  /*403a0*/  FADD.FTZ R162, R170, -R161 ;  /* 0x800000a1aaa27221 */ /* 0x000fe20000010000 */
[----:B------:R-:W-:-:S03]  /*403b0*/  FSEL R164, R164, 35.75, !P0 ;  /* 0x420f0000a4a47808 */ /* 0x000fc60004000000 */
[----:B------:R-:W-:Y:S01]  /*403c0*/  FFMA.FTZ R162, R160, R162, R163 ;  /* 0x000000a2a0a27223 */ /* 0x000fe200000100a3 */
[----:B------:R1:W2:Y:S01]  /*403d0*/  MUFU.RCP R166, R164 ;  /* 0x000000a400a67308 */ /* 0x0002a20000001000 */
[----:B------:R-:W-:-:S04]  /*403e0*/  FADD.FTZ R163, -R161, R172 ;  /* 0x000000aca1a37221 */ /* 0x000fc80000010100 */
[----:B------:R-:W-:Y:S01]  /*403f0*/  FMUL.FTZ R160, R163, 0.25 ;  /* 0x3e800000a3a07820 */ /* 0x000fe20000410000 */
[----:B-1----:R-:W-:-:S04]  /*40400*/  P2R R164, PR, RZ, 0x1 ;  /* 0x00000001ffa47803 */ /* 0x002fc80000000000 */
[----:B------:R-:W-:Y:S02]  /*40410*/  FSEL R160, R160, R163, P0 ;  /* 0x000000a3a0a07208 */ /* 0x000fe40000000000 */
[----:B------:R-:W-:-:S03]  /*40420*/  FSETP.GT.FTZ.AND P0, PT, R116, 8.50705917302346158658e+37, PT ;  /* 0x7e8000007400780b */ /* 0x000fc60003f14000 */
[----:B--2---:R-:W-:Y:S02]  /*40430*/  FFMA.FTZ R161, R166, R160, R161 ;  /* 0x000000a0a6a17223 */ /* 0x004fe400000100a1 */
[----:B------:R1:W2:Y:S02]  /*40440*/  MUFU.RCP R166, R165 ;  /* 0x000000a500a67308 */ /* 0x0002a40000001000 */
[----:B------:R-:W-:-:S04]  /*40450*/  FADD.FTZ R160, R172, -R161 ;  /* 0x800000a1aca07221 */ /* 0x000fc80000010000 */
[----:B------:R-:W-:Y:S01]  /*40460*/  FFMA.FTZ R160, R163, R160, R162 ;  /* 0x000000a0a3a07223 */ /* 0x000fe200000100a2 */
[----:B------:R-:W-:Y:S01]  /*40470*/  FADD.FTZ R163, -R161, R176 ;  /* 0x000000b0a1a37221 */ /* 0x000fe20000010100 */
[----:B-1----:R-:W-:-:S03]  /*40480*/  P2R R165, PR, RZ, 0x2 ;  /* 0x00000002ffa57803 */ /* 0x002fc60000000000 */
[----:B------:R-:W-:-:S05]  /*40490*/  FMUL.FTZ R162, R163, 0.25 ;  /* 0x3e800000a3a27820 */ /* 0x000fca0000410000 */
[----:B------:R-:W-:-:S05]  /*404a0*/  FSEL R162, R162, R163, P1 ;  /* 0x000000a3a2a27208 */ /* 0x000fca0000800000 */
[----:B--2---:R-:W-:Y:S01]  /*404b0*/  FFMA.FTZ R161, R166, R162, R161 ;  /* 0x000000a2a6a17223 */ /* 0x004fe200000100a1 */
[----:B------:R-:W-:-:S03]  /*404c0*/  MOV R166, 0x43110000 ;  /* 0x4311000000a67802 */ /* 0x000fc60000000f00 */
[----:B------:R-:W-:Y:S01]  /*404d0*/  FADD.FTZ R162, R176, -R161 ;  /* 0x800000a1b0a27221 */ /* 0x000fe20000010000 */
[----:B------:R-:W-:-:S03]  /*404e0*/  FSEL R166, R166, 36.25, !P2 ;  /* 0x42110000a6a67808 */ /* 0x000fc60005000000 */
[----:B------:R-:W-:Y:S01]  /*404f0*/  FFMA.FTZ R160, R163, R162, R160 ;  /* 0x000000a2a3a07223 */ /* 0x000fe200000100a0 */
[----:B------:R-:W-:Y:S02]  /*40500*/  FADD.FTZ R163, -R161, R178 ;  /* 0x000000b2a1a37221 */ /* 0x000fe40000010100 */
[----:B------:R-:W1:Y:S02]  /*40510*/  MUFU.RCP R166, R166 ;  /* 0x000000a600a67308 */ /* 0x000e640000001000 */
[----:B------:R-:W-:-:S05]  /*40520*/  FMUL.FTZ R162, R163, 0.25 ;  /* 0x3e800000a3a27820 */ /* 0x000fca0000410000 */
[----:B------:R-:W-:-:S05]  /*40530*/  FSEL R162, R162, R163, P2 ;  /* 0x000000a3a2a27208 */ /* 0x000fca0001000000 */
[----:B-1----:R-:W-:Y:S02]  /*40540*/  FFMA.FTZ R161, R166, R162, R161 ;  /* 0x000000a2a6a17223 */ /* 0x002fe400000100a1 */
[----:B------:R-:W1:Y:S02]  /*40550*/  MUFU.RCP R166, R167 ;  /* 0x000000a700a67308 */ /* 0x000e640000001000 */
[----:B------:R-:W-:Y:S01]  /*40560*/  FADD.FTZ R162, R178, -R161 ;  /* 0x800000a1b2a27221 */ /* 0x000fe20000010000 */
[----:B------:R-:W-:-:S03]  /*40570*/  FADD.FTZ R159, -R161, R128 ;  /* 0x00000080a19f7221 */ /* 0x000fc60000010100 */
[----:B------:R-:W-:Y:S01]  /*40580*/  FFMA.FTZ R160, R163, R162, R160 ;  /* 0x000000a2a3a07223 */ /* 0x000fe200000100a0 */
[----:B------:R-:W-:Y:S01]  /*40590*/  FMUL.FTZ R162, R159, 0.25 ;  /* 0x3e8000009fa27820 */ /* 0x000fe20000410000 */
[----:B------:R-:W-:-:S04]  /*405a0*/  MOV R163, 0x43130000 ;  /* 0x4313000000a37802 */ /* 0x000fc80000000f00 */
[----:B------:R-:W-:Y:S02]  /*405b0*/  FSEL R162, R162, R159, P3 ;  /* 0x0000009fa2a27208 */ /* 0x000fe40001800000 */
[----:B------:R-:W-:-:S03]  /*405c0*/  FSEL R163, R163, 36.75, !P4 ;  /* 0x42130000a3a37808 */ /* 0x000fc60006000000 */
[----:B-1----:R-:W-:-:S04]  /*405d0*/  FFMA.FTZ R161, R166, R162, R161 ;  /* 0x000000a2a6a17223 */ /* 0x002fc800000100a1 */
[----:B------:R-:W-:Y:S01]  /*405e0*/  FADD.FTZ R162, R128, -R161 ;  /* 0x800000a180a27221 */ /* 0x000fe20000010000 */
[----:B------:R-:W-:-:S03]  /*405f0*/  FADD.FTZ R127, -R161, R126 ;  /* 0x0000007ea17f7221 */ /* 0x000fc60000010100 */
[----:B------:R-:W-:Y:S01]  /*40600*/  FFMA.FTZ R160, R159, R162, R160 ;  /* 0x000000a29fa07223 */ /* 0x000fe200000100a0 */
[----:B------:R-:W-:Y:S01]  /*40610*/  FMUL.FTZ R128, R127, 0.25 ;  /* 0x3e8000007f807820 */ /* 0x000fe20000410000 */
[----:B------:R-:W1:Y:S04]  /*40620*/  MUFU.RCP R162, R163 ;  /* 0x000000a300a27308 */ /* 0x000e680000001000 */
[----:B------:R-:W-:-:S05]  /*40630*/  FSEL R128, R128, R127, P4 ;  /* 0x0000007f80807208 */ /* 0x000fca0002000000 */
[----:B-1----:R-:W-:Y:S01]  /*40640*/  FFMA.FTZ R161, R162, R128, R161 ;  /* 0x00000080a2a17223 */ /* 0x002fe200000100a1 */
[----:B------:R-:W-:-:S03]  /*40650*/  MOV R128, 0x43140000 ;  /* 0x4314000000807802 */ /* 0x000fc60000000f00 */
[----:B------:R-:W-:Y:S01]  /*40660*/  FADD.FTZ R126, R126, -R161 ;  /* 0x800000a17e7e7221 */ /* 0x000fe20000010000 */
[----:B------:R-:W-:Y:S01]  /*40670*/  FSEL R159, R128, 37, !P5 ;  /* 0x42140000809f7808 */ /* 0x000fe20006800000 */
[----:B------:R-:W-:Y:S02]  /*40680*/  FADD.FTZ R125, -R161, R124 ;  /* 0x0000007ca17d7221 */ /* 0x000fe40000010100 */
[----:B------:R-:W-:Y:S01]  /*40690*/  FFMA.FTZ R126, R127, R126, R160 ;  /* 0x0000007e7f7e7223 */ /* 0x000fe200000100a0 */
[----:B------:R-:W-:Y:S01]  /*406a0*/  MOV R127, 0x43150000 ;  /* 0x43150000007f7802 */ /* 0x000fe20000000f00 */
[----:B------:R1:W2:Y:S01]  /*406b0*/  MUFU.RCP R160, R159 ;  /* 0x0000009f00a07308 */ /* 0x0002a20000001000 */
[----:B------:R-:W-:Y:S02]  /*406c0*/  FMUL.FTZ R128, R125, 0.25 ;  /* 0x3e8000007d807820 */ /* 0x000fe40000410000 */
[----:B------:R-:W-:Y:S02]  /*406d0*/  FSEL R162, R127, 37.25, !P6 ;  /* 0x421500007fa27808 */ /* 0x000fe40007000000 */
[----:B------:R-:W-:-:S02]  /*406e0*/  MOV R127, 0x43160000 ;  /* 0x43160000007f7802 */ /* 0x000fc40000000f00 */
[----:B------:R-:W-:Y:S02]  /*406f0*/  FSEL R128, R128, R125, P5 ;  /* 0x0000007d80807208 */ /* 0x000fe40002800000 */
[----:B------:R-:W3:Y:S01]  /*40700*/  MUFU.RCP R162, R162 ;  /* 0x000000a200a27308 */ /* 0x000ee20000001000 */
[----:B-1----:R-:W-:Y:S02]  /*40710*/  FSEL R159, R127, 37.5, !P0 ;  /* 0x421600007f9f7808 */ /* 0x002fe40004000000 */
[----:B--2---:R-:W-:Y:S01]  /*40720*/  FFMA.FTZ R161, R160, R128, R161 ;  /* 0x00000080a0a17223 */ /* 0x004fe200000100a1 */
[----:B-----5:R-:W-:-:S04]  /*40730*/  FFMA.FTZ R160, R121, UR9, R2 ;  /* 0x0000000979a07c23 */ /* 0x020fc80008010002 */
[----:B------:R-:W1:Y:S01]  /*40740*/  MUFU.RCP R166, R159 ;  /* 0x0000009f00a67308 */ /* 0x000e620000001000 */
[----:B0-----:R-:W-:Y:S01]  /*40750*/  UIADD3 UR9, UPT, UPT, UR10, 0x16, UR12 ;  /* 0x000000160a097890 */ /* 0x001fe2000fffe00c */
[----:B------:R-:W-:Y:S01]  /*40760*/  FADD.FTZ R123, -R161, R120 ;  /* 0x00000078a17b7221 */ /* 0x000fe20000010100 */
[----:B------:R-:W-:Y:S01]  /*40770*/  FADD.FTZ R169, R169, R160 ;  /* 0x000000a0a9a97221 */ /* 0x000fe20000010000 */
[----:B------:R-:W-:Y:S02]  /*40780*/  UIADD3 UR12, UPT, UPT, UR10, 0x16, UR13 ;  /* 0x000000160a0c7890 */ /* 0x000fe4000fffe00d */
[----:B------:R-:W-:Y:S01]  /*40790*/  FMUL.FTZ R128, R123, 0.25 ;  /* 0x3e8000007b807820 */ /* 0x000fe20000410000 */
[----:B------:R-:W-:Y:S01]  /*407a0*/  FMUL.FTZ R169, R169, 0.0066666668280959129333 ;  /* 0x3bda740ea9a97820 */ /* 0x000fe20000410000 */
[----:B------:R-:W-:-:S03]  /*407b0*/  UIADD3 UR13, UPT, UPT, UR10, 0x16, UR16 ;  /* 0x000000160a0d7890 */ /* 0x000fc6000fffe010 */
[----:B------:R-:W-:Y:S01]  /*407c0*/  FSEL R128, R128, R123, P6 ;  /* 0x0000007b80807208 */ /* 0x000fe20003000000 */
[----:B------:R-:W-:-:S04]  /*407d0*/  FMUL.FTZ R169, R169, R169 ;  /* 0x000000a9a9a97220 */ /* 0x000fc80000410000 */
[--C-:B---3--:R-:W-:Y:S01]  /*407e0*/  FFMA.FTZ R121, R162, R128, R161.reuse ;  /* 0x00000080a2797223 */ /* 0x108fe200000100a1 */
[----:B------:R-:W-:-:S03]  /*407f0*/  FADD.FTZ R161, R124, -R161 ;  /* 0x800000a17ca17221 */ /* 0x000fc60000010000 */
[----:B------:R-:W-:Y:S01]  /*40800*/  FADD.FTZ R127, -R121, R160 ;  /* 0x000000a0797f7221 */ /* 0x000fe20000010100 */
[----:B------:R-:W-:Y:S01]  /*40810*/  FFMA.FTZ R126, R125, R161, R126 ;  /* 0x000000a17d7e7223 */ /* 0x000fe2000001007e */
[----:B----4-:R-:W-:Y:S02]  /*40820*/  IADD3 R125, PT, PT, R4, UR34, RZ ;  /* 0x00000022047d7c10 */ /* 0x010fe4000fffe0ff */
[----:B------:R-:W-:-:S03]  /*40830*/  FMUL.FTZ R2, R127, 0.25 ;  /* 0x3e8000007f027820 */ /* 0x000fc60000410000 */
[----:B------:R-:W-:Y:S02]  /*40840*/  IMAD R125, R122, UR13, R125 ;  /* 0x0000000d7a7d7c24 */ /* 0x000fe4000f8e027d */
[----:B------:R-:W-:Y:S01]  /*40850*/  FSEL R128, R2, R127, P0 ;  /* 0x0000007f02807208 */ /* 0x000fe20000000000 */
[----:B------:R-:W-:-:S04]  /*40860*/  FADD.FTZ R2, R120, -R121 ;  /* 0x8000007978027221 */ /* 0x000fc80000010000 */
[----:B-1----:R-:W-:Y:S01]  /*40870*/  FFMA.FTZ R121, R166, R128, R121 ;  /* 0x00000080a6797223 */ /* 0x002fe20000010079 */
[----:B------:R-:W-:Y:S01]  /*40880*/  FFMA.FTZ R2, R123, R2, R126 ;  /* 0x000000027b027223 */ /* 0x000fe2000001007e */
[----:B------:R-:W-:Y:S02]  /*40890*/  IADD3 R123, PT, PT, R4, UR33, RZ ;  /* 0x00000021047b7c10 */ /* 0x000fe4000fffe0ff */
[----:B------:R-:W-:-:S03]  /*408a0*/  FADD.FTZ R121, R160, -R121 ;  /* 0x80000079a0797221 */ /* 0x000fc60000010000 */
[----:B------:R-:W-:Y:S02]  /*408b0*/  IMAD R123, R122, UR12, R123 ;  /* 0x0000000c7a7b7c24 */ /* 0x000fe4000f8e027b */
[----:B------:R-:W-:Y:S01]  /*408c0*/  FFMA.FTZ R2, R127, R121, R2 ;  /* 0x000000797f027223 */ /* 0x000fe20000010002 */
[C---:B------:R-:W-:Y:S02]  /*408d0*/  IADD3 R121, PT, PT, R4.reuse, UR32, RZ ;  /* 0x0000002004797c10 */ /* 0x040fe4000fffe0ff */
[----:B------:R-:W-:Y:S01]  /*408e0*/  IADD3 R127, PT, PT, R4, UR35, RZ ;  /* 0x00000023047f7c10 */ /* 0x000fe2000fffe0ff */
[----:B------:R-:W-:Y:S01]  /*408f0*/  FMUL.FTZ R2, R2, 0.0067114094272255897522 ;  /* 0x3bdbeb6202027820 */ /* 0x000fe20000410000 */
[----:B------:R-:W-:Y:S01]  /*40900*/  IADD3 R124, PT, PT, R123, 0x16, RZ ;  /* 0x000000167b7c7810 */ /* 0x000fe20007ffe0ff */
[----:B------:R-:W-:Y:S01]  /*40910*/  IMAD R121, R122, UR9, R121 ;  /* 0x000000097a797c24 */ /* 0x000fe2000f8e0279 */
[----:B------:R-:W-:Y:S02]  /*40920*/  UMOV UR9, URZ ;  /* 0x000000ff00097c82 */ /* 0x000fe40008000000 */
[----:B------:R-:W-:-:S02]  /*40930*/  FSETP.GT.FTZ.AND P0, PT, |R2|, 8.50705917302346158658e+37, PT ;  /* 0x7e8000000200780b */ /* 0x000fc40003f14200 */
[----:B------:R-:W-:-:S11]  /*40940*/  IADD3 R121, PT, PT, R121, 0x16, RZ ;  /* 0x0000001679797810 */ /* 0x000fd60007ffe0ff */
[----:B------:R-:W-:Y:S01]  /*40950*/  @P0 FMUL.FTZ R2, R2, 0.25 ;  /* 0x3e80000002020820 */ /* 0x000fe20000410000 */
[----:B------:R-:W-:-:S05]  /*40960*/  @P0 FMUL.FTZ R169, R169, 0.25 ;  /* 0x3e800000a9a90820 */ /* 0x000fca0000410000 */
[----:B------:R-:W0:Y:S02]  /*40970*/  MUFU.RCP R2, R2 ;  /* 0x0000000200027308 */ /* 0x000e240000001000 */
[----:B0-----:R-:W-:Y:S01]  /*40980*/  FMUL.FTZ R120, R2, R169 ;  /* 0x000000a902787220 */ /* 0x001fe20000410000 */
[----:B------:R-:W-:Y:S01]  /*40990*/  IMAD R2, R122, UR14, R127 ;  /* 0x0000000e7a027c24 */ /* 0x000fe2000f8e027f */
[----:B------:R-:W-:-:S03]  /*409a0*/  IADD3 R127, PT, PT, R125, 0x16, RZ ;  /* 0x000000167d7f7810 */ /* 0x000fc60007ffe0ff */
[----:B------:R-:W-:Y:S02]  /*409b0*/  FSETP.GT.FTZ.AND P0, PT, R120, R117, PT ;  /* 0x000000757800720b */ /* 0x000fe40003f14000 */
[----:B------:R-:W-:Y:S02]  /*409c0*/  IADD3 R160, PT, PT, R2, 0x16, RZ ;  /* 0x0000001602a07810 */ /* 0x000fe40007ffe0ff */
[----:B------:R-:W5:Y:S09]  /*409d0*/  TLD.LZ RZ, R2, R121, UR60, 1D, 0x1 ;  /* 0x00ff3cff79027f66 */ /* 0x000f7200081e01ff */
[----:B------:R-:W-:-:S02]  /*409e0*/  @P0 MOV R117, R120 ;  /* 0x0000007800750202 */ /* 0x000fc40000000f00 */
[----:B------:R-:W5:Y:S01]  /*409f0*/  TLD.LZ RZ, R120, R121, UR8, 1D, 0x1 ;  /* 0x00ff08ff79787f66 */ /* 0x000f6200081e01ff */
[----:B------:R-:W5:Y:S01]  /*40a00*/  TLD.LZ RZ, R125, R124, UR60, 1D, 0x1 ;  /* 0x00ff3cff7c7d7f66 */ /* 0x000f6200081e01ff */
[----:B------:R-:W5:Y:S01]  /*40a10*/  TLD.LZ RZ, R126, R124, UR8, 1D, 0x1 ;  /* 0x00ff08ff7c7e7f66 */ /* 0x000f6200081e01ff */
[----:B------:R-:W5:Y:S01]  /*40a20*/  TLD.LZ RZ, R128, R127, UR60, 1D, 0x1 ;  /* 0x00ff3cff7f807f66 */ /* 0x000f6200081e01ff */
[----:B------:R0:W5:Y:S01]  /*40a30*/  TLD.LZ RZ, R159, R127, UR8, 1D, 0x1 ;  /* 0x00ff08ff7f9f7f66 */ /* 0x00016200081e01ff */
[----:B------:R-:W5:Y:S01]  /*40a40*/  TLD.LZ RZ, R162, R160, UR60, 1D, 0x1 ;  /* 0x00ff3cffa0a27f66 */ /* 0x000f6200081e01ff */
[----:B------:R1:W5:Y:S01]  /*40a50*/  TLD.LZ RZ, R163, R160, UR8, 1D, 0x1 ;  /* 0x00ff08ffa0a37f66 */ /* 0x00036200081e01ff */
[----:B------:R-:W-:Y:S01]  /*40a60*/  FSETP.GT.FTZ.AND P0, PT, R5, 8.50705917302346158658e+37, PT ;  /* 0x7e8000000500780b */ /* 0x000fe20003f14000 */
[----:B------:R-:W2:Y:S01]  /*40a70*/  LDCU.128 UR32, c[0x3][0x20e0] ;  /* 0x00c41c00ff2077ac */ /* 0x000ea20008000c00 */
[----:B------:R-:W3:Y:S01]  /*40a80*/  LDCU.128 UR12, c[0x3][0x1080] ;  /* 0x00c21000ff0c77ac */ /* 0x000ee20008000c00 */
[----:B------:R-:W-:-:S02]  /*40a90*/  UIADD3 UR16, UPT, UPT, UR10, 0x16, UR18 ;  /* 0x000000160a107890 */ /* 0x000fc4000fffe012 */
[----:B------:R-:W-:Y:S01]  /*40aa0*/  UIADD3 UR17, UPT, UPT, UR10, 0x16, UR19 ;  /* 0x000000160a117890 */ /* 0x000fe2000fffe013 */
[----:B------:R-:W4:Y:S01]  /*40ab0*/  LDCU.128 UR36, c[0x3][0x20f0] ;  /* 0x00c41e00ff2477ac */ /* 0x000f220008000c00 */
[----:B------:R-:W1:Y:S01]  /*40ac0*/  LDCU UR20, c[0x3][0x264] ;  /* 0x00c04c80ff1477ac */ /* 0x000e620008000800 */
[C---:B--2---:R-:W-:Y:S02]  /*40ad0*/  IADD3 R167, PT, PT, R4.reuse, UR32, RZ ;  /* 0x0000002004a77c10 */ /* 0x044fe4000fffe0ff */
[C---:B------:R-:W-:Y:S01]  /*40ae0*/  IADD3 R169, PT, PT, R4.reuse, UR33, RZ ;  /* 0x0000002104a97c10 */ /* 0x040fe2000fffe0ff */
[----:B------:R-:W2:Y:S01]  /*40af0*/  LDCU UR21, c[0x3][0xc] ;  /* 0x00c00180ff1577ac */ /* 0x000ea20008000800 */
[----:B------:R-:W-:Y:S01]  /*40b00*/  IADD3 R171, PT, PT, R4, UR34, RZ ;  /* 0x0000002204ab7c10 */ /* 0x000fe2000fffe0ff */
[----:B------:R-:W-:Y:S01]  /*40b10*/  IMAD R167, R122, UR16, R167 ;  /* 0x000000107aa77c24 */ /* 0x000fe2000f8e02a7 */
[----:B------:R-:W-:Y:S01]  /*40b20*/  IADD3 R173, PT, PT, R4, UR35, RZ ;  /* 0x0000002304ad7c10 */ /* 0x000fe2000fffe0ff */
[----:B------:R-:W-:Y:S01]  /*40b30*/  IMAD R169, R122, UR17, R169 ;  /* 0x000000117aa97c24 */ /* 0x000fe2000f8e02a9 */
[----:B---3--:R-:W-:-:S02]  /*40b40*/  UIADD3 UR18, UPT, UPT, UR10, 0x16, UR12 ;  /* 0x000000160a127890 */ /* 0x008fc4000fffe00c */
[----:B------:R-:W-:Y:S01]  /*40b50*/  IADD3 R167, PT, PT, R167, 0x16, RZ ;  /* 0x00000016a7a77810 */ /* 0x000fe20007ffe0ff */
[----:B------:R-:W-:Y:S01]  /*40b60*/  UIADD3 UR19, UPT, UPT, UR10, 0x16, UR13 ;  /* 0x000000160a137890 */ /* 0x000fe2000fffe00d */
[----:B----4-:R-:W-:Y:S01]  /*40b70*/  IADD3 R175, PT, PT, R4, UR36, RZ ;  /* 0x0000002404af7c10 */ /* 0x010fe2000fffe0ff */
[----:B------:R-:W-:Y:S01]  /*40b80*/  UIADD3 UR25, UPT, UPT, UR10, 0x16, UR14 ;  /* 0x000000160a197890 */ /* 0x000fe2000fffe00e */
[----:B------:R-:W5:Y:S01]  /*40b90*/  TLD.LZ RZ, R168, R167, UR60, 1D, 0x1 ;  /* 0x00ff3cffa7a87f66 */ /* 0x000f6200081e01ff */
[----:B------:R-:W-:Y:S01]  /*40ba0*/  UIADD3 UR26, UPT, UPT, UR10, 0x16, UR15 ;  /* 0x000000160a1a7890 */ /* 0x000fe2000fffe00f */
[C---:B------:R-:W-:Y:S01]  /*40bb0*/  IMAD R171, R122.reuse, UR18, R171 ;  /* 0x000000127aab7c24 */ /* 0x040fe2000f8e02ab */
[----:B------:R-:W3:Y:S01]  /*40bc0*/  LDCU.128 UR12, c[0x3][0x1090] ;  /* 0x00c21200ff0c77ac */ /* 0x000ee20008000c00 */
[----:B------:R-:W-:Y:S01]  /*40bd0*/  IMAD R173, R122, UR19, R173 ;  /* 0x000000137aad7c24 */ /* 0x000fe2000f8e02ad */
[----:B------:R-:W-:Y:S01]  /*40be0*/  IADD3 R177, PT, PT, R4, UR37, RZ ;  /* 0x0000002504b17c10 */ /* 0x000fe2000fffe0ff */
[----:B------:R-:W-:Y:S01]  /*40bf0*/  IMAD R175, R122, UR25, R175 ;  /* 0x000000197aaf7c24 */ /* 0x000fe2000f8e02af */
[----:B------:R-:W4:Y:S01]  /*40c00*/  LDCU.128 UR32, c[0x3][0x2100] ;  /* 0x00c42000ff2077ac */ /* 0x000f220008000c00 */
[----:B------:R-:W-:-:S02]  /*40c10*/  IADD3 R179, PT, PT, R4, UR38, RZ ;  /* 0x0000002604b37c10 */ /* 0x000fc4000fffe0ff */
[----:B------:R-:W-:Y:S01]  /*40c20*/  IADD3 R166, PT, PT, R173, 0x16, RZ ;  /* 0x00000016ada67810 */ /* 0x000fe20007ffe0ff */
[----:B------:R-:W-:Y:S01]  /*40c30*/  IMAD R177, R122, UR26, R177 ;  /* 0x0000001a7ab17c24 */ /* 0x000fe2000f8e02b1 */
[----:B------:R-:W-:Y:S02]  /*40c40*/  IADD3 R176, PT, PT, R175, 0x16, RZ ;  /* 0x00000016afb07810 */ /* 0x000fe40007ffe0ff */
[----:B------:R-:W-:Y:S01]  /*40c50*/  IADD3 R181, PT, PT, R4, UR39, RZ ;  /* 0x0000002704b57c10 */ /* 0x000fe2000fffe0ff */
[----:B---3--:R-:W-:Y:S02]  /*40c60*/  UIADD3 UR14, UPT, UPT, UR10, 0x16, UR14 ;  /* 0x000000160a0e7890 */ /* 0x008fe4000fffe00e */
[----:B------:R-:W-:Y:S02]  /*40c70*/  UIADD3 UR12, UPT, UPT, UR10, 0x16, UR12 ;  /* 0x000000160a0c7890 */ /* 0x000fe4000fffe00c */
[----:B------:R-:W-:Y:S02]  /*40c80*/  UIADD3 UR13, UPT, UPT, UR10, 0x16, UR13 ;  /* 0x000000160a0d7890 */ /* 0x000fe4000fffe00d */
[----:B------:R-:W-:-:S04]  /*40c90*/  UIADD3 UR15, UPT, UPT, UR10, 0x16, UR15 ;  /* 0x000000160a0f7890 */ /* 0x000fc8000fffe00f */
[----:B------:R-:W-:-:S05]  /*40ca0*/  IMAD R181, R122, UR13, R181 ;  /* 0x0000000d7ab57c24 */ /* 0x000fca000f8e02b5 */
[----:B------:R-:W-:Y:S01]  /*40cb0*/  IADD3 R183, PT, PT, R181, 0x16, RZ ;  /* 0x00000016b5b77810 */ /* 0x000fe20007ffe0ff */
[----:B------:R-:W-:-:S04]  /*40cc0*/  DEPBAR.LE SB5, 0x7 ;  /* 0x0000d1c00000791a */ /* 0x000fc80000000000 */
[----:B------:R-:W-:-:S04]  /*40cd0*/  FMUL.FTZ R123, R2, UR22 ;  /* 0x00000016027b7c20 */ /* 0x000fc80008410000 */
[----:B------:R-:W-:-:S04]  /*40ce0*/  FFMA.FTZ R120, R120, UR28, R123 ;  /* 0x0000001c78787c23 */ /* 0x000fc8000801007b */
[----:B------:R-:W-:-:S04]  /*40cf0*/  FADD.FTZ R2, -RZ, R120 ;  /* 0x00000078ff027221 */ /* 0x000fc80000010100 */
[----:B------:R-:W-:Y:S01]  /*40d00*/  FMUL.FTZ R121, R2, 0.25 ;  /* 0x3e80000002797820 */ /* 0x000fe20000410000 */
[----:B------:R-:W-:-:S04]  /*40d10*/  DEPBAR.LE SB5, 0x5 ;  /* 0x0000d1400000791a */ /* 0x000fc80000000000 */
[----:B------:R-:W-:Y:S01]  /*40d20*/  FMUL.FTZ R125, R125, UR23 ;  /* 0x000000177d7d7c20 */ /* 0x000fe20008410000 */
[----:B------:R-:W-:-:S03]  /*40d30*/  FSEL R121, R121, R2, P0 ;  /* 0x0000000279797208 */ /* 0x000fc60000000000 */
[----:B------:R-:W-:Y:S01]  /*40d40*/  FFMA.FTZ R125, R126, UR29, R125 ;  /* 0x0000001d7e7d7c23 */ /* 0x000fe2000801007d */
[----:B------:R-:W-:Y:S01]  /*40d50*/  FSETP.GT.FTZ.AND P0, PT, R3, 8.50705917302346158658e+37, PT ;  /* 0x7e8000000300780b */ /* 0x000fe20003f14000 */
[----:B------:R-:W-:-:S04]  /*40d60*/  FFMA.FTZ R121, R0, R121, RZ ;  /* 0x0000007900797223 */ /* 0x000fc800000100ff */
[----:B------:R-:W-:Y:S01]  /*40d70*/  FADD.FTZ R124, -R121, R125 ;  /* 0x0000007d797c7221 */ /* 0x000fe20000010100 */
[----:B------:R-:W-:Y:S01]  /*40d80*/  FADD.FTZ R123, R120, -R121 ;  /* 0x80000079787b7221 */ /* 0x000fe20000010000 */
[----:B------:R-:W-:-:S04]  /*40d90*/  DEPBAR.LE SB5, 0x4 ;  /* 0x0000d1000000791a */ /* 0x000fc80000000000 */
[----:B------:R-:W-:Y:S01]  /*40da0*/  FMUL.FTZ R128, R128, UR24 ;  /* 0x0000001880807c20 */ /* 0x000fe20008410000 */
[----:B------:R-:W-:Y:S01]  /*40db0*/  FADD.FTZ R120, RZ, R120 ;  /* 0x00000078ff787221 */ /* 0x000fe20000010000 */
[----:B0-----:R-:W-:Y:S01]  /*40dc0*/  FMUL.FTZ R127, R124, 0.25 ;  /* 0x3e8000007c7f7820 */ /* 0x001fe20000410000 */
[----:B------:R-:W-:Y:S01]  /*40dd0*/  FFMA.FTZ R123, R2, R123, RZ ;  /* 0x0000007b027b7223 */ /* 0x000fe200000100ff */
[----:B------:R-:W-:-:S04]  /*40de0*/  DEPBAR.LE SB5, 0x3 ;  /* 0x0000d0c00000791a */ /* 0x000fc80000000000 */
[----:B------:R-:W-:Y:S01]  /*40df0*/  FFMA.FTZ R159, R159, UR30, R128 ;  /* 0x0000001e9f9f7c23 */ /* 0x000fe20008010080 */
[----:B------:R-:W-:Y:S01]  /*40e00*/  FADD.FTZ R120, R120, R125 ;  /* 0x0000007d78787221 */ /* 0x000fe20000010000 */
[----:B------:R-:W-:Y:S02]  /*40e10*/  FSEL R127, R127, R124, P0 ;  /* 0x0000007c7f7f7208 */ /* 0x000fe40000000000 */
[----:B------:R-:W-:-:S03]  /*40e20*/  FSETP.GT.FTZ.AND P0, PT, R39, 8.50705917302346158658e+37, PT ;  /* 0x7e8000002700780b */ /* 0x000fc60003f14000 */
[----:B------:R-:W-:Y:S02]  /*40e30*/  FFMA.FTZ R2, R118, R127, R121 ;  /* 0x0000007f76027223 */ /* 0x000fe40000010079 */
[----:B------:R0:W3:Y:S02]  /*40e40*/  MUFU.RCP R121, R119 ;  /* 0x0000007700797308 */ /* 0x0000e40000001000 */
[----:B------:R-:W-:-:S04]  /*40e50*/  FADD.FTZ R126, -R2, R159 ;  /* 0x0000009f027e7221 */ /* 0x000fc80000010100 */
[----:B------:R-:W-:Y:S01]  /*40e60*/  FMUL.FTZ R127, R126, 0.25 ;  /* 0x3e8000007e7f7820 */ /* 0x000fe20000410000 */
[----:B0-----:R-:W-:Y:S01]  /*40e70*/  FADD.FTZ R119, R125, -R2 ;  /* 0x800000027d777221 */ /* 0x001fe20000010000 */
[----:B----4-:R-:W-:-:S03]  /*40e80*/  IADD3 R125, PT, PT, R4, UR33, RZ ;  /* 0x00000021047d7c10 */ /* 0x010fc6000fffe0ff */
[----:B------:R-:W-:Y:S01]  /*40e90*/  FSEL R127, R127, R126, P0 ;  /* 0x0000007e7f7f7208 */ /* 0x000fe20000000000 */
[----:B------:R-:W-:Y:S01]  /*40ea0*/  FFMA.FTZ R119, R124, R119, R123 ;  /* 0x000000777c777223 */ /* 0x000fe2000001007b */
[----:B------:R-:W-:Y:S01]  /*40eb0*/  FSETP.GT.FTZ.AND P0, PT, R38, 8.50705917302346158658e+37, PT ;  /* 0x7e8000002600780b */ /* 0x000fe20003f14000 */
[C---:B------:R-:W-:Y:S01]  /*40ec0*/  IMAD R123, R122.reuse, UR12, R179 ;  /* 0x0000000c7a7b7c24 */ /* 0x040fe2000f8e02b3 */
[----:B------:R-:W-:Y:S01]  /*40ed0*/  IADD3 R179, PT, PT, R177, 0x16, RZ ;  /* 0x00000016b1b37810 */ /* 0x000fe20007ffe0ff */
[----:B---3--:R-:W-:Y:S01]  /*40ee0*/  FFMA.FTZ R161, R121, R127, R2 ;  /* 0x0000007f79a17223 */ /* 0x008fe20000010002 */
[----:B------:R-:W-:Y:S01]  /*40ef0*/  FSEL R124, R5, 4, P0 ;  /* 0x40800000057c7808 */ /* 0x000fe20000000000 */
[----:B------:R-:W-:Y:S01]  /*40f00*/  IMAD R125, R122, UR15, R125 ;  /* 0x0000000f7a7d7c24 */ /* 0x000fe2000f8e027d */
[----:B------:R-:W-:Y:S01]  /*40f10*/  IADD3 R182, PT, PT, R123, 0x16, RZ ;  /* 0x000000167bb67810 */ /* 0x000fe20007ffe0ff */
[----:B------:R-:W-:Y:S01]  /*40f20*/  FADD.FTZ R2, R159, -R161 ;  /* 0x800000a19f027221 */ /* 0x000fe20000010000 */
[----:B------:R-:W-:-:S02]  /*40f30*/  FADD.FTZ R159, R120, R159 ;  /* 0x0000009f789f7221 */ /* 0x000fc40000010000 */
[----:B------:R0:W3:Y:S01]  /*40f40*/  MUFU.RCP R120, R124 ;  /* 0x0000007c00787308 */ /* 0x0000e20000001000 */
[----:B-1----:R-:W-:Y:S01]  /*40f50*/  FFMA.FTZ R160, R126, R2, R119 ;  /* 0x000000027ea07223 */ /* 0x002fe20000010077 */
[----:B------:R-:W-:Y:S01]  /*40f60*/  IADD3 R2, PT, PT, R169, 0x16, RZ ;  /* 0x00000016a9027810 */ /* 0x000fe20007ffe0ff */
[----:B------:R-:W-:-:S04]  /*40f70*/  DEPBAR.LE SB5, 0x2 ;  /* 0x0000d0800000791a */ /* 0x000fc80000000000 */
[----:B------:R-:W-:Y:S01]  /*40f80*/  FMUL.FTZ R162, R162, UR20 ;  /* 0x00000014a2a27c20 */ /* 0x000fe20008410000 */
[----:B------:R-:W5:Y:S01]  /*40f90*/  TLD.LZ RZ, R169, R167, UR8, 1D, 0x1 ;  /* 0x00ff08ffa7a97f66 */ /* 0x000f6200081e01ff */
[----:B------:R-:W-:Y:S01]  /*40fa0*/  IADD3 R119, PT, PT, R4, UR32, RZ ;  /* 0x0000002004777c10 */ /* 0x000fe2000fffe0ff */
[----:B------:R-:W5:Y:S01]  /*40fb0*/  TLD.LZ RZ, R170, R2, UR60, 1D, 0x1 ;  /* 0x00ff3cff02aa7f66 */ /* 0x000f6200081e01ff */
[----:B------:R-:W-:Y:S01]  /*40fc0*/  IADD3 R185, PT, PT, R125, 0x16, RZ ;  /* 0x000000167db97810 */ /* 0x000fe20007ffe0ff */
[----:B------:R-:W-:-:S04]  /*40fd0*/  DEPBAR.LE SB5, 0x3 ;  /* 0x0000d0c00000791a */ /* 0x000fc80000000000 */
[----:B--2---:R-:W-:Y:S01]  /*40fe0*/  FFMA.FTZ R162, R163, UR21, R162 ;  /* 0x00000015a3a27c23 */ /* 0x004fe200080100a2 */
[----:B0-----:R-:W-:Y:S01]  /*40ff0*/  IMAD R124, R122, UR14, R119 ;  /* 0x0000000e7a7c7c24 */ /* 0x001fe2000f8e0277 */
[----:B------:R-:W-:Y:S02]  /*41000*/  IADD3 R119, PT, PT, R171, 0x16, RZ ;  /* 0x00000016ab777810 */ /* 0x000fe40007ffe0ff */
[----:B------:R-:W-:Y:S01]  /*41010*/  FADD.FTZ R163, -R161, R162 ;  /* 0x000000a2a1a37221 */ /* 0x000fe20000010100 */
[----:B------:R-:W5:Y:S01]  /*41020*/  TLD.LZ RZ, R171, R2, UR8, 1D, 0x1 ;  /* 0x00ff08ff02ab7f66 */ /* 0x000f6200081e01ff */
        /* <DEDUP_REMOVED lines=17> */
[----:B0-----:R-:W-:Y:S01]  /*41140*/  FMUL.FTZ R166, R163, 0.25 ;  /* 0x3e800000a3a67820 */ /* 0x001fe20000410000 */
[----:B------:R-:W0:Y:S01]  /*41150*/  LDCU.64 UR26, c[0x3][0x268] ;  /* 0x00c04d00ff1a77ac */ /* 0x000e220008000a00 */
[----:B------:R-:W-:Y:S01]  /*41160*/  FADD.FTZ R159, R159, R162 ;  /* 0x000000a29f9f7221 */ /* 0x000fe20000010000 */
[----:B------:R-:W-:Y:S02]  /*41170*/  MOV R167, 0x40c00000 ;  /* 0x40c0000000a77802 */ /* 0x000fe40000000f00 */
[----:B------:R-:W-:Y:S01]  /*41180*/  FSEL R166, R166, R163, P0 ;  /* 0x000000a3a6a67208 */ /* 0x000fe20000000000 */
[----:B------:R-:W1:Y:S01]  /*41190*/  LDCU.128 UR12, c[0x3][0x10] ;  /* 0x00c00200ff0c77ac */ /* 0x000e620008000c00 */
[----:B------:R-:W-:-:S03]  /*411a0*/  FSETP.GT.FTZ.AND P0, PT, R37, 8.50705917302346158658e+37, PT ;  /* 0x7e8000002500780b */ /* 0x000fc60003f14000 */
[----:B---3--:R-:W-:Y:S01]  /*411b0*/  FFMA.FTZ R161, R120, R166, R161 ;  /* 0x000000a678a17223 */ /* 0x008fe200000100a1 */
[----:B------:R-:W2:Y:S03]  /*411c0*/  LDCU.128 UR16, c[0x3][0x270] ;  /* 0x00c04e00ff1077ac */ /* 0x000ea60008000c00 */
[----:B------:R-:W-:Y:S01]  /*411d0*/  FADD.FTZ R166, R162, -R161 ;  /* 0x800000a1a2a67221 */ /* 0x000fe20000010000 */
[----:B------:R-:W3:Y:S03]  /*411e0*/  LDCU.128 UR36, c[0x3][0x280] ;  /* 0x00c05000ff2477ac */ /* 0x000ee60008000c00 */
[----:B------:R-:W-:Y:S01]  /*411f0*/  FFMA.FTZ R160, R163, R166, R160 ;  /* 0x000000a6a3a07223 */ /* 0x000fe200000100a0 */
[----:B------:R-:W-:Y:S01]  /*41200*/  MOV R163, 0x40a00000 ;  /* 0x40a0000000a37802 */ /* 0x000fe20000000f00 */
[----:B------:R-:W-:-:S04]  /*41210*/  DEPBAR.LE SB5, 0xc ;  /* 0x0000d3000000791a */ /* 0x000fc80000000000 */
[----:B0-----:R-:W-:Y:S01]  /*41220*/  FMUL.FTZ R168, R168, UR26 ;  /* 0x0000001aa8a87c20 */ /* 0x001fe20008410000 */
[----:B------:R-:W0:Y:S01]  /*41230*/  LDCU.128 UR40, c[0x3][0x30] ;  /* 0x00c00600ff2877ac */ /* 0x000e220008000c00 */
[----:B------:R-:W-:Y:S01]  /*41240*/  FSEL R166, R163, 1.25, !P0 ;  /* 0x3fa00000a3a67808 */ /* 0x000fe20004000000 */
[----:B------:R-:W4:Y:S05]  /*41250*/  LDCU.128 UR44, c[0x3][0x2110] ;  /* 0x00c42200ff2c77ac */ /* 0x000f2a0008000c00 */
[----:B------:R-:W3:Y:S01]  /*41260*/  MUFU.RCP R166, R166 ;  /* 0x000000a600a67308 */ /* 0x000ee20000001000 */
[----:B------:R-:W0:Y:S01]  /*41270*/  LDCU.128 UR48, c[0x3][0x2120] ;  /* 0x00c42400ff3077ac */ /* 0x000e220008000c00 */
[----:B------:R-:W-:-:S04]  /*41280*/  DEPBAR.LE SB5, 0xa ;  /* 0x0000d2800000791a */ /* 0x000fc80000000000 */
[----:B-1----:R-:W-:Y:S01]  /*41290*/  FFMA.FTZ R168, R169, UR12, R168 ;  /* 0x0000000ca9a87c23 */ /* 0x002fe200080100a8 */
[----:B----4-:R-:W-:Y:S01]  /*412a0*/  IADD3 R169, PT, PT, R4, UR44, RZ ;  /* 0x0000002c04a97c10 */ /* 0x010fe2000fffe0ff */
[----:B------:R-:W-:Y:S02]  /*412b0*/  FMUL.FTZ R170, R170, UR27 ;  /* 0x0000001baaaa7c20 */ /* 0x000fe40008410000 */
[--C-:B------:R-:W-:Y:S01]  /*412c0*/  FADD.FTZ R163, -R161, R168.reuse ;  /* 0x000000a8a1a37221 */ /* 0x100fe20000010100 */
[----:B------:R-:W-:-:S03]  /*412d0*/  FADD.FTZ R159, R159, R168 ;  /* 0x000000a89f9f7221 */ /* 0x000fc60000010000 */
[----:B------:R-:W-:Y:S01]  /*412e0*/  FMUL.FTZ R162, R163, 0.25 ;  /* 0x3e800000a3a27820 */ /* 0x000fe20000410000 */
[----:B------:R-:W-:-:S04]  /*412f0*/  DEPBAR.LE SB5, 0x8 ;  /* 0x0000d2000000791a */ /* 0x000fc80000000000 */
[----:B------:R-:W-:Y:S01]  /*41300*/  FFMA.FTZ R170, R171, UR13, R170 ;  /* 0x0000000dabaa7c23 */ /* 0x000fe200080100aa */
[----:B------:R-:W-:Y:S01]  /*41310*/  IADD3 R171, PT, PT, R4, UR45, RZ ;  /* 0x0000002d04ab7c10 */ /* 0x000fe2000fffe0ff */
[----:B--2---:R-:W-:Y:S01]  /*41320*/  FMUL.FTZ R172, R172, UR16 ;  /* 0x00000010acac7c20 */ /* 0x004fe20008410000 */
[----:B------:R-:W-:Y:S01]  /*41330*/  FSEL R162, R162, R163, P0 ;  /* 0x000000a3a2a27208 */ /* 0x000fe20000000000 */
[----:B------:R-:W-:-:S04]  /*41340*/  DEPBAR.LE SB5, 0x7 ;  /* 0x0000d1c00000791a */ /* 0x000fc80000000000 */
[----:B------:R-:W-:Y:S01]  /*41350*/  FMUL.FTZ R174, R174, UR17 ;  /* 0x00000011aeae7c20 */ /* 0x000fe20008410000 */
[----:B------:R-:W-:Y:S01]  /*41360*/  FSETP.GT.FTZ.AND P0, PT, R36, 8.50705917302346158658e+37, PT ;  /* 0x7e8000002400780b */ /* 0x000fe20003f14000 */
[----:B------:R-:W-:Y:S01]  /*41370*/  FFMA.FTZ R172, R173, UR14, R172 ;  /* 0x0000000eadac7c23 */ /* 0x000fe200080100ac */
[----:B------:R-:W-:-:S04]  /*41380*/  DEPBAR.LE SB5, 0x6 ;  /* 0x0000d1800000791a */ /* 0x000fc80000000000 */
[----:B------:R-:W-:Y:S01]  /*41390*/  FMUL.FTZ R177, R177, UR18 ;  /* 0x00000012b1b17c20 */ /* 0x000fe20008410000 */
[----:B---3--:R-:W-:Y:S01]  /*413a0*/  FFMA.FTZ R161, R166, R162, R161 ;  /* 0x000000a2a6a17223 */ /* 0x008fe200000100a1 */
[----:B------:R-:W-:Y:S01]  /*413b0*/  FSEL R167, R167, 1.5, !P0 ;  /* 0x3fc00000a7a77808 */ /* 0x000fe20004000000 */
[----:B------:R-:W-:Y:S01]  /*413c0*/  FFMA.FTZ R174, R175, UR15, R174 ;  /* 0x0000000fafae7c23 */ /* 0x000fe200080100ae */
[----:B------:R-:W1:Y:S01]  /*413d0*/  LDCU.128 UR12, c[0x3][0x20] ;  /* 0x00c00400ff0c77ac */ /* 0x000e620008000c00 */
[----:B------:R-:W-:Y:S01]  /*413e0*/  FADD.FTZ R162, R168, -R161 ;  /* 0x800000a1a8a27221 */ /* 0x000fe20000010000 */
[----:B------:R2:W3:Y:S01]  /*413f0*/  MUFU.RCP R166, R167 ;  /* 0x000000a700a67308 */ /* 0x0004e20000001000 */
[----:B------:R-:W-:-:S04]  /*41400*/  DEPBAR.LE SB5, 0x4 ;  /* 0x0000d1000000791a */ /* 0x000fc80000000000 */
[----:B------:R-:W-:Y:S01]  /*41410*/  FMUL.FTZ R180, R180, UR19 ;  /* 0x00000013b4b47c20 */ /* 0x000fe20008410000 */
[----:B------:R-:W-:Y:S01]  /*41420*/  FMUL.FTZ R127, R127, UR36 ;  /* 0x000000247f7f7c20 */ /* 0x000fe20008410000 */
[----:B------:R-:W-:Y:S01]  /*41430*/  FFMA.FTZ R160, R163, R162, R160 ;  /* 0x000000a2a3a07223 */ /* 0x000fe200000100a0 */
[--C-:B------:R-:W-:Y:S01]  /*41440*/  FADD.FTZ R163, -R161, R170.reuse ;  /* 0x000000aaa1a37221 */ /* 0x100fe20000010100 */
[----:B------:R-:W-:Y:S01]  /*41450*/  FADD.FTZ R159, R159, R170 ;  /* 0x000000aa9f9f7221 */ /* 0x000fe20000010000 */
[----:B------:R-:W-:-:S04]  /*41460*/  DEPBAR.LE SB5, 0x2 ;  /* 0x0000d0800000791a */ /* 0x000fc80000000000 */
[----:B------:R-:W-:Y:S01]  /*41470*/  FMUL.FTZ R125, R125, UR37 ;  /* 0x000000257d7d7c20 */ /* 0x000fe20008410000 */
[----:B------:R-:W-:Y:S01]  /*41480*/  FMUL.FTZ R123, R123, UR38 ;  /* 0x000000267b7b7c20 */ /* 0x000fe20008410000 */
[----:B------:R-:W-:Y:S01]  /*41490*/  FMUL.FTZ R162, R163, 0.25 ;  /* 0x3e800000a3a27820 */ /* 0x000fe20000410000 */
[----:B--2---:R-:W-:Y:S01]  /*414a0*/  MOV R167, 0x41000000 ;  /* 0x4100000000a77802 */ /* 0x004fe20000000f00 */
[----:B------:R-:W-:Y:S01]  /*414b0*/  FADD.FTZ R159, R159, R172 ;  /* 0x000000ac9f9f7221 */ /* 0x000fe20000010000 */
[----:B------:R-:W-:-:S04]  /*414c0*/  DEPBAR.LE SB5, 0x1 ;  /* 0x0000d0400000791a */ /* 0x000fc80000000000 */
[----:B------:R-:W-:Y:S01]  /*414d0*/  FMUL.FTZ R119, R119, UR39 ;  /* 0x0000002777777c20 */ /* 0x000fe20008410000 */
[----:B0-----:R-:W-:Y:S01]  /*414e0*/  FFMA.FTZ R124, R124, UR40, R123 ;  /* 0x000000287c7c7c23 */ /* 0x001fe2000801007b */
[----:B------:R-:W-:Y:S01]  /*414f0*/  FSEL R162, R162, R163, P0 ;  /* 0x000000a3a2a27208 */ /* 0x000fe20000000000 */
[----:B------:R-:W-:Y:S01]  /*41500*/  FADD.FTZ R159, R159, R174 ;  /* 0x000000ae9f9f7221 */ /* 0x000fe20000010000 */
[----:B------:R-:W-:Y:S01]  /*41510*/  FSETP.GT.FTZ.AND P0, PT, R133, 8.50705917302346158658e+37, PT ;  /* 0x7e8000008500780b */ /* 0x000fe20003f14000 */
[----:B-1----:R-:W-:Y:S01]  /*41520*/  FFMA.FTZ R178, R178, UR12, R177 ;  /* 0x0000000cb2b27c23 */ /* 0x002fe200080100b1 */
[----:B------:R-:W-:Y:S01]  /*41530*/  FFMA.FTZ R180, R181, UR13, R180 ;  /* 0x0000000db5b47c23 */ /* 0x000fe200080100b4 */
[----:B---3--:R-:W-:Y:S01]  /*41540*/  FFMA.FTZ R161, R166, R162, R161 ;  /* 0x000000a2a6a17223 */ /* 0x008fe200000100a1 */
[----:B------:R-:W-:Y:S01]  /*41550*/  MOV R166, 0x40e00000 ;  /* 0x40e0000000a67802 */ /* 0x000fe20000000f00 */
[----:B------:R-:W-:Y:S01]  /*41560*/  FFMA.FTZ R128, R128, UR14, R127 ;  /* 0x0000000e80807c23 */ /* 0x000fe2000801007f */
[----:B------:R-:W-:Y:S01]  /*41570*/  FADD.FTZ R159, R159, R178 ;  /* 0x000000b29f9f7221 */ /* 0x000fe20000010000 */
[----:B------:R-:W-:Y:S01]  /*41580*/  FADD.FTZ R162, R170, -R161 ;  /* 0x800000a1aaa27221 */ /* 0x000fe20000010000 */
[----:B------:R-:W-:Y:S01]  /*41590*/  FSEL R166, R166, 1.75, !P0 ;  /* 0x3fe00000a6a67808 */ /* 0x000fe20004000000 */
[----:B------:R-:W-:Y:S01]  /*415a0*/  FFMA.FTZ R126, R126, UR15, R125 ;  /* 0x0000000f7e7e7c23 */ /* 0x000fe2000801007d */
[----:B------:R-:W-:Y:S01]  /*415b0*/  FADD.FTZ R159, R159, R180 ;  /* 0x000000b49f9f7221 */ /* 0x000fe20000010000 */
[----:B------:R-:W-:Y:S01]  /*415c0*/  FFMA.FTZ R160, R163, R162, R160 ;  /* 0x000000a2a3a07223 */ /* 0x000fe200000100a0 */
[----:B------:R-:W-:Y:S01]  /*415d0*/  FADD.FTZ R163, -R161, R172 ;  /* 0x000000aca1a37221 */ /* 0x000fe20000010100 */
[----:B------:R-:W0:Y:S01]  /*415e0*/  LDCU.128 UR12, c[0x3][0x10a0] ;  /* 0x00c21400ff0c77ac */ /* 0x000e220008000c00 */
[----:B------:R-:W1:Y:S01]  /*415f0*/  MUFU.RCP R166, R166 ;  /* 0x000000a600a67308 */ /* 0x000e620000001000 */
[----:B------:R-:W-:Y:S01]  /*41600*/  FADD.FTZ R159, R159, R128 ;  /* 0x000000809f9f7221 */ /* 0x000fe20000010000 */
[----:B------:R-:W-:Y:S01]  /*41610*/  FMUL.FTZ R162, R163, 0.25 ;  /* 0x3e800000a3a27820 */ /* 0x000fe20000410000 */
[----:B------:R-:W2:Y:S01]  /*41620*/  LDCU.128 UR16, c[0x3][0x10b0] ;  /* 0x00c21600ff1077ac */ /* 0x000ea20008000c00 */
[C---:B------:R-:W-:Y:S01]  /*41630*/  IADD3 R173, PT, PT, R4.reuse, UR46, RZ ;  /* 0x0000002e04ad7c10 */ /* 0x040fe2000fffe0ff */
[----:B------:R-:W-:Y:S01]  /*41640*/  FADD.FTZ R159, R159, R126 ;  /* 0x0000007e9f9f7221 */ /* 0x000fe20000010000 */
[----:B------:R-:W-:-:S02]  /*41650*/  IADD3 R175, PT, PT, R4, UR47, RZ ;  /* 0x0000002f04af7c10 */ /* 0x000fc4000fffe0ff */
[----:B------:R-:W-:Y:S01]  /*41660*/  FSEL R162, R162, R163, P0 ;  /* 0x000000a3a2a27208 */ /* 0x000fe20000000000 */
[----:B------:R-:W-:Y:S01]  /*41670*/  FADD.FTZ R159, R159, R124 ;  /* 0x0000007c9f9f7221 */ /* 0x000fe20000010000 */
[----:B------:R-:W-:Y:S02]  /*41680*/  FSETP.GT.FTZ.AND P0, PT, R35, 8.50705917302346158658e+37, PT ;  /* 0x7e8000002300780b */ /* 0x000fe40003f14000 */
[C---:B------:R-:W-:Y:S02]  /*41690*/  IADD3 R177, PT, PT, R4.reuse, UR48, RZ ;  /* 0x0000003004b17c10 */ /* 0x040fe4000fffe0ff */
[----:B------:R-:W-:Y:S02]  /*416a0*/  FSEL R167, R167, 2, !P0 ;  /* 0x40000000a7a77808 */ /* 0x000fe40004000000 */
[----:B------:R-:W-:Y:S01]  /*416b0*/  IADD3 R179, PT, PT, R4, UR49, RZ ;  /* 0x0000003104b37c10 */ /* 0x000fe2000fffe0ff */
[----:B-1----:R-:W-:Y:S01]  /*416c0*/  FFMA.FTZ R161, R166, R162, R161 ;  /* 0x000000a2a6a17223 */ /* 0x002fe200000100a1 */
[----:B0-----:R-:W-:Y:S01]  /*416d0*/  UIADD3 UR25, UPT, UPT, UR10, 0x16, UR12 ;  /* 0x000000160a197890 */ /* 0x001fe2000fffe00c */
[----:B------:R0:W1:Y:S01]  /*416e0*/  MUFU.RCP R166, R167 ;  /* 0x000000a700a67308 */ /* 0x0000620000001000 */
[----:B------:R-:W-:Y:S01]  /*416f0*/  UIADD3 UR27, UPT, UPT, UR10, 0x16, UR13 ;  /* 0x000000160a1b7890 */ /* 0x000fe2000fffe00d */
[----:B------:R-:W-:Y:S01]  /*41700*/  FADD.FTZ R162, R172, -R161 ;  /* 0x800000a1aca27221 */ /* 0x000fe20000010000 */
[----:B------:R-:W-:Y:S01]  /*41710*/  UIADD3 UR31, UPT, UPT, UR10, 0x16, UR14 ;  /* 0x000000160a1f7890 */ /* 0x000fe2000fffe00e */
[----:B------:R-:W-:Y:S01]  /*41720*/  IADD3 R181, PT, PT, R4, UR50, RZ ;  /* 0x0000003204b57c10 */ /* 0x000fe2000fffe0ff */
[----:B------:R-:W-:Y:S01]  /*41730*/  UIADD3 UR32, UPT, UPT, UR10, 0x16, UR15 ;  /* 0x000000160a207890 */ /* 0x000fe2000fffe00f */
[----:B------:R-:W-:Y:S01]  /*41740*/  FFMA.FTZ R160, R163, R162, R160 ;  /* 0x000000a2a3a07223 */ /* 0x000fe200000100a0 */
[----:B------:R-:W-:Y:S01]  /*41750*/  FADD.FTZ R163, -R161, R174 ;  /* 0x000000aea1a37221 */ /* 0x000fe20000010100 */
[----:B--2---:R-:W-:Y:S01]  /*41760*/  UIADD3 UR16, UPT, UPT, UR10, 0x16, UR16 ;  /* 0x000000160a107890 */ /* 0x004fe2000fffe010 */
[----:B0-----:R-:W-:Y:S01]  /*41770*/  MOV R167, 0x41200000 ;  /* 0x4120000000a77802 */ /* 0x001fe20000000f00 */
[----:B------:R-:W-:-:S02]  /*41780*/  IMAD R169, R122, UR31, R169 ;  /* 0x0000001f7aa97c24 */ /* 0x000fc4000f8e02a9 */
[----:B------:R-:W-:Y:S01]  /*41790*/  FMUL.FTZ R162, R163, 0.25 ;  /* 0x3e800000a3a27820 */ /* 0x000fe20000410000 */
[C---:B------:R-:W-:Y:S01]  /*417a0*/  IMAD R171, R122.reuse, UR32, R171 ;  /* 0x000000207aab7c24 */ /* 0x040fe2000f8e02ab */
[----:B------:R-:W-:Y:S01]  /*417b0*/  UIADD3 UR17, UPT, UPT, UR10, 0x16, UR17 ;  /* 0x000000160a117890 */ /* 0x000fe2000fffe011 */
[----:B------:R-:W-:Y:S01]  /*417c0*/  IMAD R173, R122, UR16, R173 ;  /* 0x000000107aad7c24 */ /* 0x000fe2000f8e02ad */
[----:B------:R-:W-:Y:S01]  /*417d0*/  UIADD3 UR18, UPT, UPT, UR10, 0x16, UR18 ;  /* 0x000000160a127890 */ /* 0x000fe2000fffe012 */
[----:B------:R-:W-:Y:S01]  /*417e0*/  FSEL R162, R162, R163, P0 ;  /* 0x000000a3a2a27208 */ /* 0x000fe20000000000 */
[----:B------:R-:W0:Y:S01]  /*417f0*/  LDCU.128 UR12, c[0x3][0x10c0] ;  /* 0x00c21800ff0c77ac */ /* 0x000e220008000c00 */
[----:B------:R-:W-:Y:S01]  /*41800*/  FSETP.GT.FTZ.AND P0, PT, R34, 8.50705917302346158658e+37, PT ;  /* 0x7e8000002200780b */ /* 0x000fe20003f14000 */
[----:B------:R-:W-:Y:S01]  /*41810*/  IMAD R175, R122, UR17, R175 ;  /* 0x000000117aaf7c24 */ /* 0x000fe2000f8e02af */
[----:B------:R-:W-:Y:S01]  /*41820*/  IADD3 R183, PT, PT, R4, UR51, RZ ;  /* 0x0000003304b77c10 */ /* 0x000fe2000fffe0ff */
[----:B-1----:R-:W-:Y:S01]  /*41830*/  FFMA.FTZ R161, R166, R162, R161 ;  /* 0x000000a2a6a17223 */ /* 0x002fe200000100a1 */
[----:B------:R-:W-:Y:S01]  /*41840*/  MOV R166, 0x41100000 ;  /* 0x4110000000a67802 */ /* 0x000fe20000000f00 */
[----:B------:R-:W-:-:S02]  /*41850*/  UIADD3 UR19, UPT, UPT, UR10, 0x16, UR19 ;  /* 0x000000160a137890 */ /* 0x000fc4000fffe013 */
[----:B------:R-:W-:Y:S01]  /*41860*/  FADD.FTZ R162, R174, -R161 ;  /* 0x800000a1aea27221 */ /* 0x000fe20000010000 */
[----:B------:R-:W-:-:S03]  /*41870*/  FSEL R166, R166, 2.25, !P0 ;  /* 0x40100000a6a67808 */ /* 0x000fc60004000000 */
[----:B------:R-:W-:Y:S01]  /*41880*/  FFMA.FTZ R160, R163, R162, R160 ;  /* 0x000000a2a3a07223 */ /* 0x000fe200000100a0 */
[----:B------:R-:W-:Y:S01]  /*41890*/  FADD.FTZ R163, -R161, R178 ;  /* 0x000000b2a1a37221 */ /* 0x000fe20000010100 */
[----:B------:R-:W-:Y:S01]  /*418a0*/  IMAD R179, R122, UR19, R179 ;  /* 0x000000137ab37c24 */ /* 0x000fe2000f8e02b3 */
[----:B------:R-:W1:Y:S02]  /*418b0*/  MUFU.RCP R166, R166 ;  /* 0x000000a600a67308 */ /* 0x000e640000001000 */
[----:B------:R-:W-:Y:S01]  /*418c0*/  FMUL.FTZ R162, R163, 0.25 ;  /* 0x3e800000a3a27820 */ /* 0x000fe20000410000 */
[----:B0-----:R-:W-:Y:S02]  /*418d0*/  UIADD3 UR12, UPT, UPT, UR10, 0x16, UR12 ;  /* 0x000000160a0c7890 */ /* 0x001fe4000fffe00c */
[----:B------:R-:W-:Y:S02]  /*418e0*/  UIADD3 UR13, UPT, UPT, UR10, 0x16, UR13 ;  /* 0x000000160a0d7890 */ /* 0x000fe4000fffe00d */
[----:B------:R-:W-:-:S02]  /*418f0*/  FSEL R162, R162, R163, P0 ;  /* 0x000000a3a2a27208 */ /* 0x000fc40000000000 */
[----:B------:R-:W-:Y:S02]  /*41900*/  FSETP.GT.FTZ.AND P0, PT, R33, 8.50705917302346158658e+37, PT ;  /* 0x7e8000002100780b */ /* 0x000fe40003f14000 */
[----:B------:R-:W-:Y:S02]  /*41910*/  IMAD R183, R122, UR13, R183 ;  /* 0x0000000d7ab77c24 */ /* 0x000fe4000f8e02b7 */
[----:B------:R-:W-:-:S03]  /*41920*/  FSEL R167, R167, 2.5, !P0 ;  /* 0x40200000a7a77808 */ /* 0x000fc60004000000 */
[----:B------:R-:W-:Y:S01]  /*41930*/  IADD3 R183, PT, PT, R183, 0x16, RZ ;  /* 0x00000016b7b77810 */ /* 0x000fe20007ffe0ff */
[----:B-1----:R-:W-:Y:S02]  /*41940*/  FFMA.FTZ R161, R166, R162, R161 ;  /* 0x000000a2a6a17223 */ /* 0x002fe400000100a1 */
[----:B------:R0:W1:Y:S02]  /*41950*/  MUFU.RCP R166, R167 ;  /* 0x000000a700a67308 */ /* 0x0000640000001000 */
        /* <DEDUP_REMOVED lines=12> */
[----:B------:R-:W-:Y:S02]  /*41a20*/  FADD.FTZ R127, -R161, R128 ;  /* 0x00000080a17f7221 */ /* 0x000fe40000010100 */
[----:B------:R-:W-:Y:S01]  /*41a30*/  FFMA.FTZ R160, R163, R162, R160 ;  /* 0x000000a2a3a07223 */ /* 0x000fe200000100a0 */
[----:B------:R-:W-:Y:S01]  /*41a40*/  MOV R163, 0x41400000 ;  /* 0x4140000000a37802 */ /* 0x000fe20000000f00 */
[----:B------:R-:W-:Y:S01]  /*41a50*/  FMUL.FTZ R162, R127, 0.25 ;  /* 0x3e8000007fa27820 */ /* 0x000fe20000410000 */
[----:B------:R-:W0:Y:S04]  /*41a60*/  MUFU.RCP R166, R166 ;  /* 0x000000a600a67308 */ /* 0x000e280000001000 */
[----:B------:R-:W-:-:S02]  /*41a70*/  FSEL R162, R162, R127, P0 ;  /* 0x0000007fa2a27208 */ /* 0x000fc40000000000 */
[----:B------:R-:W-:-:S04]  /*41a80*/  FSETP.GT.FTZ.AND P0, PT, R31, 8.50705917302346158658e+37, PT ;  /* 0x7e8000001f00780b */ /* 0x000fc80003f14000 */
[----:B------:R-:W-:Y:S01]  /*41a90*/  FSEL R163, R163, 3, !P0 ;  /* 0x40400000a3a37808 */ /* 0x000fe20004000000 */
[----:B0-----:R-:W-:Y:S01]  /*41aa0*/  FFMA.FTZ R161, R166, R162, R161 ;  /* 0x000000a2a6a17223 */ /* 0x001fe200000100a1 */
[----:B------:R-:W-:-:S03]  /*41ab0*/  IADD3 R166, PT, PT, R173, 0x16, RZ ;  /* 0x00000016ada67810 */ /* 0x000fc60007ffe0ff */
[----:B------:R-:W-:Y:S01]  /*41ac0*/  FADD.FTZ R162, R128, -R161 ;  /* 0x800000a180a27221 */ /* 0x000fe20000010000 */
[----:B------:R-:W-:-:S03]  /*41ad0*/  FADD.FTZ R125, -R161, R126 ;  /* 0x0000007ea17d7221 */ /* 0x000fc60000010100 */
[----:B------:R-:W-:Y:S01]  /*41ae0*/  FFMA.FTZ R160, R127, R162, R160 ;  /* 0x000000a27fa07223 */ /* 0x000fe200000100a0 */
[----:B------:R-:W-:Y:S01]  /*41af0*/  FMUL.FTZ R128, R125, 0.25 ;  /* 0x3e8000007d807820 */ /* 0x000fe20000410000 */
[----:B------:R-:W0:Y:S01]  /*41b00*/  MUFU.RCP R162, R163 ;  /* 0x000000a300a27308 */ /* 0x000e220000001000 */
[----:B------:R-:W-:-:S03]  /*41b10*/  MOV R127, 0x41500000 ;  /* 0x41500000007f7802 */ /* 0x000fc60000000f00 */
[----:B------:R-:W-:Y:S02]  /*41b20*/  FSEL R128, R128, R125, P0 ;  /* 0x0000007d80807208 */ /* 0x000fe40000000000 */
[----:B------:R-:W-:-:S03]  /*41b30*/  FSETP.GT.FTZ.AND P0, PT, R30, 8.50705917302346158658e+37, PT ;  /* 0x7e8000001e00780b */ /* 0x000fc60003f14000 */
[----:B0-----:R-:W-:Y:S01]  /*41b40*/  FFMA.FTZ R161, R162, R128, R161 ;  /* 0x00000080a2a17223 */ /* 0x001fe200000100a1 */
[----:B------:R-:W-:Y:S02]  /*41b50*/  FSEL R162, R127, 3.25, !P0 ;  /* 0x405000007fa27808 */ /* 0x000fe40004000000 */
[----:B------:R-:W-:Y:S01]  /*41b60*/  IADD3 R127, PT, PT, R4, UR34, RZ ;  /* 0x00000022047f7c10 */ /* 0x000fe2000fffe0ff */
[----:B------:R-:W-:-:S03]  /*41b70*/  FADD.FTZ R123, -R161, R124 ;  /* 0x0000007ca17b7221 */ /* 0x000fc60000010100 */
[----:B------:R-:W0:Y:S01]  /*41b80*/  MUFU.RCP R162, R162 ;  /* 0x000000a200a27308 */ /* 0x000e220000001000 */
[----:B------:R-:W-:Y:S01]  /*41b90*/  FMUL.FTZ R128, R123, 0.25 ;  /* 0x3e8000007b807820 */ /* 0x000fe20000410000 */
[----:B------:R-:W-:-:S04]  /*41ba0*/  IMAD R127, R122, UR25, R127 ;  /* 0x000000197a7f7c24 */ /* 0x000fc8000f8e027f */
[----:B------:R-:W-:Y:S02]  /*41bb0*/  FSEL R128, R128, R123, P0 ;  /* 0x0000007b80807208 */ /* 0x000fe40000000000 */
[----:B------:R-:W-:Y:S02]  /*41bc0*/  IADD3 R127, PT, PT, R127, 0x16, RZ ;  /* 0x000000167f7f7810 */ /* 0x000fe40007ffe0ff */
[----:B------:R-:W-:Y:S01]  /*41bd0*/  FSETP.GT.FTZ.AND P0, PT, R29, 8.50705917302346158658e+37, PT ;  /* 0x7e8000001d00780b */ /* 0x000fe20003f14000 */
[----:B0-----:R-:W-:Y:S01]  /*41be0*/  FFMA.FTZ R163, R162, R128, R161 ;  /* 0x00000080a2a37223 */ /* 0x001fe200000100a1 */
        /* <DEDUP_REMOVED lines=14> */
[----:B------:R0:W5:Y:S01]  /*41cd0*/  TLD.LZ RZ, R174, R161, UR8, 1D, 0x1 ;  /* 0x00ff08ffa1ae7f66 */ /* 0x00016200081e01ff */
[----:B------:R-:W-:Y:S01]  /*41ce0*/  FFMA.FTZ R160, R123, R125, R160 ;  /* 0x0000007d7ba07223 */ /* 0x000fe200000100a0 */
[----:B------:R-:W-:Y:S01]  /*41cf0*/  IMAD R123, R122, UR18, R177 ;  /* 0x000000127a7b7c24 */ /* 0x000fe2000f8e02b1 */
[----:B------:R-:W-:-:S02]  /*41d00*/  IADD3 R177, PT, PT, R175, 0x16, RZ ;  /* 0x00000016afb17810 */ /* 0x000fc40007ffe0ff */
[----:B------:R-:W5:Y:S01]  /*41d10*/  TLD.LZ RZ, R175, R166, UR60, 1D, 0x1 ;  /* 0x00ff3cffa6af7f66 */ /* 0x000f6200081e01ff */
[----:B------:R1:W-:Y:S01]  /*41d20*/  TLD.LZ RZ, R176, R166, UR8, 1D, 0x1 ;  /* 0x00ff08ffa6b07f66 */ /* 0x0003e200081e01ff */
[----:B------:R-:W5:Y:S01]  /*41d30*/  TLD.LZ RZ, R178, R177, UR60, 1D, 0x1 ;  /* 0x00ff3cffb1b27f66 */ /* 0x000f6200081e01ff */
[----:B------:R-:W-:Y:S02]  /*41d40*/  MOV R124, 0x41600000 ;  /* 0x41600000007c7802 */ /* 0x000fe40000000f00 */
[----:B------:R-:W-:Y:S02]  /*41d50*/  IADD3 R180, PT, PT, R123, 0x16, RZ ;  /* 0x000000167bb47810 */ /* 0x000fe40007ffe0ff */
[----:B------:R-:W-:Y:S01]  /*41d60*/  FSEL R184, R124, 3.5, !P0 ;  /* 0x406000007cb87808 */ /* 0x000fe20004000000 */
[----:B------:R-:W-:Y:S01]  /*41d70*/  IMAD R124, R122, UR12, R181 ;  /* 0x0000000c7a7c7c24 */ /* 0x000fe2000f8e02b5 */
[----:B------:R-:W-:Y:S02]  /*41d80*/  IADD3 R181, PT, PT, R179, 0x16, RZ ;  /* 0x00000016b3b57810 */ /* 0x000fe40007ffe0ff */
[----:B------:R-:W5:Y:S01]  /*41d90*/  TLD.LZ RZ, R179, R177, UR8, 1D, 0x1 ;  /* 0x00ff08ffb1b37f66 */ /* 0x000f6200081e01ff */
[----:B------:R-:W5:Y:S01]  /*41da0*/  TLD.LZ RZ, R127, R180, UR60, 1D, 0x1 ;  /* 0x00ff3cffb47f7f66 */ /* 0x000f6200081e01ff */
[----:B------:R-:W-:Y:S01]  /*41db0*/  TLD.LZ RZ, R128, R180, UR8, 1D, 0x1 ;  /* 0x00ff08ffb4807f66 */ /* 0x000fe200081e01ff */
[----:B------:R-:W5:Y:S01]  /*41dc0*/  TLD.LZ RZ, R125, R181, UR60, 1D, 0x1 ;  /* 0x00ff3cffb57d7f66 */ /* 0x000f6200081e01ff */
[----:B------:R-:W5:Y:S01]  /*41dd0*/  TLD.LZ RZ, R126, R181, UR8, 1D, 0x1 ;  /* 0x00ff08ffb57e7f66 */ /* 0x000f6200081e01ff */
[----:B------:R-:W-:-:S04]  /*41de0*/  IADD3 R182, PT, PT, R124, 0x16, RZ ;  /* 0x000000167cb67810 */ /* 0x000fc80007ffe0ff */
[----:B------:R-:W5:Y:S01]  /*41df0*/  TLD.LZ RZ, R124, R182, UR60, 1D, 0x1 ;  /* 0x00ff3cffb67c7f66 */ /* 0x000f6200081e01ff */
[----:B------:R-:W-:Y:S01]  /*41e00*/  TLD.LZ RZ, R123, R182, UR8, 1D, 0x1 ;  /* 0x00ff08ffb67b7f66 */ /* 0x000fe200081e01ff */
[----:B------:R-:W5:Y:S01]  /*41e10*/  TLD.LZ RZ, R2, R183, UR60, 1D, 0x1 ;  /* 0x00ff3cffb7027f66 */ /* 0x000f6200081e01ff */
[----:B------:R-:W5:Y:S01]  /*41e20*/  TLD.LZ RZ, R119, R183, UR8, 1D, 0x1 ;  /* 0x00ff08ffb7777f66 */ /* 0x000f6200081e01ff */
[----:B------:R-:W2:Y:S01]  /*41e30*/  MUFU.RCP R184, R184 ;  /* 0x000000b800b87308 */ /* 0x000ea20000001000 */
[--C-:B0-----:R-:W-:Y:S01]  /*41e40*/  FADD.FTZ R161, -R163, R162.reuse ;  /* 0x000000a2a3a17221 */ /* 0x101fe20000010100 */
[----:B------:R-:W0:Y:S01]  /*41e50*/  LDCU.128 UR16, c[0x3][0x290] ;  /* 0x00c05200ff1077ac */ /* 0x000e220008000c00 */
[----:B------:R-:W-:Y:S01]  /*41e60*/  FADD.FTZ R159, R159, R162 ;  /* 0x000000a29f9f7221 */ /* 0x000fe20000010000 */
[----:B------:R-:W-:Y:S01]  /*41e70*/  FSETP.GT.FTZ.AND P1, PT, R22, 8.50705917302346158658e+37, PT ;  /* 0x7e8000001600780b */ /* 0x000fe20003f34000 */
[----:B-1----:R-:W-:Y:S01]  /*41e80*/  FMUL.FTZ R166, R161, 0.25 ;  /* 0x3e800000a1a67820 */ /* 0x002fe20000410000 */
[----:B------:R-:W1:Y:S04]  /*41e90*/  LDCU.128 UR36, c[0x3][0x40] ;  /* 0x00c00800ff2477ac */ /* 0x000e680008000c00 */
[----:B------:R-:W-:Y:S01]  /*41ea0*/  FSEL R166, R166, R161, P0 ;  /* 0x000000a1a6a67208 */ /* 0x000fe20000000000 */
[----:B------:R-:W3:Y:S01]  /*41eb0*/  LDCU.128 UR32, c[0x3][0x2a0] ;  /* 0x00c05400ff2077ac */ /* 0x000ee20008000c00 */
[----:B------:R-:W-:Y:S01]  /*41ec0*/  FSETP.GT.FTZ.AND P0, PT, R28, 8.50705917302346158658e+37, PT ;  /* 0x7e8000001c00780b */ /* 0x000fe20003f14000 */
[----:B------:R-:W-:-:S02]  /*41ed0*/  UIADD3 UR25, UPT, UPT, UR10, 0x16, UR14 ;  /* 0x000000160a197890 */ /* 0x000fc4000fffe00e */
[----:B--2---:R-:W-:Y:S01]  /*41ee0*/  FFMA.FTZ R163, R184, R166, R163 ;  /* 0x000000a6b8a37223 */ /* 0x004fe200000100a3 */
[----:B------:R-:W-:Y:S01]  /*41ef0*/  UIADD3 UR27, UPT, UPT, UR10, 0x16, UR15 ;  /* 0x000000160a1b7890 */ /* 0x000fe2000fffe00f */
[----:B------:R-:W2:Y:S02]  /*41f00*/  LDCU.128 UR12, c[0x3][0x10e0] ;  /* 0x00c21c00ff0c77ac */ /* 0x000ea40008000c00 */
[----:B------:R-:W-:Y:S01]  /*41f10*/  FADD.FTZ R166, R162, -R163 ;  /* 0x800000a3a2a67221 */ /* 0x000fe20000010000 */
[----:B------:R-:W4:Y:S03]  /*41f20*/  LDCU.128 UR44, c[0x3][0x2140] ;  /* 0x00c42800ff2c77ac */ /* 0x000f260008000c00 */
[----:B------:R-:W-:Y:S01]  /*41f30*/  FFMA.FTZ R160, R161, R166, R160 ;  /* 0x000000a6a1a07223 */ /* 0x000fe200000100a0 */
[----:B------:R-:W-:-:S04]  /*41f40*/  MOV R161, 0x41700000 ;  /* 0x4170000000a17802 */ /* 0x000fc80000000f00 */
[----:B------:R-:W-:-:S06]  /*41f50*/  FSEL R166, R161, 3.75, !P0 ;  /* 0x40700000a1a67808 */ /* 0x000fcc0004000000 */
[----:B------:R-:W4:Y:S01]  /*41f60*/  MUFU.RCP R166, R166 ;  /* 0x000000a600a67308 */ /* 0x000f220000001000 */
[----:B--2---:R-:W-:Y:S02]  /*41f70*/  UIADD3 UR14, UPT, UPT, UR10, 0x16, UR14 ;  /* 0x000000160a0e7890 */ /* 0x004fe4000fffe00e */
[----:B------:R-:W-:Y:S02]  /*41f80*/  UIADD3 UR12, UPT, UPT, UR10, 0x16, UR12 ;  /* 0x000000160a0c7890 */ /* 0x000fe4000fffe00c */
[----:B------:R-:W-:Y:S01]  /*41f90*/  UIADD3 UR13, UPT, UPT, UR10, 0x16, UR13 ;  /* 0x000000160a0d7890 */ /* 0x000fe2000fffe00d */
[----:B------:R-:W-:-:S04]  /*41fa0*/  DEPBAR.LE SB5, 0xd ;  /* 0x0000d3400000791a */ /* 0x000fc80000000000 */
[----:B0-----:R-:W-:Y:S01]  /*41fb0*/  FMUL.FTZ R167, R167, UR16 ;  /* 0x00000010a7a77c20 */ /* 0x001fe20008410000 */
[----:B------:R-:W-:-:S03]  /*41fc0*/  UIADD3 UR15, UPT, UPT, UR10, 0x16, UR15 ;  /* 0x000000160a0f7890 */ /* 0x000fc6000fffe00f */
        /* <DEDUP_REMOVED lines=10> */
[----:B-1----:R-:W-:Y:S01]  /*42070*/  FFMA.FTZ R172, R172, UR36, R171 ;  /* 0x00000024acac7c23 */ /* 0x002fe200080100ab */
[----:B------:R-:W-:Y:S01]  /*42080*/  FADD.FTZ R159, R159, R168 ;  /* 0x000000a89f9f7221 */ /* 0x000fe20000010000 */
[----:B------:R-:W-:-:S04]  /*42090*/  DEPBAR.LE SB5, 0x8 ;  /* 0x0000d2000000791a */ /* 0x000fc80000000000 */
[----:B------:R-:W-:Y:S01]  /*420a0*/  FFMA.FTZ R174, R174, UR37, R173 ;  /* 0x00000025aeae7c23 */ /* 0x000fe200080100ad */
[----:B---3--:R-:W-:Y:S01]  /*420b0*/  FMUL.FTZ R175, R175, UR32 ;  /* 0x00000020afaf7c20 */ /* 0x008fe20008410000 */
[----:B------:R-:W-:Y:S01]  /*420c0*/  FSEL R162, R162, R161, P0 ;  /* 0x000000a1a2a27208 */ /* 0x000fe20000000000 */
[----:B------:R-:W-:-:S04]  /*420d0*/  DEPBAR.LE SB5, 0x7 ;  /* 0x0000d1c00000791a */ /* 0x000fc80000000000 */
[----:B------:R-:W-:Y:S01]  /*420e0*/  FMUL.FTZ R178, R178, UR33 ;  /* 0x00000021b2b27c20 */ /* 0x000fe20008410000 */
[----:B------:R-:W-:Y:S01]  /*420f0*/  FSETP.GT.FTZ.AND P0, PT, R27, 8.50705917302346158658e+37, PT ;  /* 0x7e8000001b00780b */ /* 0x000fe20003f14000 */
[----:B------:R-:W-:Y:S01]  /*42100*/  FFMA.FTZ R176, R176, UR38, R175 ;  /* 0x00000026b0b07c23 */ /* 0x000fe200080100af */
[----:B------:R-:W-:Y:S01]  /*42110*/  FADD.FTZ R159, R159, R170 ;  /* 0x000000aa9f9f7221 */ /* 0x000fe20000010000 */
[----:B----4-:R-:W-:Y:S01]  /*42120*/  FFMA.FTZ R163, R166, R162, R163 ;  /* 0x000000a2a6a37223 */ /* 0x010fe200000100a3 */
[----:B------:R-:W-:Y:S01]  /*42130*/  FSEL R167, R167, 4, !P0 ;  /* 0x40800000a7a77808 */ /* 0x000fe20004000000 */
[----:B------:R-:W0:Y:S01]  /*42140*/  LDCU.128 UR40, c[0x3][0x2b0] ;  /* 0x00c05600ff2877ac */ /* 0x000e220008000c00 */
[----:B------:R-:W-:Y:S01]  /*42150*/  FADD.FTZ R159, R159, R172 ;  /* 0x000000ac9f9f7221 */ /* 0x000fe20000010000 */
[----:B------:R-:W-:Y:S01]  /*42160*/  FADD.FTZ R162, R168, -R163 ;  /* 0x800000a3a8a27221 */ /* 0x000fe20000010000 */
[----:B------:R1:W2:Y:S01]  /*42170*/  MUFU.RCP R166, R167 ;  /* 0x000000a700a67308 */ /* 0x0002a20000001000 */
[----:B------:R-:W-:-:S04]  /*42180*/  DEPBAR.LE SB5, 0x6 ;  /* 0x0000d1800000791a */ /* 0x000fc80000000000 */
[----:B------:R-:W-:Y:S01]  /*42190*/  FFMA.FTZ R178, R179, UR39, R178 ;  /* 0x00000027b3b27c23 */ /* 0x000fe200080100b2 */
[----:B------:R-:W3:Y:S01]  /*421a0*/  LDCU.128 UR36, c[0x3][0x50] ;  /* 0x00c00a00ff2477ac */ /* 0x000ee20008000c00 */
[----:B------:R-:W-:Y:S01]  /*421b0*/  FFMA.FTZ R160, R161, R162, R160 ;  /* 0x000000a2a1a07223 */ /* 0x000fe200000100a0 */
[----:B------:R-:W-:Y:S01]  /*421c0*/  FADD.FTZ R161, -R163, R170 ;  /* 0x000000aaa3a17221 */ /* 0x000fe20000010100 */
[----:B------:R-:W-:-:S04]  /*421d0*/  DEPBAR.LE SB5, 0x4 ;  /* 0x0000d1000000791a */ /* 0x000fc80000000000 */
[----:B------:R-:W-:Y:S01]  /*421e0*/  FMUL.FTZ R127, R127, UR34 ;  /* 0x000000227f7f7c20 */ /* 0x000fe20008410000 */
[----:B------:R-:W-:Y:S01]  /*421f0*/  FADD.FTZ R159, R159, R174 ;  /* 0x000000ae9f9f7221 */ /* 0x000fe20000010000 */
[----:B------:R-:W-:Y:S01]  /*42200*/  FMUL.FTZ R125, R125, UR35 ;  /* 0x000000237d7d7c20 */ /* 0x000fe20008410000 */
[----:B------:R-:W-:Y:S01]  /*42210*/  FMUL.FTZ R162, R161, 0.25 ;  /* 0x3e800000a1a27820 */ /* 0x000fe20000410000 */
[----:B-1----:R-:W-:Y:S01]  /*42220*/  MOV R167, 0x41900000 ;  /* 0x4190000000a77802 */ /* 0x002fe20000000f00 */
[----:B------:R-:W-:Y:S01]  /*42230*/  FADD.FTZ R159, R159, R176 ;  /* 0x000000b09f9f7221 */ /* 0x000fe20000010000 */
[----:B------:R-:W1:Y:S01]  /*42240*/  LDCU.128 UR32, c[0x3][0x2130] ;  /* 0x00c42600ff2077ac */ /* 0x000e620008000c00 */
[----:B------:R-:W-:Y:S02]  /*42250*/  IADD3 R171, PT, PT, R4, UR44, RZ ;  /* 0x0000002c04ab7c10 */ /* 0x000fe4000fffe0ff */
[----:B------:R-:W-:Y:S01]  /*42260*/  FSEL R162, R162, R161, P0 ;  /* 0x000000a1a2a27208 */ /* 0x000fe20000000000 */
[----:B------:R-:W-:Y:S01]  /*42270*/  FADD.FTZ R159, R159, R178 ;  /* 0x000000b29f9f7221 */ /* 0x000fe20000010000 */
[----:B------:R-:W-:Y:S01]  /*42280*/  FSETP.GT.FTZ.AND P0, PT, R26, 8.50705917302346158658e+37, PT ;  /* 0x7e8000001a00780b */ /* 0x000fe20003f14000 */
[----:B------:R-:W4:Y:S01]  /*42290*/  LDCU.128 UR16, c[0x3][0x10d0] ;  /* 0x00c21a00ff1077ac */ /* 0x000f220008000c00 */
[----:B------:R-:W-:Y:S01]  /*422a0*/  IADD3 R175, PT, PT, R4, UR46, RZ ;  /* 0x0000002e04af7c10 */ /* 0x000fe2000fffe0ff */
[----:B--2---:R-:W-:Y:S01]  /*422b0*/  FFMA.FTZ R163, R166, R162, R163 ;  /* 0x000000a2a6a37223 */ /* 0x004fe200000100a3 */
[----:B------:R-:W-:Y:S01]  /*422c0*/  MOV R166, 0x41880000 ;  /* 0x4188000000a67802 */ /* 0x000fe20000000f00 */
[----:B---3--:R-:W-:Y:S01]  /*422d0*/  FFMA.FTZ R128, R128, UR36, R127 ;  /* 0x0000002480807c23 */ /* 0x008fe2000801007f */
[----:B------:R-:W-:Y:S01]  /*422e0*/  IADD3 R173, PT, PT, R4, UR45, RZ ;  /* 0x0000002d04ad7c10 */ /* 0x000fe2000fffe0ff */
[----:B------:R-:W-:Y:S01]  /*422f0*/  FADD.FTZ R162, R170, -R163 ;  /* 0x800000a3aaa27221 */ /* 0x000fe20000010000 */
[----:B------:R-:W-:Y:S01]  /*42300*/  FSEL R166, R166, 4.25, !P0 ;  /* 0x40880000a6a67808 */ /* 0x000fe20004000000 */
[----:B------:R-:W-:Y:S01]  /*42310*/  FADD.FTZ R159, R159, R128 ;  /* 0x000000809f9f7221 */ /* 0x000fe20000010000 */
[----:B------:R-:W-:Y:S01]  /*42320*/  IADD3 R177, PT, PT, R4, UR47, RZ ;  /* 0x0000002f04b17c10 */ /* 0x000fe2000fffe0ff */
[----:B------:R-:W-:Y:S01]  /*42330*/  FFMA.FTZ R160, R161, R162, R160 ;  /* 0x000000a2a1a07223 */ /* 0x000fe200000100a0 */
[----:B------:R-:W-:Y:S01]  /*42340*/  FADD.FTZ R161, -R163, R172 ;  /* 0x000000aca3a17221 */ /* 0x000fe20000010100 */
[----:B------:R-:W-:-:S04]  /*42350*/  DEPBAR.LE SB5, 0x2 ;  /* 0x0000d0800000791a */ /* 0x000fc80000000000 */
[----:B------:R-:W-:Y:S01]  /*42360*/  FFMA.FTZ R126, R126, UR37, R125 ;  /* 0x000000257e7e7c23 */ /* 0x000fe2000801007d */
[----:B------:R-:W2:Y:S01]  /*42370*/  MUFU.RCP R166, R166 ;  /* 0x000000a600a67308 */ /* 0x000ea20000001000 */
[----:B0-----:R-:W-:Y:S01]  /*42380*/  FMUL.FTZ R124, R124, UR40 ;  /* 0x000000287c7c7c20 */ /* 0x001fe20008410000 */
[----:B------:R-:W-:Y:S01]  /*42390*/  FMUL.FTZ R162, R161, 0.25 ;  /* 0x3e800000a1a27820 */ /* 0x000fe20000410000 */
[----:B-1----:R-:W-:Y:S01]  /*423a0*/  IADD3 R169, PT, PT, R4, UR35, RZ ;  /* 0x0000002304a97c10 */ /* 0x002fe2000fffe0ff */
[----:B------:R-:W-:-:S04]  /*423b0*/  DEPBAR.LE SB5, 0x1 ;  /* 0x0000d0400000791a */ /* 0x000fc80000000000 */
[----:B------:R-:W-:Y:S01]  /*423c0*/  FMUL.FTZ R2, R2, UR41 ;  /* 0x0000002902027c20 */ /* 0x000fe20008410000 */
[----:B------:R-:W-:Y:S01]  /*423d0*/  FFMA.FTZ R124, R123, UR38, R124 ;  /* 0x000000267b7c7c23 */ /* 0x000fe2000801007c */
[----:B----4-:R-:W-:Y:S01]  /*423e0*/  UIADD3 UR16, UPT, UPT, UR10, 0x16, UR16 ;  /* 0x000000160a107890 */ /* 0x010fe2000fffe010 */
[----:B------:R-:W-:Y:S01]  /*423f0*/  FSEL R162, R162, R161, P0 ;  /* 0x000000a1a2a27208 */ /* 0x000fe20000000000 */
[----:B------:R-:W-:Y:S01]  /*42400*/  FADD.FTZ R159, R159, R126 ;  /* 0x0000007e9f9f7221 */ /* 0x000fe20000010000 */
[----:B------:R-:W-:Y:S01]  /*42410*/  FSETP.GT.FTZ.AND P0, PT, R132, 8.50705917302346158658e+37, PT ;  /* 0x7e8000008400780b */ /* 0x000fe20003f14000 */
[----:B------:R-:W-:Y:S01]  /*42420*/  UIADD3 UR17, UPT, UPT, UR10, 0x16, UR17 ;  /* 0x000000160a117890 */ /* 0x000fe2000fffe011 */
[C---:B------:R-:W-:Y:S02]  /*42430*/  IMAD R177, R122.reuse, UR13, R177 ;  /* 0x0000000d7ab17c24 */ /* 0x040fe4000f8e02b1 */
[----:B------:R-:W-:Y:S01]  /*42440*/  FADD.FTZ R159, R159, R124 ;  /* 0x0000007c9f9f7221 */ /* 0x000fe20000010000 */
[----:B------:R-:W-:Y:S01]  /*42450*/  FSEL R167, R167, 4.5, !P0 ;  /* 0x40900000a7a77808 */ /* 0x000fe20004000000 */
[----:B------:R-:W-:Y:S01]  /*42460*/  UIADD3 UR18, UPT, UPT, UR10, 0x16, UR18 ;  /* 0x000000160a127890 */ /* 0x000fe2000fffe012 */
[----:B------:R-:W-:-:S02]  /*42470*/  IMAD R169, R122, UR17, R169 ;  /* 0x000000117aa97c24 */ /* 0x000fc4000f8e02a9 */
[----:B--2---:R-:W-:Y:S01]  /*42480*/  FFMA.FTZ R163, R166, R162, R163 ;  /* 0x000000a2a6a37223 */ /* 0x004fe200000100a3 */
[----:B------:R-:W-:Y:S01]  /*42490*/  UIADD3 UR19, UPT, UPT, UR10, 0x16, UR19 ;  /* 0x000000160a137890 */ /* 0x000fe2000fffe013 */
[----:B------:R0:W1:Y:S01]  /*424a0*/  MUFU.RCP R166, R167 ;  /* 0x000000a700a67308 */ /* 0x0000620000001000 */
[----:B------:R-:W-:Y:S02]  /*424b0*/  IMAD R171, R122, UR18, R171 ;  /* 0x000000127aab7c24 */ /* 0x000fe4000f8e02ab */
[----:B------:R-:W-:Y:S01]  /*424c0*/  FADD.FTZ R162, R172, -R163 ;  /* 0x800000a3aca27221 */ /* 0x000fe20000010000 */
[----:B------:R-:W-:Y:S01]  /*424d0*/  IADD3 R182, PT, PT, R177, 0x16, RZ ;  /* 0x00000016b1b67810 */ /* 0x000fe20007ffe0ff */
[----:B------:R-:W-:Y:S02]  /*424e0*/  IMAD R173, R122, UR19, R173 ;  /* 0x000000137aad7c24 */ /* 0x000fe4000f8e02ad */
        /* <DEDUP_REMOVED lines=43> */
[----:B------:R-:W-:Y:S01]  /*427a0*/  FSEL R127, R128, 5.5, !P1 ;  /* 0x40b00000807f7808 */ /* 0x000fe20004800000 */
[----:B------:R-:W-:Y:S01]  /*427b0*/  FMUL.FTZ R128, R125, 0.25 ;  /* 0x3e8000007d807820 */ /* 0x000fe20000410000 */
[----:B------:R-:W-:Y:S02]  /*427c0*/  MOV R161, 0x41b80000 ;  /* 0x41b8000000a17802 */ /* 0x000fe40000000f00 */
[----:B------:R0:W1:Y:S02]  /*427d0*/  MUFU.RCP R162, R127 ;  /* 0x0000007f00a27308 */ /* 0x0000640000001000 */
[----:B------:R-:W-:-:S02]  /*427e0*/  FSEL R128, R128, R125, P1 ;  /* 0x0000007d80807208 */ /* 0x000fc40000800000 */
[----:B------:R-:W-:Y:S02]  /*427f0*/  FSEL R166, R161, 5.75, !P0 ;  /* 0x40b80000a1a67808 */ /* 0x000fe40004000000 */
[C---:B------:R-:W-:Y:S02]  /*42800*/  IADD3 R161, PT, PT, R4.reuse, UR33, RZ ;  /* 0x0000002104a17c10 */ /* 0x040fe4000fffe0ff */
[----:B0-----:R-:W-:Y:S02]  /*42810*/  IADD3 R127, PT, PT, R4, UR32, RZ ;  /* 0x00000020047f7c10 */ /* 0x001fe4000fffe0ff */
[----:B------:R-:W0:Y:S01]  /*42820*/  MUFU.RCP R166, R166 ;  /* 0x000000a600a67308 */ /* 0x000e220000001000 */
[----:B------:R-:W2:Y:S01]  /*42830*/  LDCU.128 UR32, c[0x3][0x2150] ;  /* 0x00c42a00ff2077ac */ /* 0x000ea20008000c00 */
[C---:B------:R-:W-:Y:S02]  /*42840*/  IMAD R161, R122.reuse, UR27, R161 ;  /* 0x0000001b7aa17c24 */ /* 0x040fe4000f8e02a1 */
[----:B------:R-:W-:-:S02]  /*42850*/  IMAD R127, R122, UR25, R127 ;  /* 0x000000197a7f7c24 */ /* 0x000fc4000f8e027f */
[----:B-1----:R-:W-:-:S03]  /*42860*/  FFMA.FTZ R163, R162, R128, R163 ;  /* 0x00000080a2a37223 */ /* 0x002fc600000100a3 */
[----:B------:R-:W-:Y:S01]  /*42870*/  IADD3 R127, PT, PT, R127, 0x16, RZ ;  /* 0x000000167f7f7810 */ /* 0x000fe20007ffe0ff */
[----:B------:R-:W-:-:S04]  /*42880*/  FADD.FTZ R128, -R163, R124 ;  /* 0x0000007ca3807221 */ /* 0x000fc80000010100 */
[----:B------:R-:W-:-:S05]  /*42890*/  FMUL.FTZ R123, R128, 0.25 ;  /* 0x3e800000807b7820 */ /* 0x000fca0000410000 */
[----:B------:R-:W-:Y:S01]  /*428a0*/  FSEL R162, R123, R128, P0 ;  /* 0x000000807ba27208 */ /* 0x000fe20000000000 */
[--C-:B------:R-:W-:Y:S01]  /*428b0*/  FADD.FTZ R123, R126, -R163.reuse ;  /* 0x800000a37e7b7221 */ /* 0x100fe20000010000 */
[----:B------:R-:W-:Y:S02]  /*428c0*/  MOV R126, 0x41c00000 ;  /* 0x41c00000007e7802 */ /* 0x000fe40000000f00 */
[----:B------:R-:W-:Y:S01]  /*428d0*/  FSETP.GT.FTZ.AND P0, PT, R20, 8.50705917302346158658e+37, PT ;  /* 0x7e8000001400780b */ /* 0x000fe20003f14000 */
[----:B0-----:R-:W-:Y:S01]  /*428e0*/  FFMA.FTZ R163, R166, R162, R163 ;  /* 0x000000a2a6a37223 */ /* 0x001fe200000100a3 */
[----:B-----5:R-:W-:Y:S01]  /*428f0*/  FFMA.FTZ R162, R119, UR39, R2 ;  /* 0x0000002777a27c23 */ /* 0x020fe20008010002 */
[----:B--2---:R-:W-:Y:S01]  /*42900*/  IADD3 R119, PT, PT, R4, UR32, RZ ;  /* 0x0000002004777c10 */ /* 0x004fe2000fffe0ff */
[----:B------:R-:W-:Y:S01]  /*42910*/  FFMA.FTZ R123, R125, R123, R160 ;  /* 0x0000007b7d7b7223 */ /* 0x000fe200000100a0 */
[----:B------:R-:W-:Y:S01]  /*42920*/  FADD.FTZ R125, R124, -R163 ;  /* 0x800000a37c7d7221 */ /* 0x000fe20000010000 */
[----:B------:R-:W-:Y:S01]  /*42930*/  IADD3 R2, PT, PT, R161, 0x16, RZ ;  /* 0x00000016a1027810 */ /* 0x000fe20007ffe0ff */
[----:B------:R-:W-:Y:S01]  /*42940*/  FADD.FTZ R161, -R163, R162 ;  /* 0x000000a2a3a17221 */ /* 0x000fe20000010100 */
[----:B------:R-:W-:Y:S01]  /*42950*/  IMAD R124, R122, UR14, R119 ;  /* 0x0000000e7a7c7c24 */ /* 0x000fe2000f8e0277 */
[----:B------:R-:W-:Y:S01]  /*42960*/  IADD3 R119, PT, PT, R167, 0x16, RZ ;  /* 0x00000016a7777810 */ /* 0x000fe20007ffe0ff */
[----:B------:R-:W-:Y:S01]  /*42970*/  FFMA.FTZ R160, R128, R125, R123 ;  /* 0x0000007d80a07223 */ /* 0x000fe2000001007b */
[----:B------:R-:W5:Y:S01]  /*42980*/  TLD.LZ RZ, R167, R127, UR60, 1D, 0x1 ;  /* 0x00ff3cff7fa77f66 */ /* 0x000f6200081e01ff */
[----:B------:R-:W5:Y:S01]  /*42990*/  TLD.LZ RZ, R168, R127, UR8, 1D, 0x1 ;  /* 0x00ff08ff7fa87f66 */ /* 0x000f6200081e01ff */
[----:B------:R-:W-:Y:S01]  /*429a0*/  IADD3 R166, PT, PT, R169, 0x16, RZ ;  /* 0x00000016a9a67810 */ /* 0x000fe20007ffe0ff */
[----:B------:R-:W-:Y:S01]  /*429b0*/  IMAD R123, R122, UR12, R175 ;  /* 0x0000000c7a7b7c24 */ /* 0x000fe2000f8e02af */
[----:B------:R-:W5:Y:S01]  /*429c0*/  TLD.LZ RZ, R169, R2, UR60, 1D, 0x1 ;  /* 0x00ff3cff02a97f66 */ /* 0x000f6200081e01ff */
[----:B------:R-:W-:Y:S01]  /*429d0*/  TLD.LZ RZ, R170, R2, UR8, 1D, 0x1 ;  /* 0x00ff08ff02aa7f66 */ /* 0x000fe200081e01ff */
[----:B------:R-:W-:-:S02]  /*429e0*/  IADD3 R175, PT, PT, R171, 0x16, RZ ;  /* 0x00000016abaf7810 */ /* 0x000fc40007ffe0ff */
        /* <DEDUP_REMOVED lines=8> */
[----:B------:R-:W-:Y:S02]  /*42a70*/  IADD3 R181, PT, PT, R123, 0x16, RZ ;  /* 0x000000167bb57810 */ /* 0x000fe40007ffe0ff */
[----:B------:R-:W-:-:S02]  /*42a80*/  IADD3 R125, PT, PT, R4, UR33, RZ ;  /* 0x00000021047d7c10 */ /* 0x000fc4000fffe0ff */
[----:B------:R-:W5:Y:S01]  /*42a90*/  TLD.LZ RZ, R127, R181, UR60, 1D, 0x1 ;  /* 0x00ff3cffb57f7f66 */ /* 0x000f6200081e01ff */
[----:B------:R-:W-:Y:S01]  /*42aa0*/  TLD.LZ RZ, R128, R181, UR8, 1D, 0x1 ;  /* 0x00ff08ffb5807f66 */ /* 0x000fe200081e01ff */
[----:B------:R-:W-:Y:S01]  /*42ab0*/  FSEL R126, R126, 6, !P0 ;  /* 0x40c000007e7e7808 */ /* 0x000fe20004000000 */
[----:B------:R-:W-:Y:S01]  /*42ac0*/  IMAD R125, R122, UR15, R125 ;  /* 0x0000000f7a7d7c24 */ /* 0x000fe2000f8e027d */
[----:B------:R-:W-:Y:S02]  /*42ad0*/  IADD3 R183, PT, PT, R124, 0x16, RZ ;  /* 0x000000167cb77810 */ /* 0x000fe40007ffe0ff */
[----:B------:R1:W2:Y:S02]  /*42ae0*/  MUFU.RCP R186, R126 ;  /* 0x0000007e00ba7308 */ /* 0x0002a40000001000 */
[----:B------:R-:W-:Y:S02]  /*42af0*/  IADD3 R184, PT, PT, R125, 0x16, RZ ;  /* 0x000000167db87810 */ /* 0x000fe40007ffe0ff */
[----:B------:R-:W5:Y:S01]  /*42b00*/  TLD.LZ RZ, R125, R182, UR60, 1D, 0x1 ;  /* 0x00ff3cffb67d7f66 */ /* 0x000f6200081e01ff */
[----:B-1----:R-:W5:Y:S01]  /*42b10*/  TLD.LZ RZ, R126, R182, UR8, 1D, 0x1 ;  /* 0x00ff08ffb67e7f66 */ /* 0x002f6200081e01ff */
[----:B------:R-:W5:Y:S01]  /*42b20*/  TLD.LZ RZ, R123, R183, UR60, 1D, 0x1 ;  /* 0x00ff3cffb77b7f66 */ /* 0x000f6200081e01ff */
[----:B------:R-:W-:Y:S01]  /*42b30*/  TLD.LZ RZ, R124, R183, UR8, 1D, 0x1 ;  /* 0x00ff08ffb77c7f66 */ /* 0x000fe200081e01ff */
[----:B------:R-:W5:Y:S01]  /*42b40*/  TLD.LZ RZ, R2, R184, UR60, 1D, 0x1 ;  /* 0x00ff3cffb8027f66 */ /* 0x000f6200081e01ff */
[----:B------:R-:W5:Y:S01]  /*42b50*/  TLD.LZ RZ, R119, R184, UR8, 1D, 0x1 ;  /* 0x00ff08ffb8777f66 */ /* 0x000f6200081e01ff */
[----:B0-----:R-:W-:Y:S01]  /*42b60*/  FMUL.FTZ R166, R161, 0.25 ;  /* 0x3e800000a1a67820 */ /* 0x001fe20000410000 */
[----:B------:R-:W0:Y:S01]  /*42b70*/  LDCU.128 UR12, c[0x3][0x60] ;  /* 0x00c00c00ff0c77ac */ /* 0x000e220008000c00 */
[----:B------:R-:W-:-:S03]  /*42b80*/  FADD.FTZ R159, R159, R162 ;  /* 0x000000a29f9f7221 */ /* 0x000fc60000010000 */
        /* <DEDUP_REMOVED lines=11> */
[----:B------:R-:W3:Y:S01]  /*42c40*/  MUFU.RCP R166, R166 ;  /* 0x000000a600a67308 */ /* 0x000ee20000001000 */
[----:B------:R-:W-:-:S04]  /*42c50*/  DEPBAR.LE SB5, 0xb ;  /* 0x0000d2c00000791a */ /* 0x000fc80000000000 */
[----:B------:R-:W-:-:S04]  /*42c60*/  FMUL.FTZ R167, R167, UR42 ;  /* 0x0000002aa7a77c20 */ /* 0x000fc80008410000 */
[----:B0-----:R-:W-:Y:S01]  /*42c70*/  FFMA.FTZ R168, R168, UR12, R167 ;  /* 0x0000000ca8a87c23 */ /* 0x001fe200080100a7 */
[----:B------:R-:W-:Y:S01]  /*42c80*/  MOV R167, 0x41d00000 ;  /* 0x41d0000000a77802 */ /* 0x000fe20000000f00 */
[----:B------:R-:W-:-:S04]  /*42c90*/  DEPBAR.LE SB5, 0xa ;  /* 0x0000d2800000791a */ /* 0x000fc80000000000 */
[----:B------:R-:W-:Y:S01]  /*42ca0*/  FMUL.FTZ R169, R169, UR43 ;  /* 0x0000002ba9a97c20 */ /* 0x000fe20008410000 */
[----:B------:R-:W0:Y:S01]  /*42cb0*/  LDCU.128 UR40, c[0x3][0x80] ;  /* 0x00c01000ff2877ac */ /* 0x000e220008000c00 */
[----:B------:R-:W-:Y:S01]  /*42cc0*/  FADD.FTZ R161, -R163, R168 ;  /* 0x000000a8a3a17221 */ /* 0x000fe20000010100 */
[----:B------:R-:W-:-:S04]  /*42cd0*/  DEPBAR.LE SB5, 0x8 ;  /* 0x0000d2000000791a */ /* 0x000fc80000000000 */
[----:B-1----:R-:W-:Y:S01]  /*42ce0*/  FMUL.FTZ R171, R171, UR16 ;  /* 0x00000010abab7c20 */ /* 0x002fe20008410000 */
[----:B------:R-:W-:Y:S01]  /*42cf0*/  FFMA.FTZ R170, R170, UR13, R169 ;  /* 0x0000000daaaa7c23 */ /* 0x000fe200080100a9 */
[----:B------:R-:W-:Y:S01]  /*42d00*/  FMUL.FTZ R173, R173, UR17 ;  /* 0x00000011adad7c20 */ /* 0x000fe20008410000 */
[----:B------:R-:W-:Y:S01]  /*42d10*/  FMUL.FTZ R162, R161, 0.25 ;  /* 0x3e800000a1a27820 */ /* 0x000fe20000410000 */
[----:B------:R-:W-:Y:S01]  /*42d20*/  FFMA.FTZ R172, R172, UR14, R171 ;  /* 0x0000000eacac7c23 */ /* 0x000fe200080100ab */
[----:B------:R-:W-:-:S04]  /*42d30*/  DEPBAR.LE SB5, 0x7 ;  /* 0x0000d1c00000791a */ /* 0x000fc80000000000 */
[----:B------:R-:W-:Y:S01]  /*42d40*/  FMUL.FTZ R176, R176, UR18 ;  /* 0x00000012b0b07c20 */ /* 0x000fe20008410000 */
[----:B------:R-:W-:Y:S01]  /*42d50*/  FFMA.FTZ R174, R174, UR15, R173 ;  /* 0x0000000faeae7c23 */ /* 0x000fe200080100ad */
[----:B------:R-:W1:Y:S01]  /*42d60*/  LDCU.128 UR12, c[0x3][0x70] ;  /* 0x00c00e00ff0c77ac */ /* 0x000e620008000c00 */
[----:B------:R-:W-:Y:S01]  /*42d70*/  FSEL R162, R162, R161, P0 ;  /* 0x000000a1a2a27208 */ /* 0x000fe20000000000 */
[----:B------:R-:W-:-:S04]  /*42d80*/  DEPBAR.LE SB5, 0x5 ;  /* 0x0000d1400000791a */ /* 0x000fc80000000000 */
[----:B------:R-:W-:Y:S01]  /*42d90*/  FMUL.FTZ R179, R179, UR19 ;  /* 0x00000013b3b37c20 */ /* 0x000fe20008410000 */
[----:B------:R-:W-:Y:S01]  /*42da0*/  FSETP.GT.FTZ.AND P0, PT, R18, 8.50705917302346158658e+37, PT ;  /* 0x7e8000001200780b */ /* 0x000fe20003f14000 */
[----:B--2---:R-:W-:Y:S01]  /*42db0*/  FMUL.FTZ R127, R127, UR36 ;  /* 0x000000247f7f7c20 */ /* 0x004fe20008410000 */
[----:B------:R-:W-:Y:S01]  /*42dc0*/  FADD.FTZ R159, R159, R168 ;  /* 0x000000a89f9f7221 */ /* 0x000fe20000010000 */
[----:B---3--:R-:W-:Y:S01]  /*42dd0*/  FFMA.FTZ R163, R166, R162, R163 ;  /* 0x000000a2a6a37223 */ /* 0x008fe200000100a3 */
[----:B------:R-:W-:Y:S01]  /*42de0*/  FSEL R167, R167, 6.5, !P0 ;  /* 0x40d00000a7a77808 */ /* 0x000fe20004000000 */
[----:B------:R-:W2:Y:S01]  /*42df0*/  LDCU.128 UR16, c[0x3][0x1100] ;  /* 0x00c22000ff1077ac */ /* 0x000ea20008000c00 */
[----:B------:R-:W-:Y:S01]  /*42e00*/  FADD.FTZ R159, R159, R170 ;  /* 0x000000aa9f9f7221 */ /* 0x000fe20000010000 */
[----:B------:R-:W-:Y:S01]  /*42e10*/  FADD.FTZ R162, R168, -R163 ;  /* 0x800000a3a8a27221 */ /* 0x000fe20000010000 */
[----:B------:R3:W4:Y:S01]  /*42e20*/  MUFU.RCP R166, R167 ;  /* 0x000000a700a67308 */ /* 0x0007220000001000 */
[----:B------:R-:W-:Y:S01]  /*42e30*/  IADD3 R169, PT, PT, R4, UR44, RZ ;  /* 0x0000002c04a97c10 */ /* 0x000fe2000fffe0ff */
[----:B------:R-:W-:Y:S01]  /*42e40*/  FADD.FTZ R159, R159, R172 ;  /* 0x000000ac9f9f7221 */ /* 0x000fe20000010000 */
[----:B------:R-:W-:Y:S01]  /*42e50*/  FFMA.FTZ R160, R161, R162, R160 ;  /* 0x000000a2a1a07223 */ /* 0x000fe200000100a0 */
[----:B------:R-:W-:Y:S01]  /*42e60*/  FADD.FTZ R161, -R163, R170 ;  /* 0x000000aaa3a17221 */ /* 0x000fe20000010100 */
[----:B------:R-:W-:-:S04]  /*42e70*/  DEPBAR.LE SB5, 0x4 ;  /* 0x0000d1000000791a */ /* 0x000fc80000000000 */
[----:B------:R-:W-:Y:S01]  /*42e80*/  FMUL.FTZ R125, R125, UR37 ;  /* 0x000000257d7d7c20 */ /* 0x000fe20008410000 */
[----:B------:R-:W-:Y:S01]  /*42e90*/  FADD.FTZ R159, R159, R174 ;  /* 0x000000ae9f9f7221 */ /* 0x000fe20000010000 */
[----:B-1----:R-:W-:Y:S01]  /*42ea0*/  FFMA.FTZ R176, R177, UR12, R176 ;  /* 0x0000000cb1b07c23 */ /* 0x002fe200080100b0 */
[----:B------:R-:W-:Y:S01]  /*42eb0*/  FMUL.FTZ R162, R161, 0.25 ;  /* 0x3e800000a1a27820 */ /* 0x000fe20000410000 */
[----:B---3--:R-:W-:Y:S01]  /*42ec0*/  MOV R167, 0x41e00000 ;  /* 0x41e0000000a77802 */ /* 0x008fe20000000f00 */
[----:B------:R-:W-:Y:S01]  /*42ed0*/  FFMA.FTZ R180, R180, UR13, R179 ;  /* 0x0000000db4b47c23 */ /* 0x000fe200080100b3 */
[----:B------:R-:W-:Y:S01]  /*42ee0*/  FFMA.FTZ R128, R128, UR14, R127 ;  /* 0x0000000e80807c23 */ /* 0x000fe2000801007f */
[----:B------:R-:W-:Y:S01]  /*42ef0*/  FADD.FTZ R159, R159, R176 ;  /* 0x000000b09f9f7221 */ /* 0x000fe20000010000 */
[----:B------:R-:W-:Y:S02]  /*42f00*/  FSEL R162, R162, R161, P0 ;  /* 0x000000a1a2a27208 */ /* 0x000fe40000000000 */
[----:B------:R-:W-:Y:S01]  /*42f10*/  FSETP.GT.FTZ.AND P0, PT, R17, 8.50705917302346158658e+37, PT ;  /* 0x7e8000001100780b */ /* 0x000fe20003f14000 */
[----:B------:R-:W-:-:S04]  /*42f20*/  DEPBAR.LE SB5, 0x3 ;  /* 0x0000d0c00000791a */ /* 0x000fc80000000000 */
[----:B------:R-:W-:Y:S01]  /*42f30*/  FFMA.FTZ R126, R126, UR15, R125 ;  /* 0x0000000f7e7e7c23 */ /* 0x000fe2000801007d */
[----:B------:R-:W-:Y:S01]  /*42f40*/  FADD.FTZ R159, R159, R180 ;  /* 0x000000b49f9f7221 */ /* 0x000fe20000010000 */
[----:B----4-:R-:W-:Y:S01]  /*42f50*/  FFMA.FTZ R163, R166, R162, R163 ;  /* 0x000000a2a6a37223 */ /* 0x010fe200000100a3 */
[----:B------:R-:W-:Y:S01]  /*42f60*/  MOV R166, 0x41d80000 ;  /* 0x41d8000000a67802 */ /* 0x000fe20000000f00 */
[----:B------:R-:W1:Y:S01]  /*42f70*/  LDCU.128 UR12, c[0x3][0x10f0] ;  /* 0x00c21e00ff0c77ac */ /* 0x000e620008000c00 */
[----:B------:R-:W-:Y:S01]  /*42f80*/  FADD.FTZ R159, R159, R128 ;  /* 0x000000809f9f7221 */ /* 0x000fe20000010000 */
[----:B------:R-:W-:Y:S01]  /*42f90*/  FADD.FTZ R162, R170, -R163 ;  /* 0x800000a3aaa27221 */ /* 0x000fe20000010000 */
[----:B------:R-:W-:Y:S01]  /*42fa0*/  FSEL R166, R166, 6.75, !P0 ;  /* 0x40d80000a6a67808 */ /* 0x000fe20004000000 */
[----:B------:R-:W-:-:S04]  /*42fb0*/  DEPBAR.LE SB5, 0x1 ;  /* 0x0000d0400000791a */ /* 0x000fc80000000000 */
[----:B------:R-:W-:Y:S01]  /*42fc0*/  FMUL.FTZ R123, R123, UR38 ;  /* 0x000000267b7b7c20 */ /* 0x000fe20008410000 */
[----:B------:R-:W-:Y:S01]  /*42fd0*/  FMUL.FTZ R2, R2, UR39 ;  /* 0x0000002702027c20 */ /* 0x000fe20008410000 */
[----:B------:R-:W-:Y:S01]  /*42fe0*/  FFMA.FTZ R160, R161, R162, R160 ;  /* 0x000000a2a1a07223 */ /* 0x000fe200000100a0 */
[----:B------:R-:W-:Y:S01]  /*42ff0*/  FADD.FTZ R161, -R163, R172 ;  /* 0x000000aca3a17221 */ /* 0x000fe20000010100 */
[----:B0-----:R-:W-:Y:S01]  /*43000*/  FFMA.FTZ R124, R124, UR40, R123 ;  /* 0x000000287c7c7c23 */ /* 0x001fe2000801007b */
[----:B------:R-:W0:Y:S01]  /*43010*/  MUFU.RCP R166, R166 ;  /* 0x000000a600a67308 */ /* 0x000e220000001000 */
[C---:B------:R-:W-:Y:S01]  /*43020*/  IADD3 R171, PT, PT, R4.reuse, UR45, RZ ;  /* 0x0000002d04ab7c10 */ /* 0x040fe2000fffe0ff */
[----:B------:R-:W-:Y:S01]  /*43030*/  FMUL.FTZ R162, R161, 0.25 ;  /* 0x3e800000a1a27820 */ /* 0x000fe20000410000 */
[----:B--2---:R-:W-:Y:S01]  /*43040*/  UIADD3 UR16, UPT, UPT, UR10, 0x16, UR16 ;  /* 0x000000160a107890 */ /* 0x004fe2000fffe010 */
[C---:B------:R-:W-:Y:S01]  /*43050*/  IADD3 R173, PT, PT, R4.reuse, UR46, RZ ;  /* 0x0000002e04ad7c10 */ /* 0x040fe2000fffe0ff */
[----:B------:R-:W-:Y:S01]  /*43060*/  UIADD3 UR17, UPT, UPT, UR10, 0x16, UR17 ;  /* 0x000000160a117890 */ /* 0x000fe2000fffe011 */
[----:B------:R-:W-:Y:S01]  /*43070*/  IADD3 R175, PT, PT, R4, UR47, RZ ;  /* 0x0000002f04af7c10 */ /* 0x000fe2000fffe0ff */
[----:B------:R-:W-:Y:S01]  /*43080*/  UIADD3 UR18, UPT, UPT, UR10, 0x16, UR18 ;  /* 0x000000160a127890 */ /* 0x000fe2000fffe012 */
[----:B------:R-:W-:Y:S01]  /*43090*/  FSEL R162, R162, R161, P0 ;  /* 0x000000a1a2a27208 */ /* 0x000fe20000000000 */
[----:B-1----:R-:W-:Y:S01]  /*430a0*/  UIADD3 UR25, UPT, UPT, UR10, 0x16, UR12 ;  /* 0x000000160a197890 */ /* 0x002fe2000fffe00c */
[----:B------:R-:W-:Y:S01]  /*430b0*/  FSETP.GT.FTZ.AND P0, PT, R16, 8.50705917302346158658e+37, PT ;  /* 0x7e8000001000780b */ /* 0x000fe20003f14000 */
[----:B------:R-:W-:Y:S01]  /*430c0*/  UIADD3 UR27, UPT, UPT, UR10, 0x16, UR13 ;  /* 0x000000160a1b7890 */ /* 0x000fe2000fffe00d */
[----:B------:R-:W-:Y:S01]  /*430d0*/  IMAD R173, R122, UR16, R173 ;  /* 0x000000107aad7c24 */ /* 0x000fe2000f8e02ad */
[----:B------:R-:W-:Y:S01]  /*430e0*/  UIADD3 UR31, UPT, UPT, UR10, 0x16, UR14 ;  /* 0x000000160a1f7890 */ /* 0x000fe2000fffe00e */
[----:B------:R-:W-:Y:S01]  /*430f0*/  FSEL R167, R167, 7, !P0 ;  /* 0x40e00000a7a77808 */ /* 0x000fe20004000000 */
[----:B------:R-:W-:Y:S01]  /*43100*/  UIADD3 UR32, UPT, UPT, UR10, 0x16, UR15 ;  /* 0x000000160a207890 */ /* 0x000fe2000fffe00f */
[----:B------:R-:W-:Y:S01]  /*43110*/  IADD3 R177, PT, PT, R4, UR48, RZ ;  /* 0x0000003004b17c10 */ /* 0x000fe2000fffe0ff */
[----:B0-----:R-:W-:Y:S01]  /*43120*/  FFMA.FTZ R163, R166, R162, R163 ;  /* 0x000000a2a6a37223 */ /* 0x001fe200000100a3 */
[C---:B------:R-:W-:Y:S01]  /*43130*/  IMAD R175, R122.reuse, UR17, R175 ;  /* 0x000000117aaf7c24 */ /* 0x040fe2000f8e02af */
[----:B------:R0:W1:Y:S01]  /*43140*/  MUFU.RCP R166, R167 ;  /* 0x000000a700a67308 */ /* 0x0000620000001000 */
[----:B------:R-:W-:-:S02]  /*43150*/  IMAD R169, R122, UR31, R169 ;  /* 0x0000001f7aa97c24 */ /* 0x000fc4000f8e02a9 */
[----:B------:R-:W-:Y:S01]  /*43160*/  FADD.FTZ R162, R172, -R163 ;  /* 0x800000a3aca27221 */ /* 0x000fe20000010000 */
[----:B------:R-:W-:Y:S01]  /*43170*/  IMAD R171, R122, UR32, R171 ;  /* 0x000000207aab7c24 */ /* 0x000fe2000f8e02ab */
[----:B------:R-:W2:Y:S01]  /*43180*/  LDCU.128 UR12, c[0x3][0x1110] ;  /* 0x00c22200ff0c77ac */ /* 0x000ea20008000c00 */
[----:B------:R-:W-:Y:S01]  /*43190*/  FADD.FTZ R159, R159, R126 ;  /* 0x0000007e9f9f7221 */ /* 0x000fe20000010000 */
[----:B------:R-:W-:Y:S01]  /*431a0*/  FFMA.FTZ R160, R161, R162, R160 ;  /* 0x000000a2a1a07223 */ /* 0x000fe200000100a0 */
[----:B------:R-:W-:Y:S01]  /*431b0*/  FADD.FTZ R161, -R163, R174 ;  /* 0x000000aea3a17221 */ /* 0x000fe20000010100 */
[----:B------:R-:W-:Y:S01]  /*431c0*/  UIADD3 UR19, UPT, UPT, UR10, 0x16, UR19 ;  /* 0x000000160a137890 */ /* 0x000fe2000fffe013 */
[----:B0-----:R-:W-:Y:S01]  /*431d0*/  MOV R167, 0x41f00000 ;  /* 0x41f0000000a77802 */ /* 0x001fe20000000f00 */
[----:B------:R-:W-:Y:S01]  /*431e0*/  FADD.FTZ R159, R159, R124 ;  /* 0x0000007c9f9f7221 */ /* 0x000fe20000010000 */
[----:B------:R-:W-:Y:S01]  /*431f0*/  FMUL.FTZ R162, R161, 0.25 ;  /* 0x3e800000a1a27820 */ /* 0x000fe20000410000 */
[----:B------:R-:W-:-:S02]  /*43200*/  IADD3 R179, PT, PT, R4, UR49, RZ ;  /* 0x0000003104b37c10 */ /* 0x000fc4000fffe0ff */
[----:B------:R-:W-:Y:S02]  /*43210*/  IADD3 R181, PT, PT, R4, UR50, RZ ;  /* 0x0000003204b57c10 */ /* 0x000fe4000fffe0ff */
[----:B------:R-:W-:Y:S01]  /*43220*/  FSEL R162, R162, R161, P0 ;  /* 0x000000a1a2a27208 */ /* 0x000fe20000000000 */
[----:B------:R-:W-:Y:S01]  /*43230*/  IMAD R179, R122, UR19, R179 ;  /* 0x000000137ab37c24 */ /* 0x000fe2000f8e02b3 */
[----:B------:R-:W-:Y:S02]  /*43240*/  FSETP.GT.FTZ.AND P0, PT, R15, 8.50705917302346158658e+37, PT ;  /* 0x7e8000000f00780b */ /* 0x000fe40003f14000 */
[----:B------:R-:W-:Y:S01]  /*43250*/  IADD3 R183, PT, PT, R4, UR51, RZ ;  /* 0x0000003304b77c10 */ /* 0x000fe2000fffe0ff */
[----:B-1----:R-:W-:Y:S01]  /*43260*/  FFMA.FTZ R163, R166, R162, R163 ;  /* 0x000000a2a6a37223 */ /* 0x002fe200000100a3 */
[----:B------:R-:W-:Y:S01]  /*43270*/  MOV R166, 0x41e80000 ;  /* 0x41e8000000a67802 */ /* 0x000fe20000000f00 */
[----:B--2---:R-:W-:Y:S02]  /*43280*/  UIADD3 UR12, UPT, UPT, UR10, 0x16, UR12 ;  /* 0x000000160a0c7890 */ /* 0x004fe4000fffe00c */
[----:B------:R-:W-:Y:S01]  /*43290*/  FADD.FTZ R162, R174, -R163 ;  /* 0x800000a3aea27221 */ /* 0x000fe20000010000 */
[----:B------:R-:W-:Y:S01]  /*432a0*/  FSEL R166, R166, 7.25, !P0 ;  /* 0x40e80000a6a67808 */ /* 0x000fe20004000000 */
[----:B------:R-:W-:-:S02]  /*432b0*/  UIADD3 UR13, UPT, UPT, UR10, 0x16, UR13 ;  /* 0x000000160a0d7890 */ /* 0x000fc4000fffe00d */
[----:B------:R-:W-:Y:S01]  /*432c0*/  FFMA.FTZ R160, R161, R162, R160 ;  /* 0x000000a2a1a07223 */ /* 0x000fe200000100a0 */
[----:B------:R-:W-:Y:S02]  /*432d0*/  FADD.FTZ R161, -R163, R176 ;  /* 0x000000b0a3a17221 */ /* 0x000fe40000010100 */
[----:B------:R-:W0:Y:S01]  /*432e0*/  MUFU.RCP R166, R166 ;  /* 0x000000a600a67308 */ /* 0x000e220000001000 */
[----:B------:R-:W-:Y:S02]  /*432f0*/  IMAD R183, R122, UR13, R183 ;  /* 0x0000000d7ab77c24 */ /* 0x000fe4000f8e02b7 */
[----:B------:R-:W-:-:S03]  /*43300*/  FMUL.FTZ R162, R161, 0.25 ;  /* 0x3e800000a1a27820 */ /* 0x000fc60000410000 */
[----:B------:R-:W-:Y:S02]  /*43310*/  IADD3 R183, PT, PT, R183, 0x16, RZ ;  /* 0x00000016b7b77810 */ /* 0x000fe40007ffe0ff */
        /* <DEDUP_REMOVED lines=27> */
[----:B------:R-:W-:Y:S01]  /*434d0*/  FSEL R162, R162, 8, !P0 ;  /* 0x41000000a2a27808 */ /* 0x000fe20004000000 */
[----:B------:R-:W-:Y:S02]  /*434e0*/  FADD.FTZ R161, R128, -R163 ;  /* 0x800000a380a17221 */ /* 0x000fe40000010000 */
[----:B------:R-:W-:Y:S02]  /*434f0*/  FMUL.FTZ R128, R125, 0.25 ;  /* 0x3e8000007d807820 */ /* 0x000fe40000410000 */
[----:B------:R-:W-:Y:S01]  /*43500*/  FFMA.FTZ R160, R127, R161, R160 ;  /* 0x000000a17fa07223 */ /* 0x000fe200000100a0 */
[----:B------:R-:W0:Y:S01]  /*43510*/  MUFU.RCP R162, R162 ;  /* 0x000000a200a27308 */ /* 0x000e220000001000 */
[----:B------:R-:W-:-:S02]  /*43520*/  MOV R127, 0x42040000 ;  /* 0x42040000007f7802 */ /* 0x000fc40000000f00 */
[----:B------:R-:W-:Y:S02]  /*43530*/  FSEL R128, R128, R125, P0 ;  /* 0x0000007d80807208 */ /* 0x000fe40000000000 */
[----:B------:R-:W-:-:S04]  /*43540*/  FSETP.GT.FTZ.AND P0, PT, R12, 8.50705917302346158658e+37, PT ;  /* 0x7e8000000c00780b */ /* 0x000fc80003f14000 */
[----:B------:R-:W-:Y:S02]  /*43550*/  FSEL R161, R127, 8.25, !P0 ;  /* 0x410400007fa17808 */ /* 0x000fe40004000000 */
        /* <DEDUP_REMOVED lines=29> */
[----:B------:R1:W5:Y:S01]  /*43730*/  TLD.LZ RZ, R176, R166, UR8, 1D, 0x1 ;  /* 0x00ff08ffa6b07f66 */ /* 0x00036200081e01ff */
[----:B------:R-:W5:Y:S01]  /*43740*/  TLD.LZ RZ, R178, R177, UR60, 1D, 0x1 ;  /* 0x00ff3cffb1b27f66 */ /* 0x000f6200081e01ff */
[----:B------:R-:W-:Y:S02]  /*43750*/  MOV R124, 0x42080000 ;  /* 0x42080000007c7802 */ /* 0x000fe40000000f00 */
[----:B------:R-:W-:Y:S02]  /*43760*/  IADD3 R180, PT, PT, R123, 0x16, RZ ;  /* 0x000000167bb47810 */ /* 0x000fe40007ffe0ff */
[----:B------:R-:W-:Y:S01]  /*43770*/  FSEL R184, R124, 8.5, !P0 ;  /* 0x410800007cb87808 */ /* 0x000fe20004000000 */
[----:B------:R-:W-:Y:S01]  /*43780*/  IMAD R124, R122, UR12, R181 ;  /* 0x0000000c7a7c7c24 */ /* 0x000fe2000f8e02b5 */
[----:B------:R-:W-:Y:S02]  /*43790*/  IADD3 R181, PT, PT, R179, 0x16, RZ ;  /* 0x00000016b3b57810 */ /* 0x000fe40007ffe0ff */
        /* <DEDUP_REMOVED lines=24> */
[----:B------:R-:W-:Y:S01]  /*43920*/  UIADD3 UR27, UPT, UPT, UR10, 0x16, UR15 ;  /* 0x000000160a1b7890 */ /* 0x000fe2000fffe00f */
[----:B------:R-:W2:Y:S02]  /*43930*/  LDCU.128 UR12, c[0x3][0x1130] ;  /* 0x00c22600ff0c77ac */ /* 0x000ea40008000c00 */
[----:B------:R-:W-:Y:S01]  /*43940*/  FFMA.FTZ R160, R163, R166, R160 ;  /* 0x000000a6a3a07223 */ /* 0x000fe200000100a0 */
[----:B------:R-:W-:-:S04]  /*43950*/  MOV R163, 0x420c0000 ;  /* 0x420c000000a37802 */ /* 0x000fc80000000f00 */
[----:B------:R-:W-:-:S06]  /*43960*/  FSEL R166, R163, 8.75, !P0 ;  /* 0x410c0000a3a67808 */ /* 0x000fcc0004000000 */
[----:B------:R-:W3:Y:S01]  /*43970*/  MUFU.RCP R166, R166 ;  /* 0x000000a600a67308 */ /* 0x000ee20000001000 */
[----:B--2---:R-:W-:Y:S02]  /*43980*/  UIADD3 UR14, UPT, UPT, UR10, 0x16, UR14 ;  /* 0x000000160a0e7890 */ /* 0x004fe4000fffe00e */
[----:B------:R-:W-:Y:S02]  /*43990*/  UIADD3 UR12, UPT, UPT, UR10, 0x16, UR12 ;  /* 0x000000160a0c7890 */ /* 0x000fe4000fffe00c */
[----:B------:R-:W-:Y:S02]  /*439a0*/  UIADD3 UR13, UPT, UPT, UR10, 0x16, UR13 ;  /* 0x000000160a0d7890 */ /* 0x000fe4000fffe00d */
[----:B------:R-:W-:Y:S01]  /*439b0*/  UIADD3 UR15, UPT, UPT, UR10, 0x16, UR15 ;  /* 0x000000160a0f7890 */ /* 0x000fe2000fffe00f */
        /* <DEDUP_REMOVED lines=13> */
[----:B------:R-:W0:Y:S01]  /*43a90*/  LDCU.128 UR40, c[0x3][0x2f0] ;  /* 0x00c05e00ff2877ac */ /* 0x000e220008000c00 */
[----:B------:R-:W-:-:S04]  /*43aa0*/  DEPBAR.LE SB5, 0x8 ;  /* 0x0000d2000000791a */ /* 0x000fc80000000000 */
[----:B------:R-:W-:Y:S01]  /*43ab0*/  FFMA.FTZ R174, R174, UR33, R173 ;  /* 0x00000021aeae7c23 */ /* 0x000fe200080100ad */
[----:B------:R-:W-:Y:S01]  /*43ac0*/  FADD.FTZ R159, R159, R168 ;  /* 0x000000a89f9f7221 */ /* 0x000fe20000010000 */
[----:B------:R-:W-:Y:S01]  /*43ad0*/  FSEL R162, R162, R163, P0 ;  /* 0x000000a3a2a27208 */ /* 0x000fe20000000000 */
[----:B------:R-:W1:Y:S01]  /*43ae0*/  LDCU.128 UR16, c[0x3][0x1120] ;  /* 0x00c22400ff1077ac */ /* 0x000e620008000c00 */
[----:B------:R-:W-:Y:S01]  /*43af0*/  FSETP.GT.FTZ.AND P0, PT, R9, 8.50705917302346158658e+37, PT ;  /* 0x7e8000000900780b */ /* 0x000fe20003f14000 */
[----:B------:R-:W-:Y:S01]  /*43b00*/  FADD.FTZ R159, R159, R170 ;  /* 0x000000aa9f9f7221 */ /* 0x000fe20000010000 */
[----:B----4-:R-:W-:Y:S01]  /*43b10*/  IADD3 R169, PT, PT, R4, UR47, RZ ;  /* 0x0000002f04a97c10 */ /* 0x010fe2000fffe0ff */
[----:B---3--:R-:W-:Y:S01]  /*43b20*/  FFMA.FTZ R161, R166, R162, R161 ;  /* 0x000000a2a6a17223 */ /* 0x008fe200000100a1 */
[----:B------:R-:W-:Y:S01]  /*43b30*/  FSEL R167, R167, 9, !P0 ;  /* 0x41100000a7a77808 */ /* 0x000fe20004000000 */
[----:B------:R-:W-:Y:S02]  /*43b40*/  FADD.FTZ R159, R159, R172 ;  /* 0x000000ac9f9f7221 */ /* 0x000fe40000010000 */
[----:B------:R-:W-:Y:S01]  /*43b50*/  FADD.FTZ R162, R168, -R161 ;  /* 0x800000a1a8a27221 */ /* 0x000fe20000010000 */
[----:B------:R2:W3:Y:S01]  /*43b60*/  MUFU.RCP R166, R167 ;  /* 0x000000a700a67308 */ /* 0x0004e20000001000 */
[----:B------:R-:W-:-:S02]  /*43b70*/  FADD.FTZ R159, R159, R174 ;  /* 0x000000ae9f9f7221 */ /* 0x000fc40000010000 */
[----:B------:R-:W-:Y:S01]  /*43b80*/  FFMA.FTZ R160, R163, R162, R160 ;  /* 0x000000a2a3a07223 */ /* 0x000fe200000100a0 */
[----:B------:R-:W-:Y:S01]  /*43b90*/  FADD.FTZ R163, -R161, R170 ;  /* 0x000000aaa1a37221 */ /* 0x000fe20000010100 */
[----:B------:R-:W-:-:S04]  /*43ba0*/  DEPBAR.LE SB5, 0x7 ;  /* 0x0000d1c00000791a */ /* 0x000fc80000000000 */
[----:B0-----:R-:W-:Y:S01]  /*43bb0*/  FMUL.FTZ R175, R175, UR40 ;  /* 0x00000028afaf7c20 */ /* 0x001fe20008410000 */
[----:B------:R-:W-:Y:S01]  /*43bc0*/  FMUL.FTZ R162, R163, 0.25 ;  /* 0x3e800000a3a27820 */ /* 0x000fe20000410000 */
[----:B--2---:R-:W-:Y:S01]  /*43bd0*/  MOV R167, 0x42180000 ;  /* 0x4218000000a77802 */ /* 0x004fe20000000f00 */
[----:B------:R-:W-:-:S04]  /*43be0*/  DEPBAR.LE SB5, 0x4 ;  /* 0x0000d1000000791a */ /* 0x000fc80000000000 */
[----:B------:R-:W-:Y:S01]  /*43bf0*/  FFMA.FTZ R176, R176, UR34, R175 ;  /* 0x00000022b0b07c23 */ /* 0x000fe200080100af */
[----:B------:R-:W-:Y:S01]  /*43c00*/  FMUL.FTZ R178, R178, UR41 ;  /* 0x00000029b2b27c20 */ /* 0x000fe20008410000 */
[----:B------:R-:W-:Y:S01]  /*43c10*/  FMUL.FTZ R127, R127, UR42 ;  /* 0x0000002a7f7f7c20 */ /* 0x000fe20008410000 */
[----:B------:R-:W-:Y:S01]  /*43c20*/  FSEL R162, R162, R163, P0 ;  /* 0x000000a3a2a27208 */ /* 0x000fe20000000000 */
[----:B------:R-:W-:Y:S01]  /*43c30*/  FADD.FTZ R159, R159, R176 ;  /* 0x000000b09f9f7221 */ /* 0x000fe20000010000 */
[----:B------:R-:W-:Y:S01]  /*43c40*/  FSETP.GT.FTZ.AND P0, PT, R8, 8.50705917302346158658e+37, PT ;  /* 0x7e8000000800780b */ /* 0x000fe20003f14000 */
[----:B------:R-:W-:Y:S01]  /*43c50*/  FFMA.FTZ R178, R179, UR35, R178 ;  /* 0x00000023b3b27c23 */ /* 0x000fe200080100b2 */
[----:B------:R-:W0:Y:S01]  /*43c60*/  LDCU.128 UR32, c[0x3][0xa0] ;  /* 0x00c01400ff2077ac */ /* 0x000e220008000c00 */
[----:B---3--:R-:W-:Y:S01]  /*43c70*/  FFMA.FTZ R161, R166, R162, R161 ;  /* 0x000000a2a6a17223 */ /* 0x008fe200000100a1 */
[----:B------:R-:W-:Y:S01]  /*43c80*/  MOV R166, 0x42140000 ;  /* 0x4214000000a67802 */ /* 0x000fe20000000f00 */
[----:B------:R-:W-:Y:S01]  /*43c90*/  FADD.FTZ R159, R159, R178 ;  /* 0x000000b29f9f7221 */ /* 0x000fe20000010000 */
[----:B------:R-:W-:-:S04]  /*43ca0*/  DEPBAR.LE SB5, 0x3 ;  /* 0x0000d0c00000791a */ /* 0x000fc80000000000 */
[----:B------:R-:W-:Y:S01]  /*43cb0*/  FMUL.FTZ R125, R125, UR43 ;  /* 0x0000002b7d7d7c20 */ /* 0x000fe20008410000 */
[----:B------:R-:W-:Y:S01]  /*43cc0*/  FADD.FTZ R162, R170, -R161 ;  /* 0x800000a1aaa27221 */ /* 0x000fe20000010000 */
[----:B------:R-:W-:Y:S01]  /*43cd0*/  FSEL R166, R166, 9.25, !P0 ;  /* 0x41140000a6a67808 */ /* 0x000fe20004000000 */
[----:B------:R-:W-:-:S04]  /*43ce0*/  DEPBAR.LE SB5, 0x2 ;  /* 0x0000d0800000791a */ /* 0x000fc80000000000 */
[----:B------:R-:W-:Y:S01]  /*43cf0*/  FMUL.FTZ R124, R124, UR36 ;  /* 0x000000247c7c7c20 */ /* 0x000fe20008410000 */
[----:B-1----:R-:W-:Y:S01]  /*43d00*/  UIADD3 UR31, UPT, UPT, UR10, 0x16, UR16 ;  /* 0x000000160a1f7890 */ /* 0x002fe2000fffe010 */
[----:B------:R-:W-:Y:S01]  /*43d10*/  FFMA.FTZ R160, R163, R162, R160 ;  /* 0x000000a2a3a07223 */ /* 0x000fe200000100a0 */
[----:B------:R-:W-:Y:S01]  /*43d20*/  FADD.FTZ R163, -R161, R172 ;  /* 0x000000aca1a37221 */ /* 0x000fe20000010100 */
[----:B------:R-:W-:Y:S01]  /*43d30*/  UIADD3 UR36, UPT, UPT, UR10, 0x16, UR19 ;  /* 0x000000160a247890 */ /* 0x000fe2000fffe013 */
[----:B------:R-:W1:Y:S01]  /*43d40*/  MUFU.RCP R166, R166 ;  /* 0x000000a600a67308 */ /* 0x000e620000001000 */
[----:B------:R-:W-:-:S04]  /*43d50*/  DEPBAR.LE SB5, 0x1 ;  /* 0x0000d0400000791a */ /* 0x000fc80000000000 */
[----:B------:R-:W-:Y:S01]  /*43d60*/  FMUL.FTZ R2, R2, UR37 ;  /* 0x0000002502027c20 */ /* 0x000fe20008410000 */
[----:B------:R-:W-:Y:S01]  /*43d70*/  FMUL.FTZ R162, R163, 0.25 ;  /* 0x3e800000a3a27820 */ /* 0x000fe20000410000 */
[----:B------:R-:W2:Y:S01]  /*43d80*/  LDCU.128 UR40, c[0x3][0x2190] ;  /* 0x00c43200ff2877ac */ /* 0x000ea20008000c00 */
[----:B0-----:R-:W-:-:S03]  /*43d90*/  FFMA.FTZ R128, R128, UR32, R127 ;  /* 0x0000002080807c23 */ /* 0x001fc6000801007f */
[----:B------:R-:W-:Y:S01]  /*43da0*/  FSEL R162, R162, R163, P0 ;  /* 0x000000a3a2a27208 */ /* 0x000fe20000000000 */
[----:B------:R-:W-:Y:S01]  /*43db0*/  FFMA.FTZ R126, R126, UR33, R125 ;  /* 0x000000217e7e7c23 */ /* 0x000fe2000801007d */
[----:B------:R-:W-:Y:S01]  /*43dc0*/  FSETP.GT.FTZ.AND P0, PT, R7, 8.50705917302346158658e+37, PT ;  /* 0x7e8000000700780b */ /* 0x000fe20003f14000 */
[----:B------:R-:W-:Y:S01]  /*43dd0*/  FADD.FTZ R159, R159, R128 ;  /* 0x000000809f9f7221 */ /* 0x000fe20000010000 */
[----:B------:R-:W-:Y:S01]  /*43de0*/  FFMA.FTZ R124, R123, UR34, R124 ;  /* 0x000000227b7c7c23 */ /* 0x000fe2000801007c */
[----:B------:R-:W-:Y:S01]  /*43df0*/  UIADD3 UR32, UPT, UPT, UR10, 0x16, UR17 ;  /* 0x000000160a207890 */ /* 0x000fe2000fffe011 */
[----:B------:R-:W-:Y:S01]  /*43e00*/  FSEL R167, R167, 9.5, !P0 ;  /* 0x41180000a7a77808 */ /* 0x000fe20004000000 */
[----:B------:R-:W-:Y:S01]  /*43e10*/  UIADD3 UR33, UPT, UPT, UR10, 0x16, UR18 ;  /* 0x000000160a217890 */ /* 0x000fe2000fffe012 */
[----:B------:R-:W-:Y:S01]  /*43e20*/  FADD.FTZ R159, R159, R126 ;  /* 0x0000007e9f9f7221 */ /* 0x000fe20000010000 */
[----:B------:R-:W0:Y:S01]  /*43e30*/  LDCU.128 UR16, c[0x3][0x21a0] ;  /* 0x00c43400ff1077ac */ /* 0x000e220008000c00 */
[----:B-1----:R-:W-:Y:S01]  /*43e40*/  FFMA.FTZ R161, R166, R162, R161 ;  /* 0x000000a2a6a17223 */ /* 0x002fe200000100a1 */
[----:B------:R-:W-:Y:S01]  /*43e50*/  IMAD R169, R122, UR32, R169 ;  /* 0x000000207aa97c24 */ /* 0x000fe2000f8e02a9 */
[----:B------:R1:W3:Y:S01]  /*43e60*/  MUFU.RCP R166, R167 ;  /* 0x000000a700a67308 */ /* 0x0002e20000001000 */
[----:B------:R-:W-:Y:S01]  /*43e70*/  FADD.FTZ R159, R159, R124 ;  /* 0x0000007c9f9f7221 */ /* 0x000fe20000010000 */
[----:B------:R-:W-:Y:S01]  /*43e80*/  FADD.FTZ R162, R172, -R161 ;  /* 0x800000a1aca27221 */ /* 0x000fe20000010000 */
[----:B--2---:R-:W-:-:S02]  /*43e90*/  IADD3 R171, PT, PT, R4, UR40, RZ ;  /* 0x0000002804ab7c10 */ /* 0x004fc4000fffe0ff */
[----:B------:R-:W-:Y:S01]  /*43ea0*/  IADD3 R175, PT, PT, R4, UR42, RZ ;  /* 0x0000002a04af7c10 */ /* 0x000fe2000fffe0ff */
[----:B------:R-:W-:Y:S01]  /*43eb0*/  FFMA.FTZ R160, R163, R162, R160 ;  /* 0x000000a2a3a07223 */ /* 0x000fe200000100a0 */
[----:B------:R-:W-:Y:S01]  /*43ec0*/  FADD.FTZ R163, -R161, R174 ;  /* 0x000000aea1a37221 */ /* 0x000fe20000010100 */
[----:B------:R-:W-:Y:S01]  /*43ed0*/  IMAD R171, R122, UR33, R171 ;  /* 0x000000217aab7c24 */ /* 0x000fe2000f8e02ab */
[----:B-1----:R-:W-:Y:S02]  /*43ee0*/  MOV R167, 0x42200000 ;  /* 0x4220000000a77802 */ /* 0x002fe40000000f00 */
[----:B------:R-:W-:Y:S01]  /*43ef0*/  FMUL.FTZ R162, R163, 0.25 ;  /* 0x3e800000a3a27820 */ /* 0x000fe20000410000 */
[C---:B------:R-:W-:Y:S02]  /*43f00*/  IADD3 R173, PT, PT, R4.reuse, UR41, RZ ;  /* 0x0000002904ad7c10 */ /* 0x040fe4000fffe0ff */
[----:B------:R-:W-:Y:S02]  /*43f10*/  IADD3 R177, PT, PT, R4, UR43, RZ ;  /* 0x0000002b04b17c10 */ /* 0x000fe4000fffe0ff */
[----:B------:R-:W-:Y:S01]  /*43f20*/  FSEL R162, R162, R163, P0 ;  /* 0x000000a3a2a27208 */ /* 0x000fe20000000000 */
[----:B------:R-:W-:Y:S01]  /*43f30*/  IMAD R173, R122, UR36, R173 ;  /* 0x000000247aad7c24 */ /* 0x000fe2000f8e02ad */
[----:B------:R-:W-:Y:S01]  /*43f40*/  FSETP.GT.FTZ.AND P0, PT, R6, 8.50705917302346158658e+37, PT ;  /* 0x7e8000000600780b */ /* 0x000fe20003f14000 */
[----:B------:R-:W-:-:S02]  /*43f50*/  IMAD R177, R122, UR13, R177 ;  /* 0x0000000d7ab17c24 */ /* 0x000fc4000f8e02b1 */
[----:B---3--:R-:W-:Y:S01]  /*43f60*/  FFMA.FTZ R161, R166, R162, R161 ;  /* 0x000000a2a6a17223 */ /* 0x008fe200000100a1 */
[----:B------:R-:W-:Y:S02]  /*43f70*/  MOV R166, 0x421c0000 ;  /* 0x421c000000a67802 */ /* 0x000fe40000000f00 */
[----:B------:R-:W-:Y:S01]  /*43f80*/  IADD3 R182, PT, PT, R177, 0x16, RZ ;  /* 0x00000016b1b67810 */ /* 0x000fe20007ffe0ff */
        /* <DEDUP_REMOVED lines=10> */
[----:B------:R1:W2:Y:S01]  /*44030*/  MUFU.RCP R166, R167 ;  /* 0x000000a700a67308 */ /* 0x0002a20000001000 */
[----:B------:R-:W-:-:S04]  /*44040*/  FADD.FTZ R162, R176, -R161 ;  /* 0x800000a1b0a27221 */ /* 0x000fc80000010000 */
[----:B------:R-:W-:Y:S01]  /*44050*/  FFMA.FTZ R160, R163, R162, R160 ;  /* 0x000000a2a3a07223 */ /* 0x000fe200000100a0 */
[----:B------:R-:W-:Y:S01]  /*44060*/  FADD.FTZ R163, -R161, R178 ;  /* 0x000000b2a1a37221 */ /* 0x000fe20000010100 */
[----:B-1----:R-:W-:-:S03]  /*44070*/  IADD3 R167, PT, PT, R4, UR46, RZ ;  /* 0x0000002e04a77c10 */ /* 0x002fc6000fffe0ff */
[----:B------:R-:W-:Y:S02]  /*44080*/  FMUL.FTZ R162, R163, 0.25 ;  /* 0x3e800000a3a27820 */ /* 0x000fe40000410000 */
[----:B------:R-:W-:-:S03]  /*44090*/  IMAD R167, R122, UR31, R167 ;  /* 0x0000001f7aa77c24 */ /* 0x000fc6000f8e02a7 */
[----:B------:R-:W-:Y:S02]  /*440a0*/  FSEL R162, R162, R163, P0 ;  /* 0x000000a3a2a27208 */ /* 0x000fe40000000000 */
[----:B------:R-:W-:-:S03]  /*440b0*/  FSETP.GT.FTZ.AND P0, PT, R129, 8.50705917302346158658e+37, PT ;  /* 0x7e8000008100780b */ /* 0x000fc60003f14000 */
[----:B--2---:R-:W-:Y:S01]  /*440c0*/  FFMA.FTZ R161, R166, R162, R161 ;  /* 0x000000a2a6a17223 */ /* 0x004fe200000100a1 */
[----:B------:R-:W-:-:S03]  /*440d0*/  MOV R166, 0x42240000 ;  /* 0x4224000000a67802 */ /* 0x000fc60000000f00 */
[----:B------:R-:W-:Y:S01]  /*440e0*/  FADD.FTZ R162, R178, -R161 ;  /* 0x800000a1b2a27221 */ /* 0x000fe20000010000 */
[----:B------:R-:W-:Y:S01]  /*440f0*/  FSEL R166, R166, 10.25, !P0 ;  /* 0x41240000a6a67808 */ /* 0x000fe20004000000 */
[----:B------:R-:W-:Y:S01]  /*44100*/  FADD.FTZ R127, -R161, R128 ;  /* 0x00000080a17f7221 */ /* 0x000fe20000010100 */
[----:B------:R-:W-:Y:S01]  /*44110*/  IADD3 R178, PT, PT, R173, 0x16, RZ ;  /* 0x00000016adb27810 */ /* 0x000fe20007ffe0ff */
[----:B------:R-:W-:Y:S01]  /*44120*/  FFMA.FTZ R160, R163, R162, R160 ;  /* 0x000000a2a3a07223 */ /* 0x000fe200000100a0 */
[----:B------:R-:W-:Y:S01]  /*44130*/  MOV R163, 0x422c0000 ;  /* 0x422c000000a37802 */ /* 0x000fe20000000f00 */
[----:B------:R-:W-:Y:S01]  /*44140*/  FMUL.FTZ R162, R127, 0.25 ;  /* 0x3e8000007fa27820 */ /* 0x000fe20000410000 */
[----:B------:R-:W1:Y:S04]  /*44150*/  MUFU.RCP R166, R166 ;  /* 0x000000a600a67308 */ /* 0x000e680000001000 */
[----:B------:R-:W-:-:S02]  /*44160*/  FSEL R162, R162, R127, P0 ;  /* 0x0000007fa2a27208 */ /* 0x000fc40000000000 */
[----:B------:R-:W-:-:S03]  /*44170*/  FSETP.GT.FTZ.AND P0, PT, R75, 8.50705917302346158658e+37, PT ;  /* 0x7e8000004b00780b */ /* 0x000fc60003f14000 */
[----:B-1----:R-:W-:Y:S01]  /*44180*/  FFMA.FTZ R161, R166, R162, R161 ;  /* 0x000000a2a6a17223 */ /* 0x002fe200000100a1 */
[----:B------:R-:W-:Y:S02]  /*44190*/  FSEL R166, R163, 10.75, !P0 ;  /* 0x412c0000a3a67808 */ /* 0x000fe40004000000 */
[----:B------:R-:W-:Y:S01]  /*441a0*/  IADD3 R163, PT, PT, R4, UR45, RZ ;  /* 0x0000002d04a37c10 */ /* 0x000fe2000fffe0ff */
[----:B------:R-:W-:Y:S01]  /*441b0*/  FADD.FTZ R162, R128, -R161 ;  /* 0x800000a180a27221 */ /* 0x000fe20000010000 */
[----:B------:R-:W-:Y:S01]  /*441c0*/  MOV R128, 0x42280000 ;  /* 0x4228000000807802 */ /* 0x000fe20000000f00 */
[----:B------:R-:W-:Y:S01]  /*441d0*/  FADD.FTZ R125, -R161, R126 ;  /* 0x0000007ea17d7221 */ /* 0x000fe20000010100 */
[----:B------:R-:W-:Y:S01]  /*441e0*/  MUFU.RCP R166, R166 ;  /* 0x000000a600a67308 */ /* 0x000fe20000001000 */
[----:B------:R-:W-:Y:S01]  /*441f0*/  FFMA.FTZ R160, R127, R162, R160 ;  /* 0x000000a27fa07223 */ /* 0x000fe200000100a0 */
[----:B------:R-:W-:Y:S01]  /*44200*/  FSEL R127, R128, 10.5, !P1 ;  /* 0x41280000807f7808 */ /* 0x000fe20004800000 */
[----:B------:R-:W-:Y:S01]  /*44210*/  FMUL.FTZ R128, R125, 0.25 ;  /* 0x3e8000007d807820 */ /* 0x000fe20000410000 */
[----:B------:R-:W-:-:S04]  /*44220*/  IMAD R163, R122, UR27, R163 ;  /* 0x0000001b7aa37c24 */ /* 0x000fc8000f8e02a3 */
[----:B------:R1:W2:Y:S01]  /*44230*/  MUFU.RCP R162, R127 ;  /* 0x0000007f00a27308 */ /* 0x0002a20000001000 */
[----:B------:R-:W-:Y:S02]  /*44240*/  FSEL R128, R128, R125, P1 ;  /* 0x0000007d80807208 */ /* 0x000fe40000800000 */
[----:B-1----:R-:W-:-:S05]  /*44250*/  IADD3 R127, PT, PT, R4, UR44, RZ ;  /* 0x0000002c047f7c10 */ /* 0x002fca000fffe0ff */
[----:B------:R-:W-:Y:S02]  /*44260*/  IMAD R127, R122, UR25, R127 ;  /* 0x000000197a7f7c24 */ /* 0x000fe4000f8e027f */
[----:B--2---:R-:W-:-:S03]  /*44270*/  FFMA.FTZ R161, R162, R128, R161 ;  /* 0x00000080a2a17223 */ /* 0x004fc600000100a1 */
[----:B------:R-:W-:Y:S01]  /*44280*/  IADD3 R127, PT, PT, R127, 0x16, RZ ;  /* 0x000000167f7f7810 */ /* 0x000fe20007ffe0ff */
[----:B------:R-:W-:-:S04]  /*44290*/  FADD.FTZ R128, -R161, R124 ;  /* 0x0000007ca1807221 */ /* 0x000fc80000010100 */
[----:B------:R-:W-:-:S05]  /*442a0*/  FMUL.FTZ R123, R128, 0.25 ;  /* 0x3e800000807b7820 */ /* 0x000fca0000410000 */
[----:B------:R-:W-:Y:S01]  /*442b0*/  FSEL R162, R123, R128, P0 ;  /* 0x000000807ba27208 */ /* 0x000fe20000000000 */
[--C-:B------:R-:W-:Y:S01]  /*442c0*/  FADD.FTZ R123, R126, -R161.reuse ;  /* 0x800000a17e7b7221 */ /* 0x100fe20000010000 */
[----:B------:R-:W-:Y:S02]  /*442d0*/  MOV R126, 0x42300000 ;  /* 0x42300000007e7802 */ /* 0x000fe40000000f00 */
[----:B------:R-:W-:Y:S01]  /*442e0*/  FSETP.GT.FTZ.AND P0, PT, R74, 8.50705917302346158658e+37, PT ;  /* 0x7e8000004a00780b */ /* 0x000fe20003f14000 */
[----:B------:R-:W-:Y:S01]  /*442f0*/  FFMA.FTZ R161, R166, R162, R161 ;  /* 0x000000a2a6a17223 */ /* 0x000fe200000100a1 */
[----:B-----5:R-:W-:Y:S01]  /*44300*/  FFMA.FTZ R162, R119, UR35, R2 ;  /* 0x0000002377a27c23 */ /* 0x020fe20008010002 */
[----:B0-----:R-:W-:Y:S01]  /*44310*/  IADD3 R119, PT, PT, R4, UR16, RZ ;  /* 0x0000001004777c10 */ /* 0x001fe2000fffe0ff */
        /* <DEDUP_REMOVED lines=22> */
[----:B------:R-:W-:Y:S02]  /*44480*/  IADD3 R181, PT, PT, R123, 0x16, RZ ;  /* 0x000000167bb57810 */ /* 0x000fe40007ffe0ff */
[----:B------:R-:W-:-:S02]  /*44490*/  IADD3 R125, PT, PT, R4, UR17, RZ ;  /* 0x00000011047d7c10 */ /* 0x000fc4000fffe0ff */
[----:B------:R-:W5:Y:S01]  /*444a0*/  TLD.LZ RZ, R127, R181, UR60, 1D, 0x1 ;  /* 0x00ff3cffb57f7f66 */ /* 0x000f6200081e01ff */
[----:B------:R-:W5:Y:S01]  /*444b0*/  TLD.LZ RZ, R128, R181, UR8, 1D, 0x1 ;  /* 0x00ff08ffb5807f66 */ /* 0x000f6200081e01ff */
[----:B------:R-:W-:Y:S01]  /*444c0*/  FSEL R126, R126, 11, !P0 ;  /* 0x413000007e7e7808 */ /* 0x000fe20004000000 */
[----:B------:R-:W-:Y:S01]  /*444d0*/  IMAD R125, R122, UR15, R125 ;  /* 0x0000000f7a7d7c24 */ /* 0x000fe2000f8e027d */
[----:B------:R-:W-:Y:S02]  /*444e0*/  IADD3 R183, PT, PT, R124, 0x16, RZ ;  /* 0x000000167cb77810 */ /* 0x000fe40007ffe0ff */
[----:B------:R2:W3:Y:S02]  /*444f0*/  MUFU.RCP R186, R126 ;  /* 0x0000007e00ba7308 */ /* 0x0004e40000001000 */
[----:B------:R-:W-:Y:S02]  /*44500*/  IADD3 R184, PT, PT, R125, 0x16, RZ ;  /* 0x000000167db87810 */ /* 0x000fe40007ffe0ff */
[----:B------:R-:W5:Y:S01]  /*44510*/  TLD.LZ RZ, R125, R182, UR60, 1D, 0x1 ;  /* 0x00ff3cffb67d7f66 */ /* 0x000f6200081e01ff */
[----:B--2---:R-:W-:Y:S01]  /*44520*/  TLD.LZ RZ, R126, R182, UR8, 1D, 0x1 ;  /* 0x00ff08ffb67e7f66 */ /* 0x004fe200081e01ff */
[----:B------:R-:W5:Y:S01]  /*44530*/  TLD.LZ RZ, R124, R183, UR60, 1D, 0x1 ;  /* 0x00ff3cffb77c7f66 */ /* 0x000f6200081e01ff */
[----:B------:R-:W-:Y:S01]  /*44540*/  TLD.LZ RZ, R123, R183, UR8, 1D, 0x1 ;  /* 0x00ff08ffb77b7f66 */ /* 0x000fe200081e01ff */
[----:B------:R-:W5:Y:S01]  /*44550*/  TLD.LZ RZ, R119, R184, UR60, 1D, 0x1 ;  /* 0x00ff3cffb8777f66 */ /* 0x000f6200081e01ff */
[----:B------:R-:W5:Y:S01]  /*44560*/  TLD.LZ RZ, R2, R184, UR8, 1D, 0x1 ;  /* 0x00ff08ffb8027f66 */ /* 0x000f6200081e01ff */
[----:B0-----:R-:W-:Y:S01]  /*44570*/  FMUL.FTZ R166, R163, 0.25 ;  /* 0x3e800000a3a67820 */ /* 0x001fe20000410000 */
[----:B------:R-:W0:Y:S01]  /*44580*/  LDCU.128 UR12, c[0x3][0xb0] ;  /* 0x00c01600ff0c77ac */ /* 0x000e220008000c00 */
[----:B------:R-:W-:Y:S01]  /*44590*/  FADD.FTZ R159, R159, R162 ;  /* 0x000000a29f9f7221 */ /* 0x000fe20000010000 */
[----:B------:R-:W-:-:S02]  /*445a0*/  FSETP.GT.FTZ.AND P1, PT, R144, 8.50705917302346158658e+37, PT ;  /* 0x7e8000009000780b */ /* 0x000fc40003f34000 */
[----:B------:R-:W-:Y:S01]  /*445b0*/  FSEL R166, R166, R163, P0 ;  /* 0x000000a3a6a67208 */ /* 0x000fe20000000000 */
[----:B------:R-:W2:Y:S01]  /*445c0*/  LDCU.128 UR32, c[0x3][0x310] ;  /* 0x00c06200ff2077ac */ /* 0x000ea20008000c00 */
[----:B------:R-:W-:-:S03]  /*445d0*/  FSETP.GT.FTZ.AND P0, PT, R73, 8.50705917302346158658e+37, PT ;  /* 0x7e8000004900780b */ /* 0x000fc60003f14000 */
[----:B---3--:R-:W-:Y:S01]  /*445e0*/  FFMA.FTZ R161, R186, R166, R161 ;  /* 0x000000a6baa17223 */ /* 0x008fe200000100a1 */
[----:B------:R-:W3:Y:S03]  /*445f0*/  LDCU.128 UR40, c[0x3][0x21b0] ;  /* 0x00c43600ff2877ac */ /* 0x000ee60008000c00 */
[----:B------:R-:W-:-:S04]  /*44600*/  FADD.FTZ R166, R162, -R161 ;  /* 0x800000a1a2a67221 */ /* 0x000fc80000010000 */
[----:B------:R-:W-:Y:S01]  /*44610*/  FFMA.FTZ R160, R163, R166, R160 ;  /* 0x000000a6a3a07223 */ /* 0x000fe200000100a0 */
[----:B------:R-:W-:-:S04]  /*44620*/  MOV R163, 0x42340000 ;  /* 0x4234000000a37802 */ /* 0x000fc80000000f00 */
[----:B------:R-:W-:-:S06]  /*44630*/  FSEL R166, R163, 11.25, !P0 ;  /* 0x41340000a3a67808 */ /* 0x000fcc0004000000 */
[----:B------:R-:W4:Y:S01]  /*44640*/  MUFU.RCP R166, R166 ;  /* 0x000000a600a67308 */ /* 0x000f220000001000 */
[----:B-1----:R-:W1:Y:S01]  /*44650*/  LDC R175, c[0x0][0x380] ;  /* 0x0000e000ffaf7b82 */ /* 0x002e620000000800 */
        /* <DEDUP_REMOVED lines=9> */
[----:B--2---:R-:W-:Y:S01]  /*446f0*/  FMUL.FTZ R171, R171, UR32 ;  /* 0x00000020abab7c20 */ /* 0x004fe20008410000 */
[----:B------:R-:W-:Y:S01]  /*44700*/  FFMA.FTZ R170, R170, UR13, R169 ;  /* 0x0000000daaaa7c23 */ /* 0x000fe200080100a9 */
[----:B------:R-:W-:Y:S01]  /*44710*/  FMUL.FTZ R173, R173, UR33 ;  /* 0x00000021adad7c20 */ /* 0x000fe20008410000 */
[----:B------:R-:W-:Y:S01]  /*44720*/  FMUL.FTZ R162, R163, 0.25 ;  /* 0x3e800000a3a27820 */ /* 0x000fe20000410000 */
[----:B------:R-:W-:Y:S01]  /*44730*/  FFMA.FTZ R172, R172, UR14, R171 ;  /* 0x0000000eacac7c23 */ /* 0x000fe200080100ab */
[----:B------:R-:W-:-:S04]  /*44740*/  DEPBAR.LE SB5, 0x7 ;  /* 0x0000d1c00000791a */ /* 0x000fc80000000000 */
[----:B------:R-:W-:Y:S01]  /*44750*/  FMUL.FTZ R176, R176, UR34 ;  /* 0x00000022b0b07c20 */ /* 0x000fe20008410000 */
[----:B------:R-:W-:Y:S01]  /*44760*/  FFMA.FTZ R174, R174, UR15, R173 ;  /* 0x0000000faeae7c23 */ /* 0x000fe200080100ad */
[----:B------:R-:W-:Y:S01]  /*44770*/  FMUL.FTZ R179, R179, UR35 ;  /* 0x00000023b3b37c20 */ /* 0x000fe20008410000 */
[----:B------:R-:W-:Y:S01]  /*44780*/  FSEL R162, R162, R163, P0 ;  /* 0x000000a3a2a27208 */ /* 0x000fe20000000000 */
[----:B------:R-:W2:Y:S01]  /*44790*/  LDCU.128 UR32, c[0x3][0x320] ;  /* 0x00c06400ff2077ac */ /* 0x000ea20008000c00 */
[----:B------:R-:W-:Y:S01]  /*447a0*/  FSETP.GT.FTZ.AND P0, PT, R72, 8.50705917302346158658e+37, PT ;  /* 0x7e8000004800780b */ /* 0x000fe20003f14000 */
[----:B------:R-:W-:Y:S01]  /*447b0*/  FADD.FTZ R159, R159, R168 ;  /* 0x000000a89f9f7221 */ /* 0x000fe20000010000 */
[----:B---3--:R-:W-:Y:S01]  /*447c0*/  IADD3 R169, PT, PT, R4, UR40, RZ ;  /* 0x0000002804a97c10 */ /* 0x008fe2000fffe0ff */
[----:B----4-:R-:W-:Y:S01]  /*447d0*/  FFMA.FTZ R161, R166, R162, R161 ;  /* 0x000000a2a6a17223 */ /* 0x010fe200000100a1 */
[----:B------:R-:W-:Y:S01]  /*447e0*/  FSEL R167, R167, 11.5, !P0 ;  /* 0x41380000a7a77808 */ /* 0x000fe20004000000 */
[----:B------:R-:W3:Y:S01]  /*447f0*/  LDCU.128 UR12, c[0x3][0x1140] ;  /* 0x00c22800ff0c77ac */ /* 0x000ee20008000c00 */
[----:B0-----:R-:W-:Y:S01]  /*44800*/  FFMA.FTZ R176, R177, UR36, R176 ;  /* 0x00000024b1b07c23 */ /* 0x001fe200080100b0 */
[----:B------:R-:W-:Y:S01]  /*44810*/  FADD.FTZ R162, R168, -R161 ;  /* 0x800000a1a8a27221 */ /* 0x000fe20000010000 */
[----:B------:R0:W4:Y:S01]  /*44820*/  MUFU.RCP R166, R167 ;  /* 0x000000a700a67308 */ /* 0x0001220000001000 */
[----:B------:R-:W-:-:S04]  /*44830*/  DEPBAR.LE SB5, 0x6 ;  /* 0x0000d1800000791a */ /* 0x000fc80000000000 */
[----:B------:R-:W-:Y:S01]  /*44840*/  FFMA.FTZ R180, R180, UR37, R179 ;  /* 0x00000025b4b47c23 */ /* 0x000fe200080100b3 */
[----:B------:R-:W-:Y:S01]  /*44850*/  FADD.FTZ R159, R159, R170 ;  /* 0x000000aa9f9f7221 */ /* 0x000fe20000010000 */
[----:B------:R-:W-:Y:S01]  /*44860*/  FFMA.FTZ R160, R163, R162, R160 ;  /* 0x000000a2a3a07223 */ /* 0x000fe200000100a0 */
[----:B------:R-:W-:Y:S01]  /*44870*/  FADD.FTZ R163, -R161, R170 ;  /* 0x000000aaa1a37221 */ /* 0x000fe20000010100 */
[----:B------:R-:W-:Y:S01]  /*44880*/  IADD3 R168, PT, PT, R4, UR42, RZ ;  /* 0x0000002a04a87c10 */ /* 0x000fe2000fffe0ff */
[----:B------:R-:W-:Y:S01]  /*44890*/  FADD.FTZ R159, R159, R172 ;  /* 0x000000ac9f9f7221 */ /* 0x000fe20000010000 */
[----:B------:R-:W1:Y:S01]  /*448a0*/  LDC R173, c[0x0][0x380] ;  /* 0x0000e000ffad7b82 */ /* 0x000e620000000800 */
[----:B------:R-:W-:Y:S01]  /*448b0*/  FMUL.FTZ R162, R163, 0.25 ;  /* 0x3e800000a3a27820 */ /* 0x000fe20000410000 */
[----:B0-----:R-:W-:Y:S01]  /*448c0*/  MOV R167, 0x42400000 ;  /* 0x4240000000a77802 */ /* 0x001fe20000000f00 */
[----:B------:R-:W-:-:S04]  /*448d0*/  DEPBAR.LE SB5, 0x5 ;  /* 0x0000d1400000791a */ /* 0x000fc80000000000 */
[----:B--2---:R-:W-:Y:S01]  /*448e0*/  FMUL.FTZ R127, R127, UR32 ;  /* 0x000000207f7f7c20 */ /* 0x004fe20008410000 */
[----:B------:R-:W-:Y:S01]  /*448f0*/  FADD.FTZ R159, R159, R174 ;  /* 0x000000ae9f9f7221 */ /* 0x000fe20000010000 */
[----:B------:R-:W-:Y:S02]  /*44900*/  FSEL R162, R162, R163, P0 ;  /* 0x000000a3a2a27208 */ /* 0x000fe40000000000 */
[----:B------:R-:W-:Y:S01]  /*44910*/  FSETP.GT.FTZ.AND P0, PT, R71, 8.50705917302346158658e+37, PT ;  /* 0x7e8000004700780b */ /* 0x000fe20003f14000 */
[----:B------:R-:W-:-:S04]  /*44920*/  DEPBAR.LE SB5, 0x4 ;  /* 0x0000d1000000791a */ /* 0x000fc80000000000 */
[----:B------:R-:W-:Y:S01]  /*44930*/  FFMA.FTZ R128, R128, UR38, R127 ;  /* 0x0000002680807c23 */ /* 0x000fe2000801007f */
[----:B---3--:R-:W-:Y:S01]  /*44940*/  UIADD3 UR12, UPT, UPT, UR10, 0x16, UR12 ;  /* 0x000000160a0c7890 */ /* 0x008fe2000fffe00c */
[----:B----4-:R-:W-:Y:S01]  /*44950*/  FFMA.FTZ R161, R166, R162, R161 ;  /* 0x000000a2a6a17223 */ /* 0x010fe200000100a1 */
[----:B------:R-:W-:Y:S01]  /*44960*/  MOV R166, 0x423c0000 ;  /* 0x423c000000a67802 */ /* 0x000fe20000000f00 */
[----:B------:R-:W-:Y:S01]  /*44970*/  UIADD3 UR13, UPT, UPT, UR10, 0x16, UR13 ;  /* 0x000000160a0d7890 */ /* 0x000fe2000fffe00d */
[----:B------:R-:W-:Y:S01]  /*44980*/  FADD.FTZ R159, R159, R176 ;  /* 0x000000b09f9f7221 */ /* 0x000fe20000010000 */
[----:B------:R-:W-:Y:S01]  /*44990*/  FADD.FTZ R162, R170, -R161 ;  /* 0x800000a1aaa27221 */ /* 0x000fe20000010000 */
[----:B------:R-:W-:Y:S01]  /*449a0*/  FSEL R166, R166, 11.75, !P0 ;  /* 0x413c0000a6a67808 */ /* 0x000fe20004000000 */
[----:B------:R-:W-:Y:S01]  /*449b0*/  UIADD3 UR14, UPT, UPT, UR10, 0x16, UR14 ;  /* 0x000000160a0e7890 */ /* 0x000fe2000fffe00e */
[----:B------:R-:W-:Y:S01]  /*449c0*/  FADD.FTZ R159, R159, R180 ;  /* 0x000000b49f9f7221 */ /* 0x000fe20000010000 */
[----:B------:R-:W-:Y:S01]  /*449d0*/  FFMA.FTZ R160, R163, R162, R160 ;  /* 0x000000a2a3a07223 */ /* 0x000fe200000100a0 */
[----:B------:R-:W-:Y:S01]  /*449e0*/  FADD.FTZ R163, -R161, R172 ;  /* 0x000000aca1a37221 */ /* 0x000fe20000010100 */
[----:B------:R-:W-:-:S04]  /*449f0*/  DEPBAR.LE SB5, 0x3 ;  /* 0x0000d0c00000791a */ /* 0x000fc80000000000 */
[----:B------:R-:W-:Y:S01]  /*44a00*/  FMUL.FTZ R125, R125, UR33 ;  /* 0x000000217d7d7c20 */ /* 0x000fe20008410000 */
[----:B------:R-:W0:Y:S01]  /*44a10*/  MUFU.RCP R166, R166 ;  /* 0x000000a600a67308 */ /* 0x000e220000001000 */
[----:B------:R-:W-:Y:S02]  /*44a20*/  IMAD R169, R122, UR14, R169 ;  /* 0x0000000e7aa97c24 */ /* 0x000fe4000f8e02a9 */
[----:B------:R-:W-:Y:S01]  /*44a30*/  FMUL.FTZ R162, R163, 0.25 ;  /* 0x3e800000a3a27820 */ /* 0x000fe20000410000 */
[----:B------:R-:W-:Y:S01]  /*44a40*/  IADD3 R170, PT, PT, R4, UR43, RZ ;  /* 0x0000002b04aa7c10 */ /* 0x000fe2000fffe0ff */
[----:B------:R-:W-:Y:S01]  /*44a50*/  FADD.FTZ R159, R159, R128 ;  /* 0x000000809f9f7221 */ /* 0x000fe20000010000 */
[----:B------:R-:W-:-:S04]  /*44a60*/  DEPBAR.LE SB5, 0x2 ;  /* 0x0000d0800000791a */ /* 0x000fc80000000000 */
[----:B------:R-:W-:Y:S01]  /*44a70*/  FMUL.FTZ R124, R124, UR34 ;  /* 0x000000227c7c7c20 */ /* 0x000fe20008410000 */
[----:B------:R-:W-:Y:S01]  /*44a80*/  FFMA.FTZ R126, R126, UR39, R125 ;  /* 0x000000277e7e7c23 */ /* 0x000fe2000801007d */
[----:B------:R-:W-:Y:S01]  /*44a90*/  FSEL R162, R162, R163, P0 ;  /* 0x000000a3a2a27208 */ /* 0x000fe20000000000 */
[----:B------:R-:W-:Y:S01]  /*44aa0*/  UIADD3 UR25, UPT, UPT, UR10, 0x16, UR15 ;  /* 0x000000160a197890 */ /* 0x000fe2000fffe00f */
[----:B------:R-:W-:Y:S01]  /*44ab0*/  FSETP.GT.FTZ.AND P0, PT, R70, 8.50705917302346158658e+37, PT ;  /* 0x7e8000004600780b */ /* 0x000fe20003f14000 */
[----:B------:R-:W2:Y:S01]  /*44ac0*/  LDC R179, c[0x0][0x380] ;  /* 0x0000e000ffb37b82 */ /* 0x000ea20000000800 */
[----:B------:R-:W3:Y:S01]  /*44ad0*/  LDCU.128 UR36, c[0x3][0x21c0] ;  /* 0x00c43800ff2477ac */ /* 0x000ee20008000c00 */
[----:B------:R-:W-:-:S04]  /*44ae0*/  DEPBAR.LE SB5, 0x1 ;  /* 0x0000d0400000791a */ /* 0x000fc80000000000 */
[----:B------:R-:W-:Y:S01]  /*44af0*/  FMUL.FTZ R119, R119, UR35 ;  /* 0x0000002377777c20 */ /* 0x000fe20008410000 */
[----:B------:R-:W-:Y:S01]  /*44b00*/  FSEL R167, R167, 12, !P0 ;  /* 0x41400000a7a77808 */ /* 0x000fe20004000000 */
[----:B------:R-:W-:Y:S01]  /*44b10*/  FADD.FTZ R159, R159, R126 ;  /* 0x0000007e9f9f7221 */ /* 0x000fe20000010000 */
[----:B0-----:R-:W-:Y:S01]  /*44b20*/  FFMA.FTZ R161, R166, R162, R161 ;  /* 0x000000a2a6a17223 */ /* 0x001fe200000100a1 */
[----:B------:R-:W0:Y:S01]  /*44b30*/  LDC R177, c[0x0][0x380] ;  /* 0x0000e000ffb17b82 */ /* 0x000e220000000800 */
[----:B------:R4:W1:Y:S02]  /*44b40*/  MUFU.RCP R166, R167 ;  /* 0x000000a700a67308 */ /* 0x0008640000001000 */
[----:B------:R-:W-:-:S04]  /*44b50*/  FADD.FTZ R162, R172, -R161 ;  /* 0x800000a1aca27221 */ /* 0x000fc80000010000 */
[----:B------:R-:W-:Y:S01]  /*44b60*/  FFMA.FTZ R160, R163, R162, R160 ;  /* 0x000000a2a3a07223 */ /* 0x000fe200000100a0 */
[----:B------:R-:W-:Y:S01]  /*44b70*/  FADD.FTZ R163, -R161, R174 ;  /* 0x000000aea1a37221 */ /* 0x000fe20000010100 */
[----:B------:R-:W2:Y:S01]  /*44b80*/  LDC R181, c[0x0][0x380] ;  /* 0x0000e000ffb57b82 */ /* 0x000ea20000000800 */
[----:B----4-:R-:W-:Y:S02]  /*44b90*/  MOV R167, 0x42480000 ;  /* 0x4248000000a77802 */ /* 0x010fe40000000f00 */
[----:B------:R-:W-:Y:S01]  /*44ba0*/  FMUL.FTZ R162, R163, 0.25 ;  /* 0x3e800000a3a27820 */ /* 0x000fe20000410000 */
[----:B---3--:R-:W-:-:S04]  /*44bb0*/  IADD3 R172, PT, PT, R4, UR38, RZ ;  /* 0x0000002604ac7c10 */ /* 0x008fc8000fffe0ff */
[----:B------:R-:W-:Y:S01]  /*44bc0*/  FSEL R162, R162, R163, P0 ;  /* 0x000000a3a2a27208 */ /* 0x000fe20000000000 */
[----:B------:R-:W3:Y:S01]  /*44bd0*/  LDC R178, c[0x0][0x380] ;  /* 0x0000e000ffb27b82 */ /* 0x000ee20000000800 */
[----:B------:R-:W-:-:S03]  /*44be0*/  FSETP.GT.FTZ.AND P0, PT, R69, 8.50705917302346158658e+37, PT ;  /* 0x7e8000004500780b */ /* 0x000fc60003f14000 */
[----:B-1----:R-:W-:Y:S01]  /*44bf0*/  FFMA.FTZ R161, R166, R162, R161 ;  /* 0x000000a2a6a17223 */ /* 0x002fe200000100a1 */
        /* <DEDUP_REMOVED lines=11> */
[----:B------:R1:W4:Y:S01]  /*44cb0*/  MUFU.RCP R166, R167 ;  /* 0x000000a700a67308 */ /* 0x0003220000001000 */
[----:B------:R-:W-:Y:S02]  /*44cc0*/  FADD.FTZ R162, R176, -R161 ;  /* 0x800000a1b0a27221 */ /* 0x000fe40000010000 */
[----:B------:R-:W3:Y:S02]  /*44cd0*/  LDC R176, c[0x0][0x380] ;  /* 0x0000e000ffb07b82 */ /* 0x000ee40000000800 */
[----:B------:R-:W-:Y:S01]  /*44ce0*/  FFMA.FTZ R160, R163, R162, R160 ;  /* 0x000000a2a3a07223 */ /* 0x000fe200000100a0 */
[----:B------:R-:W-:Y:S01]  /*44cf0*/  FADD.FTZ R163, -R161, R180 ;  /* 0x000000b4a1a37221 */ /* 0x000fe20000010100 */
[----:B-1----:R-:W-:-:S03]  /*44d00*/  IADD3 R167, PT, PT, R4, UR19, RZ ;  /* 0x0000001304a77c10 */ /* 0x002fc6000fffe0ff */
[----:B------:R-:W-:Y:S02]  /*44d10*/  FMUL.FTZ R162, R163, 0.25 ;  /* 0x3e800000a3a27820 */ /* 0x000fe40000410000 */
[----:B------:R-:W-:-:S03]  /*44d20*/  IMAD R167, R122, UR13, R167 ;  /* 0x0000000d7aa77c24 */ /* 0x000fc6000f8e02a7 */
[----:B------:R-:W-:Y:S02]  /*44d30*/  FSEL R162, R162, R163, P0 ;  /* 0x000000a3a2a27208 */ /* 0x000fe40000000000 */
[----:B------:R-:W-:-:S03]  /*44d40*/  FSETP.GT.FTZ.AND P0, PT, R67, 8.50705917302346158658e+37, PT ;  /* 0x7e8000004300780b */ /* 0x000fc60003f14000 */
[----:B----4-:R-:W-:Y:S01]  /*44d50*/  FFMA.FTZ R161, R166, R162, R161 ;  /* 0x000000a2a6a17223 */ /* 0x010fe200000100a1 */
[----:B------:R-:W-:-:S03]  /*44d60*/  MOV R166, 0x424c0000 ;  /* 0x424c000000a67802 */ /* 0x000fc60000000f00 */
[----:B------:R-:W-:Y:S01]  /*44d70*/  FADD.FTZ R162, R180, -R161 ;  /* 0x800000a1b4a27221 */ /* 0x000fe20000010000 */
[----:B------:R-:W-:Y:S01]  /*44d80*/  FSEL R166, R166, 12.75, !P0 ;  /* 0x414c0000a6a67808 */ /* 0x000fe20004000000 */
[----:B------:R-:W-:Y:S02]  /*44d90*/  FADD.FTZ R127, -R161, R128 ;  /* 0x00000080a17f7221 */ /* 0x000fe40000010100 */
[----:B------:R-:W-:Y:S01]  /*44da0*/  FFMA.FTZ R160, R163, R162, R160 ;  /* 0x000000a2a3a07223 */ /* 0x000fe200000100a0 */
[----:B------:R-:W-:Y:S01]  /*44db0*/  IADD3 R163, PT, PT, R4, UR18, RZ ;  /* 0x0000001204a37c10 */ /* 0x000fe2000fffe0ff */
[----:B------:R-:W-:Y:S01]  /*44dc0*/  FMUL.FTZ R162, R127, 0.25 ;  /* 0x3e8000007fa27820 */ /* 0x000fe20000410000 */
[----:B------:R-:W1:Y:S01]  /*44dd0*/  MUFU.RCP R166, R166 ;  /* 0x000000a600a67308 */ /* 0x000e620000001000 */
[----:B------:R-:W4:Y:S02]  /*44de0*/  LDCU.128 UR16, c[0x3][0x1160] ;  /* 0x00c22c00ff1077ac */ /* 0x000f240008000c00 */
[----:B------:R-:W-:Y:S01]  /*44df0*/  IMAD R163, R122, UR12, R163 ;  /* 0x0000000c7aa37c24 */ /* 0x000fe2000f8e02a3 */
[----:B------:R-:W-:Y:S01]  /*44e00*/  FSEL R162, R162, R127, P0 ;  /* 0x0000007fa2a27208 */ /* 0x000fe20000000000 */
[----:B------:R-:W0:Y:S01]  /*44e10*/  LDCU.128 UR12, c[0x3][0x1150] ;  /* 0x00c22a00ff0c77ac */ /* 0x000e220008000c00 */
[----:B------:R-:W-:-:S02]  /*44e20*/  MOV R122, 0x42500000 ;  /* 0x42500000007a7802 */ /* 0x000fc40000000f00 */
[----:B------:R-:W-:Y:S01]  /*44e30*/  FSETP.GT.FTZ.AND P0, PT, R143, 8.50705917302346158658e+37, PT ;  /* 0x7e8000008f00780b */ /* 0x000fe20003f14000 */
[----:B-1----:R-:W-:Y:S01]  /*44e40*/  FFMA.FTZ R161, R166, R162, R161 ;  /* 0x000000a2a6a17223 */ /* 0x002fe200000100a1 */
[----:B------:R-:W-:Y:S01]  /*44e50*/  IADD3 R166, PT, PT, R4, UR41, RZ ;  /* 0x0000002904a67c10 */ /* 0x000fe2000fffe0ff */
[----:B------:R-:W1:Y:S02]  /*44e60*/  LDCU.128 UR40, c[0x3][0xd0] ;  /* 0x00c01a00ff2877ac */ /* 0x000e640008000c00 */
[--C-:B------:R-:W-:Y:S01]  /*44e70*/  FADD.FTZ R162, R128, -R161.reuse ;  /* 0x800000a180a27221 */ /* 0x100fe20000010000 */
[----:B------:R-:W-:Y:S01]  /*44e80*/  FADD.FTZ R125, -R161, R126 ;  /* 0x0000007ea17d7221 */ /* 0x000fe20000010100 */
[----:B0-----:R-:W-:Y:S01]  /*44e90*/  UIADD3 UR15, UPT, UPT, UR10, 0x16, UR15 ;  /* 0x000000160a0f7890 */ /* 0x001fe2000fffe00f */
[----:B------:R-:W-:Y:S02]  /*44ea0*/  IMAD R166, R173, UR25, R166 ;  /* 0x00000019ada67c24 */ /* 0x000fe4000f8e02a6 */
[----:B------:R-:W-:Y:S01]  /*44eb0*/  FFMA.FTZ R160, R127, R162, R160 ;  /* 0x000000a27fa07223 */ /* 0x000fe200000100a0 */
[----:B------:R-:W-:Y:S01]  /*44ec0*/  FSEL R127, R122, 13, !P1 ;  /* 0x415000007a7f7808 */ /* 0x000fe20004800000 */
[----:B------:R-:W-:Y:S01]  /*44ed0*/  FMUL.FTZ R122, R125, 0.25 ;  /* 0x3e8000007d7a7820 */ /* 0x000fe20000410000 */
[----:B------:R-:W-:Y:S01]  /*44ee0*/  MOV R162, 0x42540000 ;  /* 0x4254000000a27802 */ /* 0x000fe20000000f00 */
[----:B------:R-:W-:Y:S01]  /*44ef0*/  UIADD3 UR12, UPT, UPT, UR10, 0x16, UR12 ;  /* 0x000000160a0c7890 */ /* 0x000fe2000fffe00c */
[----:B------:R-:W0:Y:S01]  /*44f00*/  MUFU.RCP R128, R127 ;  /* 0x0000007f00807308 */ /* 0x000e220000001000 */
[----:B------:R-:W-:Y:S01]  /*44f10*/  UIADD3 UR13, UPT, UPT, UR10, 0x16, UR13 ;  /* 0x000000160a0d7890 */ /* 0x000fe2000fffe00d */
[----:B------:R-:W-:Y:S01]  /*44f20*/  FSEL R122, R122, R125, P1 ;  /* 0x0000007d7a7a7208 */ /* 0x000fe20000800000 */
[----:B----4-:R-:W-:Y:S01]  /*44f30*/  UIADD3 UR16, UPT, UPT, UR10, 0x16, UR16 ;  /* 0x000000160a107890 */ /* 0x010fe2000fffe010 */
[----:B------:R-:W-:Y:S01]  /*44f40*/  FSEL R171, R162, 13.25, !P0 ;  /* 0x41540000a2ab7808 */ /* 0x000fe20004000000 */
[----:B------:R-:W-:Y:S01]  /*44f50*/  IMAD R168, R175, UR12, R168 ;  /* 0x0000000cafa87c24 */ /* 0x000fe2000f8e02a8 */
[C---:B------:R-:W-:Y:S01]  /*44f60*/  IADD3 R162, PT, PT, R4.reuse, UR37, RZ ;  /* 0x0000002504a27c10 */ /* 0x040fe2000fffe0ff */
[----:B-1----:R-:W-:Y:S01]  /*44f70*/  FFMA.FTZ R124, R123, UR40, R124 ;  /* 0x000000287b7c7c23 */ /* 0x002fe2000801007c */
[----:B------:R1:W4:Y:S01]  /*44f80*/  MUFU.RCP R174, R171 ;  /* 0x000000ab00ae7308 */ /* 0x0003220000001000 */
[----:B------:R-:W-:Y:S01]  /*44f90*/  IMAD R170, R177, UR13, R170 ;  /* 0x0000000db1aa7c24 */ /* 0x000fe2000f8e02aa */
[----:B------:R-:W-:Y:S01]  /*44fa0*/  UIADD3 UR17, UPT, UPT, UR10, 0x16, UR17 ;  /* 0x000000160a117890 */ /* 0x000fe2000fffe011 */
[----:B--2---:R-:W-:Y:S01]  /*44fb0*/  IMAD R172, R181, UR16, R172 ;  /* 0x00000010b5ac7c24 */ /* 0x004fe2000f8e02ac */
[----:B------:R-:W-:Y:S01]  /*44fc0*/  IADD3 R173, PT, PT, R4, UR39, RZ ;  /* 0x0000002704ad7c10 */ /* 0x000fe2000fffe0ff */
[----:B------:R-:W-:Y:S01]  /*44fd0*/  UIADD3 UR14, UPT, UPT, UR10, 0x16, UR14 ;  /* 0x000000160a0e7890 */ /* 0x000fe2000fffe00e */
[----:B------:R-:W-:Y:S01]  /*44fe0*/  IADD3 R177, PT, PT, R170, 0x16, RZ ;  /* 0x00000016aab17810 */ /* 0x000fe20007ffe0ff */
[----:B------:R-:W-:Y:S01]  /*44ff0*/  FADD.FTZ R159, R159, R124 ;  /* 0x0000007c9f9f7221 */ /* 0x000fe20000010000 */
[----:B------:R-:W-:Y:S01]  /*45000*/  IADD3 R182, PT, PT, R172, 0x16, RZ ;  /* 0x00000016acb67810 */ /* 0x000fe20007ffe0ff */
[----:B0-----:R-:W-:Y:S01]  /*45010*/  FFMA.FTZ R161, R128, R122, R161 ;  /* 0x0000007a80a17223 */ /* 0x001fe200000100a1 */
[----:B-1----:R-:W-:Y:S01]  /*45020*/  IMAD R171, R179, UR15, R162 ;  /* 0x0000000fb3ab7c24 */ /* 0x002fe2000f8e02a2 */
[----:B------:R-:W-:Y:S01]  /*45030*/  IADD3 R162, PT, PT, R166, 0x16, RZ ;  /* 0x00000016a6a27810 */ /* 0x000fe20007ffe0ff */
[----:B---3--:R-:W-:-:S02]  /*45040*/  IMAD R173, R178, UR17, R173 ;  /* 0x00000011b2ad7c24 */ /* 0x008fc4000f8e02ad */
[----:B------:R-:W-:Y:S01]  /*45050*/  FADD.FTZ R123, -R161, R124 ;  /* 0x0000007ca17b7221 */ /* 0x000fe20000010100 */
[----:B------:R-:W-:Y:S02]  /*45060*/  IADD3 R127, PT, PT, R4, UR36, RZ ;  /* 0x00000024047f7c10 */ /* 0x000fe4000fffe0ff */
[----:B------:R-:W-:Y:S01]  /*45070*/  IADD3 R181, PT, PT, R171, 0x16, RZ ;  /* 0x00000016abb57810 */ /* 0x000fe20007ffe0ff */
[----:B------:R-:W-:Y:S01]  /*45080*/  FMUL.FTZ R122, R123, 0.25 ;  /* 0x3e8000007b7a7820 */ /* 0x000fe20000410000 */
[----:B------:R-:W-:Y:S01]  /*45090*/  IADD3 R183, PT, PT, R173, 0x16, RZ ;  /* 0x00000016adb77810 */ /* 0x000fe20007ffe0ff */
[----:B------:R-:W-:-:S03]  /*450a0*/  IMAD R127, R176, UR14, R127 ;  /* 0x0000000eb07f7c24 */ /* 0x000fc6000f8e027f */
[----:B------:R-:W-:Y:S01]  /*450b0*/  FSEL R128, R122, R123, P0 ;  /* 0x0000007b7a807208 */ /* 0x000fe20000000000 */
[----:B------:R-:W-:Y:S01]  /*450c0*/  FADD.FTZ R122, R126, -R161 ;  /* 0x800000a17e7a7221 */ /* 0x000fe20000010000 */
[----:B------:R-:W-:Y:S02]  /*450d0*/  MOV R126, 0x42580000 ;  /* 0x42580000007e7802 */ /* 0x000fe40000000f00 */
[----:B------:R-:W-:Y:S01]  /*450e0*/  FSETP.GT.FTZ.AND P0, PT, R142, 8.50705917302346158658e+37, PT ;  /* 0x7e8000008e00780b */ /* 0x000fe20003f14000 */
[----:B------:R-:W-:Y:S01]  /*450f0*/  FFMA.FTZ R122, R125, R122, R160 ;  /* 0x0000007a7d7a7223 */ /* 0x000fe200000100a0 */
[----:B-----5:R-:W-:Y:S01]  /*45100*/  FFMA.FTZ R160, R2, UR41, R119 ;  /* 0x0000002902a07c23 */ /* 0x020fe20008010077 */
[----:B------:R-:W-:Y:S01]  /*45110*/  IADD3 R2, PT, PT, R163, 0x16, RZ ;  /* 0x00000016a3027810 */ /* 0x000fe20007ffe0ff */
[----:B----4-:R-:W-:Y:S01]  /*45120*/  FFMA.FTZ R161, R174, R128, R161 ;  /* 0x00000080aea17223 */ /* 0x010fe200000100a1 */
[----:B------:R-:W-:Y:S02]  /*45130*/  IADD3 R119, PT, PT, R167, 0x16, RZ ;  /* 0x00000016a7777810 */ /* 0x000fe40007ffe0ff */
[----:B------:R-:W5:Y:S01]  /*45140*/  TLD.LZ RZ, R166, R2, UR60, 1D, 0x1 ;  /* 0x00ff3cff02a67f66 */ /* 0x000f6200081e01ff */
[----:B------:R-:W5:Y:S01]  /*45150*/  TLD.LZ RZ, R167, R2, UR8, 1D, 0x1 ;  /* 0x00ff08ff02a77f66 */ /* 0x000f6200081e01ff */
[----:B------:R-:W-:Y:S01]  /*45160*/  FADD.FTZ R125, R124, -R161 ;  /* 0x800000a17c7d7221 */ /* 0x000fe20000010000 */
[----:B------:R-:W-:Y:S01]  /*45170*/  IADD3 R174, PT, PT, R168, 0x16, RZ ;  /* 0x00000016a8ae7810 */ /* 0x000fe20007ffe0ff */
[----:B------:R-:W-:Y:S01]  /*45180*/  FADD.FTZ R163, -R161, R160 ;  /* 0x000000a0a1a37221 */ /* 0x000fe20000010100 */
[----:B------:R-:W5:Y:S01]  /*45190*/  TLD.LZ RZ, R168, R119, UR60, 1D, 0x1 ;  /* 0x00ff3cff77a87f66 */ /* 0x000f6200081e01ff */
[----:B------:R-:W-:Y:S01]  /*451a0*/  FFMA.FTZ R128, R123, R125, R122 ;  /* 0x0000007d7b807223 */ /* 0x000fe2000001007a */
[----:B------:R-:W-:-:S02]  /*451b0*/  IADD3 R122, PT, PT, R169, 0x16, RZ ;  /* 0x00000016a97a7810 */ /* 0x000fc40007ffe0ff */
[----:B------:R-:W5:Y:S01]  /*451c0*/  TLD.LZ RZ, R169, R119, UR8, 1D, 0x1 ;  /* 0x00ff08ff77a97f66 */ /* 0x000f6200081e01ff */
[----:B------:R-:W-:Y:S01]  /*451d0*/  FSEL R126, R126, 13.5, !P0 ;  /* 0x415800007e7e7808 */ /* 0x000fe20004000000 */
        /* <DEDUP_REMOVED lines=8> */
[----:B------:R-:W-:Y:S01]  /*45260*/  IADD3 R180, PT, PT, R127, 0x16, RZ ;  /* 0x000000167fb47810 */ /* 0x000fe20007ffe0ff */
[----:B------:R2:W3:Y:S03]  /*45270*/  MUFU.RCP R184, R126 ;  /* 0x0000007e00b87308 */ /* 0x0004e60000001000 */
[----:B--2---:R-:W5:Y:S01]  /*45280*/  TLD.LZ RZ, R126, R180, UR60, 1D, 0x1 ;  /* 0x00ff3cffb47e7f66 */ /* 0x004f6200081e01ff */
[----:B------:R2:W-:Y:S01]  /*45290*/  TLD.LZ RZ, R127, R180, UR8, 1D, 0x1 ;  /* 0x00ff08ffb47f7f66 */ /* 0x0005e200081e01ff */
[----:B------:R-:W5:Y:S01]  /*452a0*/  TLD.LZ RZ, R124, R181, UR60, 1D, 0x1 ;  /* 0x00ff3cffb57c7f66 */ /* 0x000f6200081e01ff */
[----:B------:R-:W-:Y:S01]  /*452b0*/  TLD.LZ RZ, R125, R181, UR8, 1D, 0x1 ;  /* 0x00ff08ffb57d7f66 */ /* 0x000fe200081e01ff */
[----:B------:R-:W5:Y:S01]  /*452c0*/  TLD.LZ RZ, R123, R182, UR60, 1D, 0x1 ;  /* 0x00ff3cffb67b7f66 */ /* 0x000f6200081e01ff */
[----:B------:R-:W5:Y:S01]  /*452d0*/  TLD.LZ RZ, R122, R182, UR8, 1D, 0x1 ;  /* 0x00ff08ffb67a7f66 */ /* 0x000f6200081e01ff */
[----:B------:R-:W5:Y:S01]  /*452e0*/  TLD.LZ RZ, R119, R183, UR60, 1D, 0x1 ;  /* 0x00ff3cffb7777f66 */ /* 0x000f6200081e01ff */
[----:B------:R4:W5:Y:S01]  /*452f0*/  TLD.LZ RZ, R2, R183, UR8, 1D, 0x1 ;  /* 0x00ff08ffb7027f66 */ /* 0x00096200081e01ff */
[----:B0-----:R-:W-:Y:S01]  /*45300*/  FMUL.FTZ R162, R163, 0.25 ;  /* 0x3e800000a3a27820 */ /* 0x001fe20000410000 */
[----:B------:R-:W0:Y:S01]  /*45310*/  LDCU.128 UR12, c[0x3][0x330] ;  /* 0x00c06600ff0c77ac */ /* 0x000e220008000c00 */
[----:B------:R-:W-:Y:S01]  /*45320*/  FADD.FTZ R159, R159, R160 ;  /* 0x000000a09f9f7221 */ /* 0x000fe20000010000 */
[----:B------:R-:W-:-:S02]  /*45330*/  FSETP.GT.FTZ.AND P1, PT, R58, 8.50705917302346158658e+37, PT ;  /* 0x7e8000003a00780b */ /* 0x000fc40003f34000 */
[----:B------:R-:W-:Y:S01]  /*45340*/  FSEL R162, R162, R163, P0 ;  /* 0x000000a3a2a27208 */ /* 0x000fe20000000000 */
[----:B------:R-:W4:Y:S01]  /*45350*/  LDCU.128 UR32, c[0x3][0xe0] ;  /* 0x00c01c00ff2077ac */ /* 0x000f220008000c00 */
[----:B------:R-:W-:-:S03]  /*45360*/  FSETP.GT.FTZ.AND P0, PT, R66, 8.50705917302346158658e+37, PT ;  /* 0x7e8000004200780b */ /* 0x000fc60003f14000 */
[----:B---3--:R-:W-:Y:S01]  /*45370*/  FFMA.FTZ R161, R184, R162, R161 ;  /* 0x000000a2b8a17223 */ /* 0x008fe200000100a1 */
[----:B------:R-:W-:Y:S02]  /*45380*/  UIADD3 UR25, UPT, UPT, UR10, 0x16, UR18 ;  /* 0x000000160a197890 */ /* 0x000fe4000fffe012 */
[----:B------:R-:W-:Y:S01]  /*45390*/  UIADD3 UR27, UPT, UPT, UR10, 0x16, UR19 ;  /* 0x000000160a1b7890 */ /* 0x000fe2000fffe013 */
[----:B------:R-:W-:Y:S01]  /*453a0*/  FADD.FTZ R162, R160, -R161 ;  /* 0x800000a1a0a27221 */ /* 0x000fe20000010000 */
[----:B------:R-:W3:Y:S03]  /*453b0*/  LDCU.128 UR16, c[0x3][0x21d0] ;  /* 0x00c43a00ff1077ac */ /* 0x000ee60008000c00 */
[----:B------:R-:W-:Y:S01]  /*453c0*/  FFMA.FTZ R128, R163, R162, R128 ;  /* 0x000000a2a3807223 */ /* 0x000fe20000010080 */
[----:B------:R-:W-:Y:S01]  /*453d0*/  MOV R162, 0x425c0000 ;  /* 0x425c000000a27802 */ /* 0x000fe20000000f00 */
[----:B------:R-:W3:Y:S03]  /*453e0*/  LDCU.128 UR36, c[0x3][0x350] ;  /* 0x00c06a00ff2477ac */ /* 0x000ee60008000c00 */
[----:B------:R-:W-:-:S06]  /*453f0*/  FSEL R162, R162, 13.75, !P0 ;  /* 0x415c0000a2a27808 */ /* 0x000fcc0004000000 */
[----:B------:R-:W3:Y:S01]  /*45400*/  MUFU.RCP R162, R162 ;  /* 0x000000a200a27308 */ /* 0x000ee20000001000 */
[----:B-1----:R-:W1:Y:S08]  /*45410*/  LDC R177, c[0x0][0x380] ;  /* 0x0000e000ffb17b82 */ /* 0x002e700000000800 */
[----:B--2---:R-:W2:Y:S01]  /*45420*/  LDC R180, c[0x0][0x380] ;  /* 0x0000e000ffb47b82 */ /* 0x004ea20000000800 */
        /* <DEDUP_REMOVED lines=14> */
[----:B------:R-:W0:Y:S01]  /*45510*/  LDCU.128 UR40, c[0x3][0x340] ;  /* 0x00c06800ff2877ac */ /* 0x000e220008000c00 */
[----:B----4-:R-:W-:Y:S01]  /*45520*/  FFMA.FTZ R170, R171, UR32, R170 ;  /* 0x00000020abaa7c23 */ /* 0x010fe200080100aa */
[----:B------:R-:W-:Y:S01]  /*45530*/  FADD.FTZ R159, R159, R168 ;  /* 0x000000a89f9f7221 */ /* 0x000fe20000010000 */
[----:B------:R-:W-:Y:S01]  /*45540*/  FSEL R160, R160, R163, P0 ;  /* 0x000000a3a0a07208 */ /* 0x000fe20000000000 */
[----:B------:R-:W-:-:S04]  /*45550*/  DEPBAR.LE SB5, 0x8 ;  /* 0x0000d2000000791a */ /* 0x000fc80000000000 */
[----:B------:R-:W-:Y:S01]  /*45560*/  FFMA.FTZ R172, R173, UR33, R172 ;  /* 0x00000021adac7c23 */ /* 0x000fe200080100ac */
[----:B------:R-:W-:Y:S01]  /*45570*/  FSETP.GT.FTZ.AND P0, PT, R65, 8.50705917302346158658e+37, PT ;  /* 0x7e8000004100780b */ /* 0x000fe20003f14000 */
[----:B------:R-:W-:Y:S01]  /*45580*/  FADD.FTZ R159, R159, R170 ;  /* 0x000000aa9f9f7221 */ /* 0x000fe20000010000 */
[----:B------:R-:W4:Y:S01]  /*45590*/  LDC R169, c[0x0][0x380] ;  /* 0x0000e000ffa97b82 */ /* 0x000f220000000800 */
[----:B---3--:R-:W-:Y:S01]  /*455a0*/  FFMA.FTZ R161, R162, R160, R161 ;  /* 0x000000a0a2a17223 */ /* 0x008fe200000100a1 */
[----:B------:R-:W-:Y:S01]  /*455b0*/  FSEL R167, R167, 14, !P0 ;  /* 0x41600000a7a77808 */ /* 0x000fe20004000000 */
[----:B------:R-:W-:Y:S01]  /*455c0*/  FADD.FTZ R159, R159, R172 ;  /* 0x000000ac9f9f7221 */ /* 0x000fe20000010000 */
[----:B------:R-:W3:Y:S01]  /*455d0*/  LDCU.128 UR12, c[0x3][0x1170] ;  /* 0x00c22e00ff0c77ac */ /* 0x000ee20008000c00 */
[----:B------:R-:W-:Y:S01]  /*455e0*/  FADD.FTZ R160, R166, -R161 ;  /* 0x800000a1a6a07221 */ /* 0x000fe20000010000 */
[----:B------:R-:W1:Y:S01]  /*455f0*/  MUFU.RCP R162, R167 ;  /* 0x000000a700a27308 */ /* 0x000e620000001000 */
[----:B------:R-:W-:Y:S01]  /*45600*/  MOV R166, 0x42680000 ;  /* 0x4268000000a67802 */ /* 0x000fe20000000f00 */
        /* <DEDUP_REMOVED lines=8> */
[----:B------:R-:W-:Y:S01]  /*45690*/  FFMA.FTZ R176, R176, UR34, R175 ;  /* 0x00000022b0b07c23 */ /* 0x000fe200080100af */
[----:B------:R-:W-:Y:S01]  /*456a0*/  FFMA.FTZ R178, R179, UR35, R178 ;  /* 0x00000023b3b27c23 */ /* 0x000fe200080100b2 */
[----:B------:R-:W0:Y:S01]  /*456b0*/  LDCU.128 UR32, c[0x3][0xf0] ;  /* 0x00c01e00ff2077ac */ /* 0x000e220008000c00 */
[----:B------:R-:W-:-:S04]  /*456c0*/  DEPBAR.LE SB5, 0x4 ;  /* 0x0000d1000000791a */ /* 0x000fc80000000000 */
[----:B------:R-:W-:Y:S01]  /*456d0*/  FMUL.FTZ R124, R124, UR43 ;  /* 0x0000002b7c7c7c20 */ /* 0x000fe20008410000 */
[----:B------:R-:W-:Y:S01]  /*456e0*/  FSEL R160, R160, R163, P0 ;  /* 0x000000a3a0a07208 */ /* 0x000fe20000000000 */
[----:B------:R-:W-:Y:S01]  /*456f0*/  FADD.FTZ R159, R159, R176 ;  /* 0x000000b09f9f7221 */ /* 0x000fe20000010000 */
[----:B------:R-:W-:Y:S01]  /*45700*/  FSETP.GT.FTZ.AND P0, PT, R64, 8.50705917302346158658e+37, PT ;  /* 0x7e8000004000780b */ /* 0x000fe20003f14000 */
[----:B------:R-:W-:-:S04]  /*45710*/  DEPBAR.LE SB5, 0x3 ;  /* 0x0000d0c00000791a */ /* 0x000fc80000000000 */
[----:B------:R-:W-:Y:S01]  /*45720*/  FMUL.FTZ R123, R123, UR36 ;  /* 0x000000247b7b7c20 */ /* 0x000fe20008410000 */
[----:B------:R-:W4:Y:S01]  /*45730*/  LDCU.128 UR40, c[0x3][0x21e0] ;  /* 0x00c43c00ff2877ac */ /* 0x000f220008000c00 */
[----:B-1----:R-:W-:Y:S01]  /*45740*/  FFMA.FTZ R161, R162, R160, R161 ;  /* 0x000000a0a2a17223 */ /* 0x002fe200000100a1 */
[----:B------:R-:W-:Y:S01]  /*45750*/  MOV R162, 0x42640000 ;  /* 0x4264000000a27802 */ /* 0x000fe20000000f00 */
[----:B------:R-:W-:Y:S01]  /*45760*/  FADD.FTZ R159, R159, R178 ;  /* 0x000000b29f9f7221 */ /* 0x000fe20000010000 */
[----:B---3--:R-:W-:Y:S01]  /*45770*/  UIADD3 UR31, UPT, UPT, UR10, 0x16, UR12 ;  /* 0x000000160a1f7890 */ /* 0x008fe2000fffe00c */
[----:B------:R-:W-:Y:S01]  /*45780*/  FADD.FTZ R160, R168, -R161 ;  /* 0x800000a1a8a07221 */ /* 0x000fe20000010000 */
[----:B------:R-:W-:Y:S01]  /*45790*/  FSEL R162, R162, 14.25, !P0 ;  /* 0x41640000a2a27808 */ /* 0x000fe20004000000 */
[----:B------:R-:W1:Y:S01]  /*457a0*/  LDC R168, c[0x0][0x380] ;  /* 0x0000e000ffa87b82 */ /* 0x000e620000000800 */
[----:B------:R-:W-:Y:S01]  /*457b0*/  UIADD3 UR44, UPT, UPT, UR10, 0x16, UR14 ;  /* 0x000000160a2c7890 */ /* 0x000fe2000fffe00e */
[----:B------:R-:W-:Y:S01]  /*457c0*/  FFMA.FTZ R128, R163, R160, R128 ;  /* 0x000000a0a3807223 */ /* 0x000fe20000010080 */
[----:B------:R-:W-:Y:S01]  /*457d0*/  FADD.FTZ R163, -R161, R170 ;  /* 0x000000aaa1a37221 */ /* 0x000fe20000010100 */
[----:B------:R-:W-:Y:S01]  /*457e0*/  UIADD3 UR45, UPT, UPT, UR10, 0x16, UR15 ;  /* 0x000000160a2d7890 */ /* 0x000fe2000fffe00f */
[----:B------:R-:W3:Y:S01]  /*457f0*/  MUFU.RCP R162, R162 ;  /* 0x000000a200a27308 */ /* 0x000ee20000001000 */
[----:B0-----:R-:W-:Y:S01]  /*45800*/  FFMA.FTZ R126, R127, UR32, R126 ;  /* 0x000000207f7e7c23 */ /* 0x001fe2000801007e */
[----:B------:R-:W-:Y:S01]  /*45810*/  FMUL.FTZ R160, R163, 0.25 ;  /* 0x3e800000a3a07820 */ /* 0x000fe20000410000 */
[----:B------:R-:W-:Y:S01]  /*45820*/  FFMA.FTZ R124, R125, UR33, R124 ;  /* 0x000000217d7c7c23 */ /* 0x000fe2000801007c */
[----:B------:R-:W-:-:S04]  /*45830*/  DEPBAR.LE SB5, 0x2 ;  /* 0x0000d0800000791a */ /* 0x000fc80000000000 */
[----:B------:R-:W-:Y:S01]  /*45840*/  FFMA.FTZ R122, R122, UR34, R123 ;  /* 0x000000227a7a7c23 */ /* 0x000fe2000801007b */
[----:B------:R-:W-:Y:S01]  /*45850*/  FADD.FTZ R159, R159, R126 ;  /* 0x0000007e9f9f7221 */ /* 0x000fe20000010000 */
[----:B------:R-:W-:Y:S01]  /*45860*/  MOV R123, 0x427c0000 ;  /* 0x427c0000007b7802 */ /* 0x000fe20000000f00 */
[----:B------:R-:W-:Y:S01]  /*45870*/  UIADD3 UR32, UPT, UPT, UR10, 0x16, UR13 ;  /* 0x000000160a207890 */ /* 0x000fe2000fffe00d */
[----:B------:R-:W-:Y:S01]  /*45880*/  FSEL R160, R160, R163, P0 ;  /* 0x000000a3a0a07208 */ /* 0x000fe20000000000 */
[----:B------:R-:W0:Y:S01]  /*45890*/  LDCU.128 UR12, c[0x3][0x21f0] ;  /* 0x00c43e00ff0c77ac */ /* 0x000e220008000c00 */
[----:B------:R-:W-:Y:S01]  /*458a0*/  FSETP.GT.FTZ.AND P0, PT, R63, 8.50705917302346158658e+37, PT ;  /* 0x7e8000003f00780b */ /* 0x000fe20003f14000 */
[----:B------:R-:W-:Y:S01]  /*458b0*/  FADD.FTZ R159, R159, R124 ;  /* 0x0000007c9f9f7221 */ /* 0x000fe20000010000 */
[----:B------:R-:W-:Y:S01]  /*458c0*/  FSEL R175, R123, 15.75, !P1 ;  /* 0x417c00007baf7808 */ /* 0x000fe20004800000 */
[----:B------:R-:W0:Y:S01]  /*458d0*/  LDC R181, c[0x0][0x380] ;  /* 0x0000e000ffb57b82 */ /* 0x000e220000000800 */
[----:B------:R-:W-:-:S02]  /*458e0*/  FSEL R166, R166, 14.5, !P0 ;  /* 0x41680000a6a67808 */ /* 0x000fc40004000000 */
[----:B----4-:R-:W-:Y:S01]  /*458f0*/  IADD3 R173, PT, PT, R4, UR42, RZ ;  /* 0x0000002a04ad7c10 */ /* 0x010fe2000fffe0ff */
[----:B---3--:R-:W-:Y:S01]  /*45900*/  FFMA.FTZ R161, R162, R160, R161 ;  /* 0x000000a0a2a17223 */ /* 0x008fe200000100a1 */
[----:B------:R-:W-:Y:S02]  /*45910*/  MOV R162, 0x426c0000 ;  /* 0x426c000000a27802 */ /* 0x000fe40000000f00 */
[----:B------:R-:W3:Y:S01]  /*45920*/  MUFU.RCP R166, R166 ;  /* 0x000000a600a67308 */ /* 0x000ee20000001000 */
[----:B------:R-:W-:Y:S01]  /*45930*/  FADD.FTZ R160, R170, -R161 ;  /* 0x800000a1aaa07221 */ /* 0x000fe20000010000 */
[----:B------:R-:W4:Y:S01]  /*45940*/  LDC R183, c[0x0][0x380] ;  /* 0x0000e000ffb77b82 */ /* 0x000f220000000800 */
[----:B------:R-:W-:Y:S02]  /*45950*/  IADD3 R174, PT, PT, R4, UR43, RZ ;  /* 0x0000002b04ae7c10 */ /* 0x000fe4000fffe0ff */
[----:B------:R-:W-:Y:S01]  /*45960*/  FFMA.FTZ R128, R163, R160, R128 ;  /* 0x000000a0a3807223 */ /* 0x000fe20000010080 */
[----:B------:R-:W-:-:S04]  /*45970*/  FADD.FTZ R163, -R161, R172 ;  /* 0x000000aca1a37221 */ /* 0x000fc80000010100 */
[----:B------:R-:W-:Y:S01]  /*45980*/  FMUL.FTZ R160, R163, 0.25 ;  /* 0x3e800000a3a07820 */ /* 0x000fe20000410000 */
[----:B------:R-:W2:Y:S04]  /*45990*/  LDC R170, c[0x0][0x380] ;  /* 0x0000e000ffaa7b82 */ /* 0x000ea80000000800 */
[----:B------:R-:W-:Y:S02]  /*459a0*/  FSEL R160, R160, R163, P0 ;  /* 0x000000a3a0a07208 */ /* 0x000fe40000000000 */
[----:B------:R-:W-:Y:S02]  /*459b0*/  FSETP.GT.FTZ.AND P0, PT, R62, 8.50705917302346158658e+37, PT ;  /* 0x7e8000003e00780b */ /* 0x000fe40003f14000 */
[----:B------:R-:W4:Y:S01]  /*459c0*/  LDC R179, c[0x0][0x380] ;  /* 0x0000e000ffb37b82 */ /* 0x000f220000000800 */
[----:B---3--:R-:W-:Y:S01]  /*459d0*/  FFMA.FTZ R161, R166, R160, R161 ;  /* 0x000000a0a6a17223 */ /* 0x008fe200000100a1 */
[----:B------:R-:W-:-:S02]  /*459e0*/  FSEL R162, R162, 14.75, !P0 ;  /* 0x416c0000a2a27808 */ /* 0x000fc40004000000 */
[----:B------:R-:W-:Y:S01]  /*459f0*/  MOV R166, 0x42700000 ;  /* 0x4270000000a67802 */ /* 0x000fe20000000f00 */
[----:B------:R-:W-:-:S03]  /*45a00*/  FADD.FTZ R160, R172, -R161 ;  /* 0x800000a1aca07221 */ /* 0x000fc60000010000 */
[----:B------:R-:W3:Y:S01]  /*45a10*/  MUFU.RCP R162, R162 ;  /* 0x000000a200a27308 */ /* 0x000ee20000001000 */
[----:B------:R-:W-:Y:S01]  /*45a20*/  FFMA.FTZ R128, R163, R160, R128 ;  /* 0x000000a0a3807223 */ /* 0x000fe20000010080 */
[----:B------:R-:W-:Y:S01]  /*45a30*/  FADD.FTZ R163, -R161, R176 ;  /* 0x000000b0a1a37221 */ /* 0x000fe20000010100 */
[----:B------:R-:W0:Y:S03]  /*45a40*/  LDC R172, c[0x0][0x380] ;  /* 0x0000e000ffac7b82 */ /* 0x000e260000000800 */
[----:B------:R-:W-:-:S05]  /*45a50*/  FMUL.FTZ R160, R163, 0.25 ;  /* 0x3e800000a3a07820 */ /* 0x000fca0000410000 */
[----:B------:R-:W-:Y:S02]  /*45a60*/  FSEL R160, R160, R163, P0 ;  /* 0x000000a3a0a07208 */ /* 0x000fe40000000000 */
[----:B------:R-:W-:-:S03]  /*45a70*/  FSETP.GT.FTZ.AND P0, PT, R61, 8.50705917302346158658e+37, PT ;  /* 0x7e8000003d00780b */ /* 0x000fc60003f14000 */
[----:B---3--:R-:W-:Y:S01]  /*45a80*/  FFMA.FTZ R161, R162, R160, R161 ;  /* 0x000000a0a2a17223 */ /* 0x008fe200000100a1 */
[----:B------:R-:W-:Y:S02]  /*45a90*/  FSEL R166, R166, 15, !P0 ;  /* 0x41700000a6a67808 */ /* 0x000fe40004000000 */
[----:B------:R-:W-:Y:S01]  /*45aa0*/  MOV R162, 0x42740000 ;  /* 0x4274000000a27802 */ /* 0x000fe20000000f00 */
[----:B------:R-:W-:Y:S02]  /*45ab0*/  FADD.FTZ R160, R176, -R161 ;  /* 0x800000a1b0a07221 */ /* 0x000fe40000010000 */
[----:B------:R-:W-:Y:S02]  /*45ac0*/  MUFU.RCP R176, R175 ;  /* 0x000000af00b07308 */ /* 0x000fe40000001000 */
[----:B------:R-:W-:Y:S01]  /*45ad0*/  FFMA.FTZ R128, R163, R160, R128 ;  /* 0x000000a0a3807223 */ /* 0x000fe20000010080 */
[----:B------:R-:W-:-:S04]  /*45ae0*/  FADD.FTZ R163, -R161, R178 ;  /* 0x000000b2a1a37221 */ /* 0x000fc80000010100 */
[----:B------:R-:W-:Y:S01]  /*45af0*/  FMUL.FTZ R160, R163, 0.25 ;  /* 0x3e800000a3a07820 */ /* 0x000fe20000410000 */
[----:B------:R-:W3:Y:S04]  /*45b00*/  MUFU.RCP R166, R166 ;  /* 0x000000a600a67308 */ /* 0x000ee80000001000 */
[----:B------:R-:W-:Y:S02]  /*45b10*/  FSEL R160, R160, R163, P0 ;  /* 0x000000a3a0a07208 */ /* 0x000fe40000000000 */
[----:B------:R-:W-:-:S04]  /*45b20*/  FSETP.GT.FTZ.AND P0, PT, R60, 8.50705917302346158658e+37, PT ;  /* 0x7e8000003c00780b */ /* 0x000fc80003f14000 */
[----:B------:R-:W-:-:S06]  /*45b30*/  FSEL R162, R162, 15.25, !P0 ;  /* 0x41740000a2a27808 */ /* 0x000fcc0004000000 */
[----:B------:R-:W1:Y:S01]  /*45b40*/  MUFU.RCP R162, R162 ;  /* 0x000000a200a27308 */ /* 0x000e620000001000 */
[----:B---3--:R-:W-:-:S04]  /*45b50*/  FFMA.FTZ R161, R166, R160, R161 ;  /* 0x000000a0a6a17223 */ /* 0x008fc800000100a1 */
[----:B------:R-:W-:Y:S01]  /*45b60*/  FADD.FTZ R160, R178, -R161 ;  /* 0x800000a1b2a07221 */ /* 0x000fe20000010000 */
[----:B------:R-:W-:Y:S01]  /*45b70*/  FADD.FTZ R127, -R161, R126 ;  /* 0x0000007ea17f7221 */ /* 0x000fe20000010100 */
[----:B------:R-:W3:Y:S02]  /*45b80*/  LDC R178, c[0x0][0x380] ;  /* 0x0000e000ffb27b82 */ /* 0x000ee40000000800 */
[----:B------:R-:W-:Y:S01]  /*45b90*/  FFMA.FTZ R128, R163, R160, R128 ;  /* 0x000000a0a3807223 */ /* 0x000fe20000010080 */
[----:B------:R-:W-:Y:S01]  /*45ba0*/  FMUL.FTZ R160, R127, 0.25 ;  /* 0x3e8000007fa07820 */ /* 0x000fe20000410000 */
[----:B------:R-:W-:-:S04]  /*45bb0*/  IADD3 R163, PT, PT, R4, UR19, RZ ;  /* 0x0000001304a37c10 */ /* 0x000fc8000fffe0ff */
[----:B------:R-:W-:Y:S01]  /*45bc0*/  FSEL R160, R160, R127, P0 ;  /* 0x0000007fa0a07208 */ /* 0x000fe20000000000 */
[----:B--2---:R-:W-:Y:S01]  /*45bd0*/  IMAD R170, R170, UR32, R163 ;  /* 0x00000020aaaa7c24 */ /* 0x004fe2000f8e02a3 */
[----:B------:R-:W-:-:S03]  /*45be0*/  FSETP.GT.FTZ.AND P0, PT, R59, 8.50705917302346158658e+37, PT ;  /* 0x7e8000003b00780b */ /* 0x000fc60003f14000 */
[----:B-1----:R-:W-:Y:S01]  /*45bf0*/  FFMA.FTZ R161, R162, R160, R161 ;  /* 0x000000a0a2a17223 */ /* 0x002fe200000100a1 */
[----:B------:R-:W-:Y:S02]  /*45c00*/  MOV R160, 0x42780000 ;  /* 0x4278000000a07802 */ /* 0x000fe40000000f00 */
[----:B------:R-:W-:Y:S01]  /*45c10*/  IADD3 R162, PT, PT, R4, UR18, RZ ;  /* 0x0000001204a27c10 */ /* 0x000fe2000fffe0ff */
[----:B------:R-:W-:Y:S01]  /*45c20*/  FADD.FTZ R126, R126, -R161 ;  /* 0x800000a17e7e7221 */ /* 0x000fe20000010000 */
[----:B------:R-:W-:Y:S01]  /*45c30*/  FSEL R166, R160, 15.5, !P0 ;  /* 0x41780000a0a67808 */ /* 0x000fe20004000000 */
[----:B------:R-:W-:Y:S01]  /*45c40*/  FADD.FTZ R125, -R161, R124 ;  /* 0x0000007ca17d7221 */ /* 0x000fe20000010100 */
[C---:B------:R-:W-:Y:S01]  /*45c50*/  IADD3 R160, PT, PT, R4.reuse, UR17, RZ ;  /* 0x0000001104a07c10 */ /* 0x040fe2000fffe0ff */
[----:B------:R-:W-:Y:S01]  /*45c60*/  FFMA.FTZ R126, R127, R126, R128 ;  /* 0x0000007e7f7e7223 */ /* 0x000fe20000010080 */
[----:B------:R-:W-:Y:S01]  /*45c70*/  IADD3 R127, PT, PT, R4, UR16, RZ ;  /* 0x00000010047f7c10 */ /* 0x000fe2000fffe0ff */
[----:B------:R-:W1:Y:S01]  /*45c80*/  LDCU.128 UR16, c[0x3][0x1180] ;  /* 0x00c23000ff1077ac */ /* 0x000e620008000c00 */
[----:B------:R-:W2:Y:S01]  /*45c90*/  MUFU.RCP R166, R166 ;  /* 0x000000a600a67308 */ /* 0x000ea20000001000 */
[----:B------:R-:W-:-:S02]  /*45ca0*/  FMUL.FTZ R128, R125, 0.25 ;  /* 0x3e8000007d807820 */ /* 0x000fc40000410000 */
[----:B------:R-:W-:Y:S01]  /*45cb0*/  IMAD R167, R168, UR25, R127 ;  /* 0x00000019a8a77c24 */ /* 0x000fe2000f8e027f */
[----:B------:R-:W-:Y:S01]  /*45cc0*/  IADD3 R127, PT, PT, R4, UR40, RZ ;  /* 0x00000028047f7c10 */ /* 0x000fe2000fffe0ff */
[----:B------:R-:W-:Y:S01]  /*45cd0*/  IMAD R168, R169, UR27, R160 ;  /* 0x0000001ba9a87c24 */ /* 0x000fe2000f8e02a0 */
[----:B------:R-:W-:Y:S01]  /*45ce0*/  FSEL R128, R128, R125, P0 ;  /* 0x0000007d80807208 */ /* 0x000fe20000000000 */
[----:B------:R-:W-:Y:S01]  /*45cf0*/  IMAD R169, R171, UR31, R162 ;  /* 0x0000001faba97c24 */ /* 0x000fe2000f8e02a2 */
[----:B------:R-:W-:Y:S01]  /*45d00*/  MOV R160, 0x42800000 ;  /* 0x4280000000a07802 */ /* 0x000fe20000000f00 */
[----:B0-----:R-:W-:Y:S01]  /*45d10*/  IMAD R171, R172, UR44, R127 ;  /* 0x0000002cacab7c24 */ /* 0x001fe2000f8e027f */
[----:B------:R-:W-:Y:S01]  /*45d20*/  FSETP.GT.FTZ.AND P0, PT, R141, 8.50705917302346158658e+37, PT ;  /* 0x7e8000008d00780b */ /* 0x000fe20003f14000 */
[----:B------:R-:W-:-:S04]  /*45d30*/  DEPBAR.LE SB5, 0x1 ;  /* 0x0000d0400000791a */ /* 0x000fc80000000000 */
[----:B------:R-:W-:Y:S01]  /*45d40*/  FMUL.FTZ R127, R119, UR37 ;  /* 0x00000025777f7c20 */ /* 0x000fe20008410000 */
[----:B------:R-:W-:Y:S02]  /*45d50*/  IADD3 R167, PT, PT, R167, 0x16, RZ ;  /* 0x00000016a7a77810 */ /* 0x000fe40007ffe0ff */
[----:B------:R-:W-:Y:S01]  /*45d60*/  FSEL R163, R160, 16, !P0 ;  /* 0x41800000a0a37808 */ /* 0x000fe20004000000 */
[----:B-----5:R-:W-:Y:S01]  /*45d70*/  FFMA.FTZ R162, R2, UR35, R127 ;  /* 0x0000002302a27c23 */ /* 0x020fe2000801007f */
[----:B------:R-:W-:Y:S01]  /*45d80*/  IADD3 R160, PT, PT, R4, UR12, RZ ;  /* 0x0000000c04a07c10 */ /* 0x000fe2000fffe0ff */
[----:B--2---:R-:W-:Y:S01]  /*45d90*/  FFMA.FTZ R161, R166, R128, R161 ;  /* 0x00000080a6a17223 */ /* 0x004fe200000100a1 */
[----:B-1----:R-:W-:Y:S01]  /*45da0*/  UIADD3 UR25, UPT, UPT, UR10, 0x16, UR16 ;  /* 0x000000160a197890 */ /* 0x002fe2000fffe010 */
[----:B------:R-:W-:Y:S01]  /*45db0*/  IADD3 R166, PT, PT, R4, UR41, RZ ;  /* 0x0000002904a67c10 */ /* 0x000fe2000fffe0ff */
[----:B------:R-:W-:Y:S01]  /*45dc0*/  UIADD3 UR33, UPT, UPT, UR10, 0x16, UR17 ;  /* 0x000000160a217890 */ /* 0x000fe2000fffe011 */
[----:B------:R-:W-:Y:S01]  /*45dd0*/  FADD.FTZ R123, -R161, R122 ;  /* 0x0000007aa17b7221 */ /* 0x000fe20000010100 */
[----:B------:R-:W-:Y:S01]  /*45de0*/  UIADD3 UR34, UPT, UPT, UR10, 0x16, UR18 ;  /* 0x000000160a227890 */ /* 0x000fe2000fffe012 */
[----:B------:R-:W-:Y:S01]  /*45df0*/  FADD.FTZ R124, R124, -R161 ;  /* 0x800000a17c7c7221 */ /* 0x000fe20000010000 */
[----:B------:R-:W-:Y:S01]  /*45e00*/  UIADD3 UR36, UPT, UPT, UR10, 0x16, UR19 ;  /* 0x000000160a247890 */ /* 0x000fe2000fffe013 */
[----:B------:R-:W-:Y:S01]  /*45e10*/  FMUL.FTZ R128, R123, 0.25 ;  /* 0x3e8000007b807820 */ /* 0x000fe20000410000 */
[----:B------:R-:W0:Y:S01]  /*45e20*/  LDCU.128 UR16, c[0x3][0x1190] ;  /* 0x00c23200ff1077ac */ /* 0x000e220008000c00 */
[----:B------:R-:W-:-:S02]  /*45e30*/  IMAD R172, R177, UR45, R166 ;  /* 0x0000002db1ac7c24 */ /* 0x000fc4000f8e02a6 */
[----:B------:R-:W-:Y:S01]  /*45e40*/  FFMA.FTZ R124, R125, R124, R126 ;  /* 0x0000007c7d7c7223 */ /* 0x000fe2000001007e */
[----:B---3--:R-:W-:Y:S01]  /*45e50*/  IMAD R173, R178, UR25, R173 ;  /* 0x00000019b2ad7c24 */ /* 0x008fe2000f8e02ad */
[----:B------:R-:W-:Y:S01]  /*45e60*/  FSEL R128, R128, R123, P1 ;  /* 0x0000007b80807208 */ /* 0x000fe20000800000 */
[----:B----4-:R-:W-:Y:S01]  /*45e70*/  IMAD R174, R179, UR33, R174 ;  /* 0x00000021b3ae7c24 */ /* 0x010fe2000f8e02ae */
[----:B------:R-:W-:-:S03]  /*45e80*/  IADD3 R178, PT, PT, R172, 0x16, RZ ;  /* 0x00000016acb27810 */ /* 0x000fc60007ffe0ff */
[----:B------:R-:W-:Y:S01]  /*45e90*/  FFMA.FTZ R119, R176, R128, R161 ;  /* 0x00000080b0777223 */ /* 0x000fe200000100a1 */
[----:B------:R-:W-:Y:S01]  /*45ea0*/  IADD3 R161, PT, PT, R4, UR14, RZ ;  /* 0x0000000e04a17c10 */ /* 0x000fe2000fffe0ff */
[----:B------:R-:W1:Y:S01]  /*45eb0*/  MUFU.RCP R176, R163 ;  /* 0x000000a300b07308 */ /* 0x000e620000001000 */
[----:B------:R-:W-:Y:S02]  /*45ec0*/  IMAD R128, R181, UR34, R160 ;  /* 0x00000022b5807c24 */ /* 0x000fe4000f8e02a0 */
[----:B------:R-:W-:Y:S01]  /*45ed0*/  FADD.FTZ R166, -R119, R162 ;  /* 0x000000a277a67221 */ /* 0x000fe20000010100 */
[----:B------:R-:W-:Y:S01]  /*45ee0*/  FADD.FTZ R2, R122, -R119 ;  /* 0x800000777a027221 */ /* 0x000fe20000010000 */
[----:B------:R-:W-:Y:S02]  /*45ef0*/  IADD3 R160, PT, PT, R4, UR13, RZ ;  /* 0x0000000d04a07c10 */ /* 0x000fe4000fffe0ff */
[----:B------:R-:W-:Y:S01]  /*45f00*/  FMUL.FTZ R127, R166, 0.25 ;  /* 0x3e800000a67f7820 */ /* 0x000fe20000410000 */
[----:B0-----:R-:W-:Y:S01]  /*45f10*/  UIADD3 UR16, UPT, UPT, UR10, 0x16, UR16 ;  /* 0x000000160a107890 */ /* 0x001fe2000fffe010 */
[----:B------:R-:W-:Y:S01]  /*45f20*/  IADD3 R181, PT, PT, R173, 0x16, RZ ;  /* 0x00000016adb57810 */ /* 0x000fe20007ffe0ff */
[----:B------:R-:W-:-:S02]  /*45f30*/  IMAD R125, R183, UR36, R160 ;  /* 0x00000024b77d7c24 */ /* 0x000fc4000f8e02a0 */
[----:B------:R-:W-:Y:S01]  /*45f40*/  FADD.FTZ R160, R159, R122 ;  /* 0x0000007a9fa07221 */ /* 0x000fe20000010000 */
[----:B------:R-:W-:Y:S01]  /*45f50*/  FSEL R126, R127, R166, P0 ;  /* 0x000000a67f7e7208 */ /* 0x000fe20000000000 */
[----:B------:R-:W-:Y:S02]  /*45f60*/  IMAD R127, R180, UR16, R161 ;  /* 0x00000010b47f7c24 */ /* 0x000fe4000f8e02a1 */
[----:B------:R-:W-:Y:S01]  /*45f70*/  FFMA.FTZ R161, R123, R2, R124 ;  /* 0x000000027ba17223 */ /* 0x000fe2000001007c */
[----:B------:R-:W-:Y:S02]  /*45f80*/  IADD3 R2, PT, PT, R168, 0x16, RZ ;  /* 0x00000016a8027810 */ /* 0x000fe40007ffe0ff */
[----:B------:R-:W5:Y:S01]  /*45f90*/  TLD.LZ RZ, R168, R167, UR60, 1D, 0x1 ;  /* 0x00ff3cffa7a87f66 */ /* 0x000f6200081e01ff */
[----:B-1----:R-:W-:Y:S01]  /*45fa0*/  FFMA.FTZ R163, R176, R126, R119 ;  /* 0x0000007eb0a37223 */ /* 0x002fe20000010077 */
[----:B------:R-:W-:Y:S02]  /*45fb0*/  IADD3 R119, PT, PT, R169, 0x16, RZ ;  /* 0x00000016a9777810 */ /* 0x000fe40007ffe0ff */
[----:B------:R0:W5:Y:S01]  /*45fc0*/  TLD.LZ RZ, R169, R167, UR8, 1D, 0x1 ;  /* 0x00ff08ffa7a97f66 */ /* 0x00016200081e01ff */
[----:B------:R-:W-:-:S02]  /*45fd0*/  IADD3 R122, PT, PT, R170, 0x16, RZ ;  /* 0x00000016aa7a7810 */ /* 0x000fc40007ffe0ff */
[----:B------:R-:W5:Y:S01]  /*45fe0*/  TLD.LZ RZ, R170, R2, UR60, 1D, 0x1 ;  /* 0x00ff3cff02aa7f66 */ /* 0x000f6200081e01ff */
[----:B------:R-:W-:Y:S02]  /*45ff0*/  IADD3 R124, PT, PT, R171, 0x16, RZ ;  /* 0x00000016ab7c7810 */ /* 0x000fe40007ffe0ff */
[----:B------:R-:W5:Y:S01]  /*46000*/  TLD.LZ RZ, R171, R2, UR8, 1D, 0x1 ;  /* 0x00ff08ff02ab7f66 */ /* 0x000f6200081e01ff */
[----:B------:R-:W5:Y:S01]  /*46010*/  TLD.LZ RZ, R172, R119, UR60, 1D, 0x1 ;  /* 0x00ff3cff77ac7f66 */ /* 0x000f6200081e01ff */
[----:B------:R-:W-:Y:S01]  /*46020*/  TLD.LZ RZ, R173, R119, UR8, 1D, 0x1 ;  /* 0x00ff08ff77ad7f66 */ /* 0x000fe200081e01ff */
[----:B------:R-:W-:Y:S02]  /*46030*/  IADD3 R182, PT, PT, R174, 0x16, RZ ;  /* 0x00000016aeb67810 */ /* 0x000fe40007ffe0ff */
[----:B------:R-:W5:Y:S01]  /*46040*/  TLD.LZ RZ, R174, R122, UR60, 1D, 0x1 ;  /* 0x00ff3cff7aae7f66 */ /* 0x000f6200081e01ff */
[----:B------:R-:W5:Y:S01]  /*46050*/  TLD.LZ RZ, R175, R122, UR8, 1D, 0x1 ;  /* 0x00ff08ff7aaf7f66 */ /* 0x000f6200081e01ff */
[----:B------:R-:W5:Y:S01]  /*46060*/  TLD.LZ RZ, R176, R124, UR60, 1D, 0x1 ;  /* 0x00ff3cff7cb07f66 */ /* 0x000f6200081e01ff */
[----:B------:R-:W-:Y:S01]  /*46070*/  TLD.LZ RZ, R177, R124, UR8, 1D, 0x1 ;  /* 0x00ff08ff7cb17f66 */ /* 0x000fe200081e01ff */
[----:B------:R-:W5:Y:S01]  /*46080*/  TLD.LZ RZ, R179, R178, UR60, 1D, 0x1 ;  /* 0x00ff3cffb2b37f66 */ /* 0x000f6200081e01ff */
[----:B------:R1:W-:Y:S01]  /*46090*/  TLD.LZ RZ, R180, R178, UR8, 1D, 0x1 ;  /* 0x00ff08ffb2b47f66 */ /* 0x0003e200081e01ff */
[----:B------:R-:W-:-:S02]  /*460a0*/  IADD3 R183, PT, PT, R128, 0x16, RZ ;  /* 0x0000001680b77810 */ /* 0x000fc40007ffe0ff */
[----:B------:R-:W5:Y:S01]  /*460b0*/  TLD.LZ RZ, R128, R181, UR60, 1D, 0x1 ;  /* 0x00ff3cffb5807f66 */ /* 0x000f6200081e01ff */
[----:B------:R-:W-:Y:S01]  /*460c0*/  TLD.LZ RZ, R159, R181, UR8, 1D, 0x1 ;  /* 0x00ff08ffb59f7f66 */ /* 0x000fe200081e01ff */
[----:B------:R-:W5:Y:S01]  /*460d0*/  TLD.LZ RZ, R126, R182, UR60, 1D, 0x1 ;  /* 0x00ff3cffb67e7f66 */ /* 0x000f6200081e01ff */
[----:B------:R-:W-:Y:S02]  /*460e0*/  IADD3 R185, PT, PT, R127, 0x16, RZ ;  /* 0x000000167fb97810 */ /* 0x000fe40007ffe0ff */
[----:B------:R-:W-:Y:S01]  /*460f0*/  TLD.LZ RZ, R127, R182, UR8, 1D, 0x1 ;  /* 0x00ff08ffb67f7f66 */ /* 0x000fe200081e01ff */
[----:B------:R-:W5:Y:S01]  /*46100*/  TLD.LZ RZ, R2, R183, UR60, 1D, 0x1 ;  /* 0x00ff3cffb7027f66 */ /* 0x000f6200081e01ff */
[----:B------:R-:W5:Y:S01]  /*46110*/  TLD.LZ RZ, R119, R183, UR8, 1D, 0x1 ;  /* 0x00ff08ffb7777f66 */ /* 0x000f6200081e01ff */
[----:B------:R-:W-:-:S04]  /*46120*/  IADD3 R184, PT, PT, R125, 0x16, RZ ;  /* 0x000000167db87810 */ /* 0x000fc80007ffe0ff */
[----:B------:R-:W5:Y:S01]  /*46130*/  TLD.LZ RZ, R122, R184, UR60, 1D, 0x1 ;  /* 0x00ff3cffb87a7f66 */ /* 0x000f6200081e01ff */
[----:B------:R-:W5:Y:S01]  /*46140*/  TLD.LZ RZ, R123, R184, UR8, 1D, 0x1 ;  /* 0x00ff08ffb87b7f66 */ /* 0x000f6200081e01ff */
[----:B------:R-:W5:Y:S01]  /*46150*/  TLD.LZ RZ, R124, R185, UR60, 1D, 0x1 ;  /* 0x00ff3cffb97c7f66 */ /* 0x000f6200081e01ff */
[----:B------:R-:W5:Y:S01]  /*46160*/  TLD.LZ RZ, R125, R185, UR8, 1D, 0x1 ;  /* 0x00ff08ffb97d7f66 */ /* 0x000f6200081e01ff */
[----:B------:R-:W2:Y:S01]  /*46170*/  LDCU.128 UR32, c[0x3][0x100] ;  /* 0x00c02000ff2077ac */ /* 0x000ea20008000c00 */
[----:B0-----:R-:W-:Y:S01]  /*46180*/  FADD.FTZ R167, R162, -R163 ;  /* 0x800000a3a2a77221 */ /* 0x001fe20000010000 */
[----:B------:R-:W-:Y:S01]  /*46190*/  FADD.FTZ R160, R160, R162 ;  /* 0x000000a2a0a07221 */ /* 0x000fe20000010000 */
[----:B------:R-:W-:Y:S01]  /*461a0*/  FSETP.GT.FTZ.AND P0, PT, R140, 8.50705917302346158658e+37, PT ;  /* 0x7e8000008c00780b */ /* 0x000fe20003f14000 */
[----:B------:R-:W0:Y:S01]  /*461b0*/  LDCU.128 UR40, c[0x3][0x370] ;  /* 0x00c06e00ff2877ac */ /* 0x000e220008000c00 */
[----:B------:R-:W-:Y:S01]  /*461c0*/  MOV R162, 0x42820000 ;  /* 0x4282000000a27802 */ /* 0x000fe20000000f00 */
[----:B------:R-:W-:Y:S01]  /*461d0*/  FFMA.FTZ R161, R166, R167, R161 ;  /* 0x000000a7a6a17223 */ /* 0x000fe200000100a1 */
[----:B------:R-:W-:-:S02]  /*461e0*/  FSETP.GT.FTZ.AND P1, PT, R51, 8.50705917302346158658e+37, PT ;  /* 0x7e8000003300780b */ /* 0x000fc40003f34000 */
[----:B-1----:R-:W-:-:S06]  /*461f0*/  FSEL R178, R162, 16.25, !P0 ;  /* 0x41820000a2b27808 */ /* 0x002fcc0004000000 */
[----:B------:R-:W1:Y:S01]  /*46200*/  MUFU.RCP R178, R178 ;  /* 0x000000b200b27308 */ /* 0x000e620000001000 */
[----:B------:R-:W-:-:S04]  /*46210*/  DEPBAR.LE SB5, 0xe ;  /* 0x0000d3800000791a */ /* 0x000fc80000000000 */
[----:B------:R-:W-:-:S04]  /*46220*/  FMUL.FTZ R168, R168, UR38 ;  /* 0x00000026a8a87c20 */ /* 0x000fc80008410000 */
[----:B--2---:R-:W-:Y:S01]  /*46230*/  FFMA.FTZ R168, R169, UR32, R168 ;  /* 0x00000020a9a87c23 */ /* 0x004fe200080100a8 */
[----:B------:R-:W-:-:S03]  /*46240*/  FMUL.FTZ R170, R170, UR39 ;  /* 0x00000027aaaa7c20 */ /* 0x000fc60008410000 */
[--C-:B------:R-:W-:Y:S01]  /*46250*/  FADD.FTZ R162, -R163, R168.reuse ;  /* 0x000000a8a3a27221 */ /* 0x100fe20000010100 */
[----:B------:R-:W-:Y:S01]  /*46260*/  FADD.FTZ R160, R160, R168 ;  /* 0x000000a8a0a07221 */ /* 0x000fe20000010000 */
[----:B------:R-:W2:Y:S01]  /*46270*/  LDCU.128 UR36, c[0x3][0x360] ;  /* 0x00c06c00ff2477ac */ /* 0x000ea20008000c00 */
[----:B------:R-:W-:-:S04]  /*46280*/  DEPBAR.LE SB5, 0xd ;  /* 0x0000d3400000791a */ /* 0x000fc80000000000 */
[----:B------:R-:W-:Y:S01]  /*46290*/  FFMA.FTZ R170, R171, UR33, R170 ;  /* 0x00000021abaa7c23 */ /* 0x000fe200080100aa */
[----:B------:R-:W-:-:S03]  /*462a0*/  FMUL.FTZ R167, R162, 0.25 ;  /* 0x3e800000a2a77820 */ /* 0x000fc60000410000 */
[----:B------:R-:W-:Y:S02]  /*462b0*/  FADD.FTZ R160, R160, R170 ;  /* 0x000000aaa0a07221 */ /* 0x000fe40000010000 */
[----:B------:R-:W-:Y:S02]  /*462c0*/  FSEL R166, R167, R162, P0 ;  /* 0x000000a2a7a67208 */ /* 0x000fe40000000000 */
[----:B------:R-:W-:-:S03]  /*462d0*/  FSETP.GT.FTZ.AND P0, PT, R139, 8.50705917302346158658e+37, PT ;  /* 0x7e8000008b00780b */ /* 0x000fc60003f14000 */
[----:B-1----:R-:W-:-:S04]  /*462e0*/  FFMA.FTZ R163, R178, R166, R163 ;  /* 0x000000a6b2a37223 */ /* 0x002fc800000100a3 */
[----:B------:R-:W-:Y:S01]  /*462f0*/  FADD.FTZ R166, R168, -R163 ;  /* 0x800000a3a8a67221 */ /* 0x000fe20000010000 */
[----:B------:R-:W-:-:S04]  /*46300*/  DEPBAR.LE SB5, 0xb ;  /* 0x0000d2c00000791a */ /* 0x000fc80000000000 */
[----:B--2---:R-:W-:Y:S01]  /*46310*/  FMUL.FTZ R172, R172, UR36 ;  /* 0x00000024acac7c20 */ /* 0x004fe20008410000 */
[----:B------:R-:W-:Y:S01]  /*46320*/  FMUL.FTZ R174, R174, UR37 ;  /* 0x00000025aeae7c20 */ /* 0x000fe20008410000 */
[----:B------:R-:W-:Y:S01]  /*46330*/  FFMA.FTZ R161, R162, R166, R161 ;  /* 0x000000a6a2a17223 */ /* 0x000fe200000100a1 */
[----:B------:R-:W-:Y:S01]  /*46340*/  MOV R162, 0x42840000 ;  /* 0x4284000000a27802 */ /* 0x000fe20000000f00 */
[----:B------:R-:W-:Y:S01]  /*46350*/  FFMA.FTZ R172, R173, UR34, R172 ;  /* 0x00000022adac7c23 */ /* 0x000fe200080100ac */
[----:B------:R-:W-:-:S04]  /*46360*/  DEPBAR.LE SB5, 0xa ;  /* 0x0000d2800000791a */ /* 0x000fc80000000000 */
[----:B------:R-:W-:Y:S01]  /*46370*/  FFMA.FTZ R174, R175, UR35, R174 ;  /* 0x00000023afae7c23 */ /* 0x000fe200080100ae */
[----:B------:R-:W1:Y:S01]  /*46380*/  LDCU.128 UR32, c[0x3][0x110] ;  /* 0x00c02200ff2077ac */ /* 0x000e620008000c00 */
[----:B------:R-:W-:Y:S01]  /*46390*/  FSEL R168, R162, 16.5, !P0 ;  /* 0x41840000a2a87808 */ /* 0x000fe20004000000 */
[----:B------:R-:W-:Y:S01]  /*463a0*/  FADD.FTZ R162, -R163, R170 ;  /* 0x000000aaa3a27221 */ /* 0x000fe20000010100 */
[----:B------:R-:W-:-:S04]  /*463b0*/  DEPBAR.LE SB5, 0x7 ;  /* 0x0000d1c00000791a */ /* 0x000fc80000000000 */
[----:B------:R-:W-:Y:S01]  /*463c0*/  FMUL.FTZ R176, R176, UR38 ;  /* 0x00000026b0b07c20 */ /* 0x000fe20008410000 */
[----:B------:R-:W-:Y:S01]  /*463d0*/  FMUL.FTZ R179, R179, UR39 ;  /* 0x00000027b3b37c20 */ /* 0x000fe20008410000 */
[----:B0-----:R-:W-:Y:S01]  /*463e0*/  FMUL.FTZ R128, R128, UR40 ;  /* 0x0000002880807c20 */ /* 0x001fe20008410000 */
[----:B------:R-:W-:Y:S01]  /*463f0*/  FMUL.FTZ R167, R162, 0.25 ;  /* 0x3e800000a2a77820 */ /* 0x000fe20000410000 */
[----:B------:R-:W0:Y:S01]  /*46400*/  MUFU.RCP R168, R168 ;  /* 0x000000a800a87308 */ /* 0x000e220000001000 */
[----:B------:R-:W-:Y:S01]  /*46410*/  FADD.FTZ R160, R160, R172 ;  /* 0x000000aca0a07221 */ /* 0x000fe20000010000 */
[----:B------:R-:W-:-:S04]  /*46420*/  DEPBAR.LE SB5, 0x5 ;  /* 0x0000d1400000791a */ /* 0x000fc80000000000 */
[----:B------:R-:W-:Y:S01]  /*46430*/  FMUL.FTZ R126, R126, UR41 ;  /* 0x000000297e7e7c20 */ /* 0x000fe20008410000 */
[----:B------:R-:W-:Y:S01]  /*46440*/  FMUL.FTZ R2, R2, UR42 ;  /* 0x0000002a02027c20 */ /* 0x000fe20008410000 */
[----:B------:R-:W-:Y:S01]  /*46450*/  FSEL R166, R167, R162, P0 ;  /* 0x000000a2a7a67208 */ /* 0x000fe20000000000 */
[----:B------:R-:W-:Y:S01]  /*46460*/  FADD.FTZ R160, R160, R174 ;  /* 0x000000aea0a07221 */ /* 0x000fe20000010000 */
[----:B------:R-:W-:Y:S01]  /*46470*/  MOV R167, 0x42860000 ;  /* 0x4286000000a77802 */ /* 0x000fe20000000f00 */
[----:B------:R-:W2:Y:S01]  /*46480*/  LDCU.128 UR36, c[0x3][0x380] ;  /* 0x00c07000ff2477ac */ /* 0x000ea20008000c00 */
[----:B------:R-:W-:Y:S01]  /*46490*/  FSETP.GT.FTZ.AND P0, PT, R57, 8.50705917302346158658e+37, PT ;  /* 0x7e8000003900780b */ /* 0x000fe20003f14000 */
[----:B-1----:R-:W-:Y:S01]  /*464a0*/  FFMA.FTZ R176, R177, UR32, R176 ;  /* 0x00000020b1b07c23 */ /* 0x002fe200080100b0 */
[----:B------:R-:W-:Y:S01]  /*464b0*/  FFMA.FTZ R179, R180, UR33, R179 ;  /* 0x00000021b4b37c23 */ /* 0x000fe200080100b3 */
[----:B------:R-:W-:Y:S01]  /*464c0*/  FFMA.FTZ R159, R159, UR34, R128 ;  /* 0x000000229f9f7c23 */ /* 0x000fe20008010080 */
[----:B------:R-:W-:Y:S01]  /*464d0*/  FFMA.FTZ R127, R127, UR35, R126 ;  /* 0x000000237f7f7c23 */ /* 0x000fe2000801007e */
[----:B------:R-:W-:Y:S01]  /*464e0*/  FADD.FTZ R160, R160, R176 ;  /* 0x000000b0a0a07221 */ /* 0x000fe20000010000 */
[----:B------:R-:W1:Y:S01]  /*464f0*/  LDCU.128 UR32, c[0x3][0x120] ;  /* 0x00c02400ff2077ac */ /* 0x000e620008000c00 */
[----:B0-----:R-:W-:Y:S01]  /*46500*/  FFMA.FTZ R163, R168, R166, R163 ;  /* 0x000000a6a8a37223 */ /* 0x001fe200000100a3 */
[----:B------:R-:W-:Y:S01]  /*46510*/  FSEL R168, R167, 16.75, !P0 ;  /* 0x41860000a7a87808 */ /* 0x000fe20004000000 */
[----:B------:R-:W-:-:S02]  /*46520*/  FADD.FTZ R160, R160, R179 ;  /* 0x000000b3a0a07221 */ /* 0x000fc40000010000 */
[----:B------:R-:W-:Y:S02]  /*46530*/  FADD.FTZ R166, R170, -R163 ;  /* 0x800000a3aaa67221 */ /* 0x000fe40000010000 */
[----:B------:R-:W-:Y:S01]  /*46540*/  FADD.FTZ R160, R160, R159 ;  /* 0x0000009fa0a07221 */ /* 0x000fe20000010000 */
[----:B------:R-:W0:Y:S01]  /*46550*/  MUFU.RCP R168, R168 ;  /* 0x000000a800a87308 */ /* 0x000e220000001000 */
[----:B------:R-:W-:Y:S01]  /*46560*/  FFMA.FTZ R161, R162, R166, R161 ;  /* 0x000000a6a2a17223 */ /* 0x000fe200000100a1 */
[----:B------:R-:W-:Y:S01]  /*46570*/  FADD.FTZ R162, -R163, R172 ;  /* 0x000000aca3a27221 */ /* 0x000fe20000010100 */
[----:B------:R-:W-:-:S03]  /*46580*/  FADD.FTZ R160, R160, R127 ;  /* 0x0000007fa0a07221 */ /* 0x000fc60000010000 */
[----:B------:R-:W-:-:S05]  /*46590*/  FMUL.FTZ R167, R162, 0.25 ;  /* 0x3e800000a2a77820 */ /* 0x000fca0000410000 */
[----:B------:R-:W-:Y:S02]  /*465a0*/  FSEL R166, R167, R162, P0 ;  /* 0x000000a2a7a67208 */ /* 0x000fe40000000000 */
[----:B------:R-:W-:Y:S02]  /*465b0*/  MOV R167, 0x42880000 ;  /* 0x4288000000a77802 */ /* 0x000fe40000000f00 */
[----:B------:R-:W-:Y:S01]  /*465c0*/  FSETP.GT.FTZ.AND P0, PT, R56, 8.50705917302346158658e+37, PT ;  /* 0x7e8000003800780b */ /* 0x000fe20003f14000 */
[----:B0-----:R-:W-:-:S03]  /*465d0*/  FFMA.FTZ R163, R168, R166, R163 ;  /* 0x000000a6a8a37223 */ /* 0x001fc600000100a3 */
[----:B------:R-:W-:Y:S01]  /*465e0*/  FSEL R169, R167, 17, !P0 ;  /* 0x41880000a7a97808 */ /* 0x000fe20004000000 */
[----:B------:R-:W-:-:S03]  /*465f0*/  FADD.FTZ R166, R172, -R163 ;  /* 0x800000a3aca67221 */ /* 0x000fc60000010000 */
        /* <DEDUP_REMOVED lines=8> */
[----:B------:R-:W-:Y:S01]  /*46680*/  FSEL R168, R167, 17.25, !P0 ;  /* 0x418a0000a7a87808 */ /* 0x000fe20004000000 */
[----:B------:R-:W-:-:S04]  /*46690*/  FADD.FTZ R166, R174, -R163 ;  /* 0x800000a3aea67221 */ /* 0x000fc80000010000 */
[----:B------:R-:W-:Y:S01]  /*466a0*/  FFMA.FTZ R161, R162, R166, R161 ;  /* 0x000000a6a2a17223 */ /* 0x000fe200000100a1 */
[----:B------:R-:W0:Y:S01]  /*466b0*/  MUFU.RCP R168, R168 ;  /* 0x000000a800a87308 */ /* 0x000e220000001000 */
        /* <DEDUP_REMOVED lines=16> */
[----:B------:R-:W-:Y:S01]  /*467c0*/  FSEL R167, R167, 17.75, !P0 ;  /* 0x418e0000a7a77808 */ /* 0x000fe20004000000 */
[----:B------:R-:W-:Y:S01]  /*467d0*/  FADD.FTZ R163, R179, -R166 ;  /* 0x800000a6b3a37221 */ /* 0x000fe20000010000 */
[----:B------:R-:W-:-:S03]  /*467e0*/  FADD.FTZ R128, -R166, R159 ;  /* 0x0000009fa6807221 */ /* 0x000fc60000010100 */
[----:B------:R-:W-:Y:S01]  /*467f0*/  FFMA.FTZ R161, R162, R163, R161 ;  /* 0x000000a3a2a17223 */ /* 0x000fe200000100a1 */
[----:B------:R-:W0:Y:S01]  /*46800*/  MUFU.RCP R167, R167 ;  /* 0x000000a700a77308 */ /* 0x000e220000001000 */
[----:B------:R-:W-:-:S05]  /*46810*/  FMUL.FTZ R163, R128, 0.25 ;  /* 0x3e80000080a37820 */ /* 0x000fca0000410000 */
[----:B------:R-:W-:Y:S02]  /*46820*/  FSEL R163, R163, R128, P0 ;  /* 0x00000080a3a37208 */ /* 0x000fe40000000000 */
[----:B------:R-:W-:-:S03]  /*46830*/  FSETP.GT.FTZ.AND P0, PT, R52, 8.50705917302346158658e+37, PT ;  /* 0x7e8000003400780b */ /* 0x000fc60003f14000 */
[----:B0-----:R-:W-:Y:S01]  /*46840*/  FFMA.FTZ R166, R167, R163, R166 ;  /* 0x000000a3a7a67223 */ /* 0x001fe200000100a6 */
[----:B------:R-:W-:Y:S01]  /*46850*/  MOV R163, 0x42900000 ;  /* 0x4290000000a37802 */ /* 0x000fe20000000f00 */
[----:B------:R-:W-:-:S04]  /*46860*/  DEPBAR.LE SB5, 0x4 ;  /* 0x0000d1000000791a */ /* 0x000fc80000000000 */
[----:B-1----:R-:W-:Y:S01]  /*46870*/  FFMA.FTZ R119, R119, UR32, R2 ;  /* 0x0000002077777c23 */ /* 0x002fe20008010002 */
[----:B------:R-:W0:Y:S01]  /*46880*/  LDC R167, c[0x0][0x380] ;  /* 0x0000e000ffa77b82 */ /* 0x000e220000000800 */
[----:B------:R-:W-:Y:S01]  /*46890*/  FADD.FTZ R126, -R166, R127 ;  /* 0x0000007fa67e7221 */ /* 0x000fe20000010100 */
[----:B------:R-:W-:Y:S01]  /*468a0*/  FSEL R163, R163, 18, !P0 ;  /* 0x41900000a3a37808 */ /* 0x000fe20004000000 */
[----:B------:R-:W-:Y:S02]  /*468b0*/  FADD.FTZ R162, R159, -R166 ;  /* 0x800000a69fa27221 */ /* 0x000fe40000010000 */
[----:B------:R-:W-:Y:S02]  /*468c0*/  FMUL.FTZ R159, R126, 0.25 ;  /* 0x3e8000007e9f7820 */ /* 0x000fe40000410000 */
[----:B------:R-:W-:Y:S01]  /*468d0*/  FFMA.FTZ R161, R128, R162, R161 ;  /* 0x000000a280a17223 */ /* 0x000fe200000100a1 */
[----:B------:R-:W1:Y:S01]  /*468e0*/  MUFU.RCP R163, R163 ;  /* 0x000000a300a37308 */ /* 0x000e620000001000 */
[----:B------:R-:W-:-:S02]  /*468f0*/  MOV R162, 0x42940000 ;  /* 0x4294000000a27802 */ /* 0x000fc40000000f00 */
[----:B------:R-:W-:Y:S02]  /*46900*/  FSEL R159, R159, R126, P0 ;  /* 0x0000007e9f9f7208 */ /* 0x000fe40000000000 */
[----:B------:R-:W-:Y:S01]  /*46910*/  FSETP.GT.FTZ.AND P0, PT, R50, 8.50705917302346158658e+37, PT ;  /* 0x7e8000003200780b */ /* 0x000fe20003f14000 */
[----:B------:R-:W-:-:S04]  /*46920*/  DEPBAR.LE SB5, 0x3 ;  /* 0x0000d0c00000791a */ /* 0x000fc80000000000 */
[----:B------:R-:W-:Y:S01]  /*46930*/  FMUL.FTZ R122, R122, UR43 ;  /* 0x0000002b7a7a7c20 */ /* 0x000fe20008410000 */
[----:B------:R-:W-:Y:S01]  /*46940*/  FSEL R162, R162, 18.5, !P0 ;  /* 0x41940000a2a27808 */ /* 0x000fe20004000000 */
[----:B-1----:R-:W-:Y:S01]  /*46950*/  FFMA.FTZ R166, R163, R159, R166 ;  /* 0x0000009fa3a67223 */ /* 0x002fe200000100a6 */
[----:B------:R-:W-:Y:S01]  /*46960*/  MOV R159, 0x42920000 ;  /* 0x42920000009f7802 */ /* 0x000fe20000000f00 */
[----:B------:R-:W1:Y:S02]  /*46970*/  LDC R163, c[0x0][0x380] ;  /* 0x0000e000ffa37b82 */ /* 0x000e640000000800 */
[----:B------:R-:W-:Y:S01]  /*46980*/  FADD.FTZ R128, R127, -R166 ;  /* 0x800000a67f807221 */ /* 0x000fe20000010000 */
[----:B------:R-:W-:-:S03]  /*46990*/  FADD.FTZ R127, -R166, R119 ;  /* 0x00000077a67f7221 */ /* 0x000fc60000010100 */
[----:B------:R-:W-:Y:S01]  /*469a0*/  FFMA.FTZ R128, R126, R128, R161 ;  /* 0x000000807e807223 */ /* 0x000fe200000100a1 */
[----:B------:R-:W-:Y:S01]  /*469b0*/  FSEL R126, R159, 18.25, !P1 ;  /* 0x419200009f7e7808 */ /* 0x000fe20004800000 */
[----:B------:R-:W-:-:S03]  /*469c0*/  FMUL.FTZ R2, R127, 0.25 ;  /* 0x3e8000007f027820 */ /* 0x000fc60000410000 */
[----:B------:R-:W3:Y:S02]  /*469d0*/  MUFU.RCP R161, R126 ;  /* 0x0000007e00a17308 */ /* 0x000ee40000001000 */
[----:B------:R-:W-:Y:S01]  /*469e0*/  FSEL R159, R2, R127, P1 ;  /* 0x0000007f029f7208 */ /* 0x000fe20000800000 */
[----:B------:R-:W-:-:S04]  /*469f0*/  DEPBAR.LE SB5, 0x1 ;  /* 0x0000d0400000791a */ /* 0x000fc80000000000 */
[----:B------:R-:W-:Y:S01]  /*46a00*/  FFMA.FTZ R123, R123, UR33, R122 ;  /* 0x000000217b7b7c23 */ /* 0x000fe2000801007a */
[----:B--2---:R-:W-:Y:S01]  /*46a10*/  FMUL.FTZ R124, R124, UR36 ;  /* 0x000000247c7c7c20 */ /* 0x004fe20008410000 */
[----:B------:R-:W-:Y:S02]  /*46a20*/  MOV R122, 0x42960000 ;  /* 0x42960000007a7802 */ /* 0x000fe40000000f00 */
[----:B------:R-:W-:Y:S01]  /*46a30*/  FSETP.GT.FTZ.AND P1, PT, R49, 8.50705917302346158658e+37, PT ;  /* 0x7e8000003100780b */ /* 0x000fe20003f34000 */
[----:B---3--:R-:W-:Y:S02]  /*46a40*/  FFMA.FTZ R166, R161, R159, R166 ;  /* 0x0000009fa1a67223 */ /* 0x008fe400000100a6 */
[----:B------:R-:W2:Y:S02]  /*46a50*/  MUFU.RCP R161, R162 ;  /* 0x000000a200a17308 */ /* 0x000ea40000001000 */
[----:B------:R-:W-:-:S04]  /*46a60*/  FADD.FTZ R2, -R166, R123 ;  /* 0x0000007ba6027221 */ /* 0x000fc80000010100 */
[----:B------:R-:W-:Y:S01]  /*46a70*/  FMUL.FTZ R159, R2, 0.25 ;  /* 0x3e800000029f7820 */ /* 0x000fe20000410000 */
[----:B-----5:R-:W-:Y:S01]  /*46a80*/  FFMA.FTZ R125, R125, UR34, R124 ;  /* 0x000000227d7d7c23 */ /* 0x020fe2000801007c */
[----:B------:R-:W-:Y:S02]  /*46a90*/  FSEL R124, R122, 18.75, !P1 ;  /* 0x419600007a7c7808 */ /* 0x000fe40004800000 */
[----:B------:R-:W-:Y:S02]  /*46aa0*/  ISETP.NE.AND P1, PT, R165, RZ, PT ;  /* 0x000000ffa500720c */ /* 0x000fe40003f25270 */
[----:B------:R-:W-:Y:S02]  /*46ab0*/  FSEL R159, R159, R2, P0 ;  /* 0x000000029f9f7208 */ /* 0x000fe40000000000 */
[----:B------:R-:W-:Y:S01]  /*46ac0*/  ISETP.NE.AND P0, PT, R164, RZ, PT ;  /* 0x000000ffa400720c */ /* 0x000fe20003f05270 */
[----:B------:R-:W3:Y:S01]  /*46ad0*/  LDCU.128 UR40, c[0x3][0x2200] ;  /* 0x00c44000ff2877ac */ /* 0x000ee20008000c00 */
[----:B------:R-:W4:Y:S01]  /*46ae0*/  LDC R169, c[0x0][0x380] ;  /* 0x0000e000ffa97b82 */ /* 0x000f220000000800 */
[----:B------:R-:W-:Y:S01]  /*46af0*/  FADD.FTZ R160, R160, R119 ;  /* 0x00000077a0a07221 */ /* 0x000fe20000010000 */
[--C-:B------:R-:W-:Y:S01]  /*46b00*/  FADD.FTZ R119, R119, -R166.reuse ;  /* 0x800000a677777221 */ /* 0x100fe20000010000 */
[----:B------:R-:W0:Y:S01]  /*46b10*/  LDCU.128 UR44, c[0x3][0x11a0] ;  /* 0x00c23400ff2c77ac */ /* 0x000e220008000c00 */
[----:B--2---:R-:W-:Y:S01]  /*46b20*/  FFMA.FTZ R166, R161, R159, R166 ;  /* 0x0000009fa1a67223 */ /* 0x004fe200000100a6 */
[----:B------:R-:W-:Y:S01]  /*46b30*/  P2R R174, PR, RZ, 0x20 ;  /* 0x00000020ffae7803 */ /* 0x000fe20000000000 */
[----:B------:R3:W2:Y:S01]  /*46b40*/  MUFU.RCP R159, R124 ;  /* 0x0000007c009f7308 */ /* 0x0006a20000001000 */
[----:B------:R-:W4:Y:S01]  /*46b50*/  LDCU.128 UR48, c[0x3][0x2210] ;  /* 0x00c44200ff3077ac */ /* 0x000f220008000c00 */
[----:B------:R-:W4:Y:S01]  /*46b60*/  LDC R173, c[0x0][0x380] ;  /* 0x0000e000ffad7b82 */ /* 0x000f220000000800 */
[----:B------:R-:W-:Y:S01]  /*46b70*/  FADD.FTZ R122, -R166, R125 ;  /* 0x0000007da67a7221 */ /* 0x000fe20000010100 */
[----:B------:R-:W-:Y:S01]  /*46b80*/  FFMA.FTZ R119, R127, R119, R128 ;  /* 0x000000777f777223 */ /* 0x000fe20000010080 */
[----:B------:R-:W4:Y:S01]  /*46b90*/  LDCU.128 UR52, c[0x3][0x11b0] ;  /* 0x00c23600ff3477ac */ /* 0x000f220008000c00 */
[----:B------:R-:W-:Y:S01]  /*46ba0*/  FADD.FTZ R160, R160, R123 ;  /* 0x0000007ba0a07221 */ /* 0x000fe20000010000 */
[----:B------:R-:W-:Y:S01]  /*46bb0*/  FMUL.FTZ R127, R122, 0.25 ;  /* 0x3e8000007a7f7820 */ /* 0x000fe20000410000 */
[----:B------:R-:W-:Y:S01]  /*46bc0*/  FSETP.GT.FTZ.AND P5, PT, R49, 8.50705917302346158658e+37, PT ;  /* 0x7e8000003100780b */ /* 0x000fe20003fb4000 */
[--C-:B------:R-:W-:Y:S01]  /*46bd0*/  FADD.FTZ R123, R123, -R166.reuse ;  /* 0x800000a67b7b7221 */ /* 0x100fe20000010000 */
[----:B------:R-:W4:Y:S01]  /*46be0*/  LDC R165, c[0x0][0x380] ;  /* 0x0000e000ffa57b82 */ /* 0x000f220000000800 */
[----:B------:R-:W4:Y:S01]  /*46bf0*/  LDCU.128 UR56, c[0x3][0x2220] ;  /* 0x00c44400ff3877ac */ /* 0x000f220008000c00 */
[----:B---3--:R-:W-:Y:S01]  /*46c00*/  IADD3 R124, PT, PT, R4, UR40, RZ ;  /* 0x00000028047c7c10 */ /* 0x008fe2000fffe0ff */
[----:B------:R-:W-:Y:S01]  /*46c10*/  FFMA.FTZ R123, R2, R123, R119 ;  /* 0x0000007b027b7223 */ /* 0x000fe20000010077 */
[----:B------:R-:W-:Y:S01]  /*46c20*/  FSEL R127, R127, R122, P5 ;  /* 0x0000007a7f7f7208 */ /* 0x000fe20002800000 */
[----:B------:R-:W-:Y:S01]  /*46c30*/  UIADD3 UR18, UPT, UPT, UR10, 0x16, UR18 ;  /* 0x000000160a127890 */ /* 0x000fe2000fffe012 */
[C---:B------:R-:W-:Y:S01]  /*46c40*/  IADD3 R2, PT, PT, R4.reuse, UR42, RZ ;  /* 0x0000002a04027c10 */ /* 0x040fe2000fffe0ff */
[----:B0-----:R-:W-:Y:S01]  /*46c50*/  UIADD3 UR44, UPT, UPT, UR10, 0x16, UR44 ;  /* 0x000000160a2c7890 */ /* 0x001fe2000fffe02c */
[----:B------:R-:W0:Y:S01]  /*46c60*/  LDC R164, c[0x0][0x380] ;  /* 0x0000e000ffa47b82 */ /* 0x000e220000000800 */
[----:B------:R-:W-:Y:S01]  /*46c70*/  UIADD3 UR45, UPT, UPT, UR10, 0x16, UR45 ;  /* 0x000000160a2d7890 */ /* 0x000fe2000fffe02d */
[----:B--2---:R-:W-:Y:S01]  /*46c80*/  FFMA.FTZ R119, R159, R127, R166 ;  /* 0x0000007f9f777223 */ /* 0x004fe200000100a6 */
[----:B-1----:R-:W-:Y:S01]  /*46c90*/  IMAD R126, R163, UR18, R124 ;  /* 0x00000012a37e7c24 */ /* 0x002fe2000f8e027c */
[----:B------:R-:W-:Y:S01]  /*46ca0*/  UIADD3 UR19, UPT, UPT, UR10, 0x16, UR19 ;  /* 0x000000160a137890 */ /* 0x000fe2000fffe013 */
[C---:B------:R-:W-:Y:S01]  /*46cb0*/  IADD3 R124, PT, PT, R4.reuse, UR43, RZ ;  /* 0x0000002b047c7c10 */ /* 0x040fe2000fffe0ff */
[----:B----4-:R-:W-:Y:S01]  /*46cc0*/  IMAD R127, R169, UR44, R2 ;  /* 0x0000002ca97f7c24 */ /* 0x010fe2000f8e0202 */
[C---:B------:R-:W-:Y:S01]  /*46cd0*/  IADD3 R128, PT, PT, R4.reuse, UR41, RZ ;  /* 0x0000002904807c10 */ /* 0x040fe2000fffe0ff */
[----:B------:R-:W1:Y:S01]  /*46ce0*/  LDC R175, c[0x0][0x380] ;  /* 0x0000e000ffaf7b82 */ /* 0x000e620000000800 */
[----:B------:R-:W-:Y:S01]  /*46cf0*/  UIADD3 UR17, UPT, UPT, UR10, 0x16, UR17 ;  /* 0x000000160a117890 */ /* 0x000fe2000fffe011 */
[C---:B------:R-:W-:Y:S01]  /*46d00*/  IADD3 R2, PT, PT, R4.reuse, UR15, RZ ;  /* 0x0000000f04027c10 */ /* 0x040fe2000fffe0ff */
[----:B------:R-:W-:Y:S01]  /*46d10*/  UIADD3 UR46, UPT, UPT, UR10, 0x16, UR46 ;  /* 0x000000160a2e7890 */ /* 0x000fe2000fffe02e */
[C---:B------:R-:W-:Y:S01]  /*46d20*/  IADD3 R161, PT, PT, R4.reuse, UR48, RZ ;  /* 0x0000003004a17c10 */ /* 0x040fe2000fffe0ff */
[----:B------:R-:W-:Y:S01]  /*46d30*/  UIADD3 UR47, UPT, UPT, UR10, 0x16, UR47 ;  /* 0x000000160a2f7890 */ /* 0x000fe2000fffe02f */
[C---:B------:R-:W-:Y:S01]  /*46d40*/  IADD3 R162, PT, PT, R4.reuse, UR49, RZ ;  /* 0x0000003104a27c10 */ /* 0x040fe2000fffe0ff */
[----:B------:R-:W-:Y:S01]  /*46d50*/  IMAD R159, R173, UR45, R124 ;  /* 0x0000002dad9f7c24 */ /* 0x000fe2000f8e027c */
[----:B------:R-:W2:Y:S01]  /*46d60*/  LDC R177, c[0x0][0x380] ;  /* 0x0000e000ffb17b82 */ /* 0x000ea20000000800 */
[----:B------:R-:W-:Y:S01]  /*46d70*/  UIADD3 UR52, UPT, UPT, UR10, 0x16, UR52 ;  /* 0x000000160a347890 */ /* 0x000fe2000fffe034 */
[----:B------:R-:W-:Y:S01]  /*46d80*/  IMAD R128, R167, UR19, R128 ;  /* 0x00000013a7807c24 */ /* 0x000fe2000f8e0280 */
[C---:B------:R-:W-:Y:S01]  /*46d90*/  IADD3 R124, PT, PT, R4.reuse, UR50, RZ ;  /* 0x00000032047c7c10 */ /* 0x040fe2000fffe0ff */
[----:B------:R-:W-:Y:S01]  /*46da0*/  UIADD3 UR53, UPT, UPT, UR10, 0x16, UR53 ;  /* 0x000000160a357890 */ /* 0x000fe2000fffe035 */
[----:B------:R-:W-:Y:S01]  /*46db0*/  IMAD R2, R165, UR17, R2 ;  /* 0x00000011a5027c24 */ /* 0x000fe2000f8e0202 */
[----:B------:R-:W-:Y:S01]  /*46dc0*/  UIADD3 UR54, UPT, UPT, UR10, 0x16, UR54 ;  /* 0x000000160a367890 */ /* 0x000fe2000fffe036 */
[C---:B------:R-:W-:Y:S01]  /*46dd0*/  IADD3 R163, PT, PT, R4.reuse, UR51, RZ ;  /* 0x0000003304a37c10 */ /* 0x040fe2000fffe0ff */
[----:B------:R-:W3:Y:S01]  /*46de0*/  LDC R168, c[0x0][0x380] ;  /* 0x0000e000ffa87b82 */ /* 0x000ee20000000800 */
[----:B------:R-:W-:Y:S01]  /*46df0*/  UIADD3 UR55, UPT, UPT, UR10, 0x16, UR55 ;  /* 0x000000160a377890 */ /* 0x000fe2000fffe037 */
[----:B------:R-:W-:Y:S01]  /*46e00*/  IADD3 R166, PT, PT, R4, UR56, RZ ;  /* 0x0000003804a67c10 */ /* 0x000fe2000fffe0ff */
[----:B0-----:R-:W-:Y:S01]  /*46e10*/  IMAD R161, R164, UR46, R161 ;  /* 0x0000002ea4a17c24 */ /* 0x001fe2000f8e02a1 */
[----:B------:R-:W-:-:S02]  /*46e20*/  IADD3 R167, PT, PT, R4, UR57, RZ ;  /* 0x0000003904a77c10 */ /* 0x000fc4000fffe0ff */
[----:B------:R-:W-:Y:S02]  /*46e30*/  IADD3 R126, PT, PT, R126, 0x16, RZ ;  /* 0x000000167e7e7810 */ /* 0x000fe40007ffe0ff */
[----:B------:R-:W0:Y:S01]  /*46e40*/  LDC R179, c[0x0][0x380] ;  /* 0x0000e000ffb37b82 */ /* 0x000e220000000800 */
[----:B-1----:R-:W-:Y:S01]  /*46e50*/  IMAD R162, R175, UR47, R162 ;  /* 0x0000002fafa27c24 */ /* 0x002fe2000f8e02a2 */
[----:B------:R-:W-:Y:S02]  /*46e60*/  IADD3 R128, PT, PT, R128, 0x16, RZ ;  /* 0x0000001680807810 */ /* 0x000fe40007ffe0ff */
[----:B------:R-:W-:Y:S02]  /*46e70*/  P2R R171, PR, RZ, 0x40 ;  /* 0x00000040ffab7803 */ /* 0x000fe40000000000 */
[----:B------:R-:W-:Y:S02]  /*46e80*/  IADD3 R169, PT, PT, R162, 0x16, RZ ;  /* 0x00000016a2a97810 */ /* 0x000fe40007ffe0ff */
[----:B------:R-:W1:Y:S01]  /*46e90*/  LDC R170, c[0x0][0x380] ;  /* 0x0000e000ffaa7b82 */ /* 0x000e620000000800 */
[----:B--2---:R-:W-:Y:S01]  /*46ea0*/  IMAD R164, R177, UR52, R124 ;  /* 0x00000034b1a47c24 */ /* 0x004fe2000f8e027c */
[----:B------:R-:W-:-:S02]  /*46eb0*/  IADD3 R124, PT, PT, R2, 0x16, RZ ;  /* 0x00000016027c7810 */ /* 0x000fc40007ffe0ff */
[----:B------:R-:W-:Y:S02]  /*46ec0*/  IADD3 R2, PT, PT, R127, 0x16, RZ ;  /* 0x000000167f027810 */ /* 0x000fe40007ffe0ff */
[----:B------:R-:W5:Y:S01]  /*46ed0*/  TLD.LZ RZ, R127, R126, UR60, 1D, 0x1 ;  /* 0x00ff3cff7e7f7f66 */ /* 0x000f6200081e01ff */
[----:B------:R-:W-:Y:S01]  /*46ee0*/  IADD3 R177, PT, PT, R164, 0x16, RZ ;  /* 0x00000016a4b17810 */ /* 0x000fe20007ffe0ff */
[----:B---3--:R-:W-:Y:S01]  /*46ef0*/  IMAD R165, R168, UR53, R163 ;  /* 0x00000035a8a57c24 */ /* 0x008fe2000f8e02a3 */
[----:B------:R-:W-:Y:S02]  /*46f00*/  IADD3 R163, PT, PT, R159, 0x16, RZ ;  /* 0x000000169fa37810 */ /* 0x000fe40007ffe0ff */
[----:B------:R-:W5:Y:S01]  /*46f10*/  TLD.LZ RZ, R159, R128, UR60, 1D, 0x1 ;  /* 0x00ff3cff809f7f66 */ /* 0x000f6200081e01ff */
[----:B------:R-:W5:Y:S01]  /*46f20*/  TLD.LZ RZ, R162, R126, UR8, 1D, 0x1 ;  /* 0x00ff08ff7ea27f66 */ /* 0x000f6200081e01ff */
[----:B------:R-:W-:Y:S01]  /*46f30*/  IADD3 R168, PT, PT, R161, 0x16, RZ ;  /* 0x00000016a1a87810 */ /* 0x000fe20007ffe0ff */
[----:B0-----:R-:W-:Y:S01]  /*46f40*/  IMAD R166, R179, UR54, R166 ;  /* 0x00000036b3a67c24 */ /* 0x001fe2000f8e02a6 */
[----:B------:R-:W5:Y:S01]  /*46f50*/  TLD.LZ RZ, R161, R128, UR8, 1D, 0x1 ;  /* 0x00ff08ff80a17f66 */ /* 0x000f6200081e01ff */
[----:B------:R-:W5:Y:S01]  /*46f60*/  TLD.LZ RZ, R164, R2, UR60, 1D, 0x1 ;  /* 0x00ff3cff02a47f66 */ /* 0x000f6200081e01ff */
[----:B------:R-:W-:-:S02]  /*46f70*/  IADD3 R180, PT, PT, R165, 0x16, RZ ;  /* 0x00000016a5b47810 */ /* 0x000fc40007ffe0ff */
[----:B------:R-:W-:Y:S01]  /*46f80*/  IADD3 R183, PT, PT, R166, 0x16, RZ ;  /* 0x00000016a6b77810 */ /* 0x000fe20007ffe0ff */
[----:B-1----:R-:W-:Y:S01]  /*46f90*/  IMAD R167, R170, UR55, R167 ;  /* 0x00000037aaa77c24 */ /* 0x002fe2000f8e02a7 */
[----:B------:R0:W5:Y:S01]  /*46fa0*/  TLD.LZ RZ, R165, R2, UR8, 1D, 0x1 ;  /* 0x00ff08ff02a57f66 */ /* 0x00016200081e01ff */
[----:B------:R-:W5:Y:S03]  /*46fb0*/  TLD.LZ RZ, R166, R163, UR60, 1D, 0x1 ;  /* 0x00ff3cffa3a67f66 */ /* 0x000f6600081e01ff */
[----:B------:R-:W-:Y:S02]  /*46fc0*/  IADD3 R186, PT, PT, R167, 0x16, RZ ;  /* 0x00000016a7ba7810 */ /* 0x000fe40007ffe0ff */
[----:B------:R1:W5:Y:S01]  /*46fd0*/  TLD.LZ RZ, R167, R163, UR8, 1D, 0x1 ;  /* 0x00ff08ffa3a77f66 */ /* 0x00036200081e01ff */
[----:B------:R-:W5:Y:S01]  /*46fe0*/  TLD.LZ RZ, R172, R168, UR60, 1D, 0x1 ;  /* 0x00ff3cffa8ac7f66 */ /* 0x000f6200081e01ff */
[----:B------:R-:W5:Y:S01]  /*46ff0*/  TLD.LZ RZ, R175, R169, UR60, 1D, 0x1 ;  /* 0x00ff3cffa9af7f66 */ /* 0x000f6200081e01ff */
[----:B------:R-:W5:Y:S01]  /*47000*/  TLD.LZ RZ, R173, R168, UR8, 1D, 0x1 ;  /* 0x00ff08ffa8ad7f66 */ /* 0x000f6200081e01ff */
[----:B------:R2:W-:Y:S01]  /*47010*/  TLD.LZ RZ, R176, R169, UR8, 1D, 0x1 ;  /* 0x00ff08ffa9b07f66 */ /* 0x0005e200081e01ff */
[----:B------:R-:W5:Y:S01]  /*47020*/  TLD.LZ RZ, R178, R177, UR60, 1D, 0x1 ;  /* 0x00ff3cffb1b27f66 */ /* 0x000f6200081e01ff */
[----:B------:R-:W-:Y:S01]  /*47030*/  TLD.LZ RZ, R179, R177, UR8, 1D, 0x1 ;  /* 0x00ff08ffb1b37f66 */ /* 0x000fe200081e01ff */
[----:B------:R-:W-:Y:S01]  /*47040*/  TLD.LZ RZ, R181, R180, UR60, 1D, 0x1 ;  /* 0x00ff3cffb4b57f66 */ /* 0x000fe200081e01ff */
[----:B------:R-:W-:Y:S01]  /*47050*/  TLD.LZ RZ, R182, R180, UR8, 1D, 0x1 ;  /* 0x00ff08ffb4b67f66 */ /* 0x000fe200081e01ff */
[----:B------:R-:W5:Y:S01]  /*47060*/  TLD.LZ RZ, R126, R124, UR60, 1D, 0x1 ;  /* 0x00ff3cff7c7e7f66 */ /* 0x000f6200081e01ff */
[----:B------:R3:W5:Y:S01]  /*47070*/  TLD.LZ RZ, R170, R124, UR8, 1D, 0x1 ;  /* 0x00ff08ff7caa7f66 */ /* 0x00076200081e01ff */
[----:B------:R-:W-:Y:S01]  /*47080*/  TLD.LZ RZ, R184, R183, UR60, 1D, 0x1 ;  /* 0x00ff3cffb7b87f66 */ /* 0x000fe200081e01ff */
[----:B------:R-:W-:Y:S01]  /*47090*/  TLD.LZ RZ, R185, R183, UR8, 1D, 0x1 ;  /* 0x00ff08ffb7b97f66 */ /* 0x000fe200081e01ff */
[----:B------:R-:W5:Y:S01]  /*470a0*/  TLD.LZ RZ, R187, R186, UR60, 1D, 0x1 ;  /* 0x00ff3cffbabb7f66 */ /* 0x000f6200081e01ff */
[----:B------:R-:W5:Y:S01]  /*470b0*/  TLD.LZ RZ, R168, R186, UR8, 1D, 0x1 ;  /* 0x00ff08ffbaa87f66 */ /* 0x000f6200081e01ff */
[----:B------:R-:W4:Y:S01]  /*470c0*/  LDCU.128 UR16, c[0x3][0x390] ;  /* 0x00c07200ff1077ac */ /* 0x000f220008000c00 */
[----:B0-----:R-:W-:Y:S01]  /*470d0*/  FADD.FTZ R2, R125, -R119 ;  /* 0x800000777d027221 */ /* 0x001fe20000010000 */
[----:B------:R-:W-:Y:S01]  /*470e0*/  FSETP.GT.FTZ.AND P6, PT, R138, 8.50705917302346158658e+37, PT ;  /* 0x7e8000008a00780b */ /* 0x000fe20003fd4000 */
[----:B-1----:R-:W-:Y:S01]  /*470f0*/  FADD.FTZ R163, R160, R125 ;  /* 0x0000007da0a37221 */ /* 0x002fe20000010000 */
[----:B------:R-:W0:Y:S01]  /*47100*/  LDCU.128 UR12, c[0x3][0x130] ;  /* 0x00c02600ff0c77ac */ /* 0x000e220008000c00 */
[----:B--2---:R-:W-:Y:S01]  /*47110*/  FFMA.FTZ R169, R122, R2, R123 ;  /* 0x000000027aa97223 */ /* 0x004fe2000001007b */
[----:B------:R-:W-:Y:S01]  /*47120*/  MOV R122, 0x42980000 ;  /* 0x42980000007a7802 */ /* 0x000fe20000000f00 */
[----:B------:R-:W-:Y:S01]  /*47130*/  HFMA2 R125, -RZ, RZ, 3.30078125, 0 ;  /* 0x429a0000ff7d7431 */ /* 0x000fe200000001ff */
[----:B------:R-:W1:Y:S01]  /*47140*/  LDCU.128 UR40, c[0x3][0x140] ;  /* 0x00c02800ff2877ac */ /* 0x000e620008000c00 */
[----:B------:R-:W-:-:S02]  /*47150*/  FSETP.GT.FTZ.AND P5, PT, R137, 8.50705917302346158658e+37, PT ;  /* 0x7e8000008900780b */ /* 0x000fc40003fb4000 */
[----:B---3--:R-:W-:Y:S01]  /*47160*/  FSEL R124, R122, 19, !P6 ;  /* 0x419800007a7c7808 */ /* 0x008fe20007000000 */
[----:B------:R-:W2:Y:S01]  /*47170*/  LDCU.128 UR44, c[0x3][0x3a0] ;  /* 0x00c07400ff2c77ac */ /* 0x000ea20008000c00 */
[----:B------:R-:W3:Y:S04]  /*47180*/  LDC R180, c[0x0][0x380] ;  /* 0x0000e000ffb47b82 */ /* 0x000ee80000000800 */
[----:B------:R-:W2:Y:S01]  /*47190*/  MUFU.RCP R124, R124 ;  /* 0x0000007c007c7308 */ /* 0x000ea20000001000 */
[----:B------:R-:W-:Y:S01]  /*471a0*/  FSEL R125, R125, 19.25, !P5 ;  /* 0x419a00007d7d7808 */ /* 0x000fe20006800000 */
[----:B------:R-:W-:-:S04]  /*471b0*/  DEPBAR.LE SB5, 0xd ;  /* 0x0000d3400000791a */ /* 0x000fc80000000000 */
[----:B------:R-:W-:Y:S01]  /*471c0*/  FMUL.FTZ R127, R127, UR38 ;  /* 0x000000267f7f7c20 */ /* 0x000fe20008410000 */
[----:B------:R-:W-:-:S03]  /*471d0*/  FMUL.FTZ R2, R159, UR39 ;  /* 0x000000279f027c20 */ /* 0x000fc60008410000 */
[----:B0-----:R-:W-:Y:S01]  /*471e0*/  FFMA.FTZ R162, R162, UR12, R127 ;  /* 0x0000000ca2a27c23 */ /* 0x001fe2000801007f */
[----:B------:R-:W-:-:S04]  /*471f0*/  DEPBAR.LE SB5, 0xa ;  /* 0x0000d2800000791a */ /* 0x000fc80000000000 */
[----:B------:R-:W-:Y:S01]  /*47200*/  FFMA.FTZ R161, R161, UR13, R2 ;  /* 0x0000000da1a17c23 */ /* 0x000fe20008010002 */
[----:B----4-:R-:W-:-:S04]  /*47210*/  FMUL.FTZ R164, R164, UR16 ;  /* 0x00000010a4a47c20 */ /* 0x010fc80008410000 */
[----:B------:R-:W-:Y:S01]  /*47220*/  FFMA.FTZ R127, R165, UR14, R164 ;  /* 0x0000000ea57f7c23 */ /* 0x000fe200080100a4 */
[----:B------:R-:W-:-:S04]  /*47230*/  DEPBAR.LE SB5, 0x8 ;  /* 0x0000d2000000791a */ /* 0x000fc80000000000 */
[----:B------:R-:W-:Y:S01]  /*47240*/  FMUL.FTZ R166, R166, UR17 ;  /* 0x00000011a6a67c20 */ /* 0x000fe20008410000 */
[----:B------:R-:W0:Y:S03]  /*47250*/  LDC R165, c[0x0][0x380] ;  /* 0x0000e000ffa57b82 */ /* 0x000e260000000800 */
[----:B------:R-:W-:Y:S01]  /*47260*/  FFMA.FTZ R159, R167, UR15, R166 ;  /* 0x0000000fa79f7c23 */ /* 0x000fe200080100a6 */
[----:B------:R-:W4:Y:S01]  /*47270*/  LDCU.128 UR12, c[0x3][0x11c0] ;  /* 0x00c23800ff0c77ac */ /* 0x000f220008000c00 */
[----:B------:R-:W-:-:S04]  /*47280*/  DEPBAR.LE SB5, 0x6 ;  /* 0x0000d1800000791a */ /* 0x000fc80000000000 */
[----:B------:R-:W-:Y:S01]  /*47290*/  FMUL.FTZ R164, R172, UR18 ;  /* 0x00000012aca47c20 */ /* 0x000fe20008410000 */
[----:B------:R-:W-:Y:S01]  /*472a0*/  FMUL.FTZ R175, R175, UR19 ;  /* 0x00000013afaf7c20 */ /* 0x000fe20008410000 */
[----:B------:R-:W3:Y:S01]  /*472b0*/  LDC R167, c[0x0][0x380] ;  /* 0x0000e000ffa77b82 */ /* 0x000ee20000000800 */
[----:B------:R-:W3:Y:S01]  /*472c0*/  LDCU.128 UR16, c[0x3][0x150] ;  /* 0x00c02a00ff1077ac */ /* 0x000ee20008000c00 */
[----:B------:R-:W-:-:S04]  /*472d0*/  DEPBAR.LE SB5, 0x4 ;  /* 0x0000d1000000791a */ /* 0x000fc80000000000 */
[----:B-1----:R-:W-:Y:S01]  /*472e0*/  FFMA.FTZ R164, R173, UR40, R164 ;  /* 0x00000028ada47c23 */ /* 0x002fe200080100a4 */
[----:B--2---:R-:W-:Y:S01]  /*472f0*/  FMUL.FTZ R128, R178, UR44 ;  /* 0x0000002cb2807c20 */ /* 0x004fe20008410000 */
[----:B------:R-:W-:Y:S01]  /*47300*/  FFMA.FTZ R160, R176, UR41, R175 ;  /* 0x00000029b0a07c23 */ /* 0x000fe200080100af */
[----:B------:R-:W-:-:S04]  /*47310*/  DEPBAR.LE SB5, 0x3 ;  /* 0x0000d0c00000791a */ /* 0x000fc80000000000 */
[----:B------:R-:W-:Y:S01]  /*47320*/  FMUL.FTZ R123, R126, UR37 ;  /* 0x000000257e7b7c20 */ /* 0x000fe20008410000 */
[----:B------:R1:W2:Y:S01]  /*47330*/  MUFU.RCP R178, R125 ;  /* 0x0000007d00b27308 */ /* 0x0002a20000001000 */
[----:B------:R-:W-:Y:S01]  /*47340*/  FFMA.FTZ R128, R179, UR42, R128 ;  /* 0x0000002ab3807c23 */ /* 0x000fe20008010080 */
[----:B------:R-:W2:Y:S01]  /*47350*/  LDC R126, c[0x0][0x380] ;  /* 0x0000e000ff7e7b82 */ /* 0x000ea20000000800 */
[----:B------:R-:W-:-:S04]  /*47360*/  DEPBAR.LE SB5, 0x2 ;  /* 0x0000d0800000791a */ /* 0x000fc80000000000 */
[----:B------:R-:W-:Y:S01]  /*47370*/  FFMA.FTZ R170, R170, UR35, R123 ;  /* 0x00000023aaaa7c23 */ /* 0x000fe2000801007b */
[----:B------:R-:W1:Y:S01]  /*47380*/  LDCU.128 UR32, c[0x3][0x2230] ;  /* 0x00c44600ff2077ac */ /* 0x000e620008000c00 */
[----:B------:R-:W-:Y:S02]  /*47390*/  FMUL.FTZ R181, R181, UR45 ;  /* 0x0000002db5b57c20 */ /* 0x000fe40008410000 */
[----:B------:R-:W-:Y:S01]  /*473a0*/  FADD.FTZ R172, -R119, R170 ;  /* 0x000000aa77ac7221 */ /* 0x000fe20000010100 */
[----:B----4-:R-:W-:Y:S01]  /*473b0*/  UIADD3 UR12, UPT, UPT, UR10, 0x16, UR12 ;  /* 0x000000160a0c7890 */ /* 0x010fe2000fffe00c */
[----:B------:R-:W-:Y:S02]  /*473c0*/  FFMA.FTZ R2, R182, UR43, R181 ;  /* 0x0000002bb6027c23 */ /* 0x000fe400080100b5 */
[----:B------:R-:W-:Y:S01]  /*473d0*/  FMUL.FTZ R123, R172, 0.25 ;  /* 0x3e800000ac7b7820 */ /* 0x000fe20000410000 */
[----:B------:R-:W-:Y:S01]  /*473e0*/  UIADD3 UR13, UPT, UPT, UR10, 0x16, UR13 ;  /* 0x000000160a0d7890 */ /* 0x000fe2000fffe00d */
[----:B------:R-:W-:Y:S01]  /*473f0*/  MOV R181, 0x429c0000 ;  /* 0x429c000000b57802 */ /* 0x000fe20000000f00 */
[----:B------:R-:W-:-:S02]  /*47400*/  UIADD3 UR15, UPT, UPT, UR10, 0x16, UR15 ;  /* 0x000000160a0f7890 */ /* 0x000fc4000fffe00f */
[----:B------:R-:W-:Y:S01]  /*47410*/  FSEL R122, R123, R172, P6 ;  /* 0x000000ac7b7a7208 */ /* 0x000fe20003000000 */
[----:B------:R-:W-:-:S04]  /*47420*/  UIADD3 UR14, UPT, UPT, UR10, 0x16, UR14 ;  /* 0x000000160a0e7890 */ /* 0x000fc8000fffe00e */
[----:B------:R-:W-:Y:S01]  /*47430*/  FFMA.FTZ R173, R124, R122, R119 ;  /* 0x0000007a7cad7223 */ /* 0x000fe20000010077 */
[C---:B------:R-:W-:Y:S02]  /*47440*/  IADD3 R119, PT, PT, R4.reuse, UR58, RZ ;  /* 0x0000003a04777c10 */ /* 0x040fe4000fffe0ff */
[C---:B------:R-:W-:Y:S01]  /*47450*/  IADD3 R122, PT, PT, R4.reuse, UR59, RZ ;  /* 0x0000003b047a7c10 */ /* 0x040fe2000fffe0ff */
[----:B------:R-:W-:Y:S01]  /*47460*/  FADD.FTZ R176, -R173, R162 ;  /* 0x000000a2adb07221 */ /* 0x000fe20000010100 */
[----:B-1----:R-:W-:Y:S01]  /*47470*/  IADD3 R125, PT, PT, R4, UR32, RZ ;  /* 0x00000020047d7c10 */ /* 0x002fe2000fffe0ff */
[----:B--2---:R-:W-:Y:S01]  /*47480*/  IMAD R123, R126, UR12, R119 ;  /* 0x0000000c7e7b7c24 */ /* 0x004fe2000f8e0277 */
[----:B------:R-:W-:Y:S01]  /*47490*/  IADD3 R126, PT, PT, R4, UR33, RZ ;  /* 0x00000021047e7c10 */ /* 0x000fe2000fffe0ff */
[----:B0-----:R-:W-:Y:S02]  /*474a0*/  IMAD R124, R165, UR13, R122 ;  /* 0x0000000da57c7c24 */ /* 0x001fe4000f8e027a */
[----:B------:R-:W-:Y:S01]  /*474b0*/  FMUL.FTZ R119, R176, 0.25 ;  /* 0x3e800000b0777820 */ /* 0x000fe20000410000 */
[----:B---3--:R-:W-:Y:S01]  /*474c0*/  IMAD R125, R180, UR14, R125 ;  /* 0x0000000eb47d7c24 */ /* 0x008fe2000f8e027d */
[----:B------:R-:W-:Y:S01]  /*474d0*/  IADD3 R177, PT, PT, R123, 0x16, RZ ;  /* 0x000000167bb17810 */ /* 0x000fe20007ffe0ff */
[----:B------:R-:W-:-:S04]  /*474e0*/  DEPBAR.LE SB5, 0x1 ;  /* 0x0000d0400000791a */ /* 0x000fc80000000000 */
[----:B------:R-:W-:Y:S01]  /*474f0*/  FMUL.FTZ R165, R187, UR47 ;  /* 0x0000002fbba57c20 */ /* 0x000fe20008410000 */
[----:B------:R-:W-:Y:S01]  /*47500*/  IMAD R126, R167, UR15, R126 ;  /* 0x0000000fa77e7c24 */ /* 0x000fe2000f8e027e */
[----:B------:R-:W-:Y:S01]  /*47510*/  FSEL R122, R119, R176, P5 ;  /* 0x000000b0777a7208 */ /* 0x000fe20002800000 */
[----:B------:R-:W5:Y:S01]  /*47520*/  TLD.LZ RZ, R167, R177, UR60, 1D, 0x1 ;  /* 0x00ff3cffb1a77f66 */ /* 0x000f6200081e01ff */
[----:B------:R-:W-:-:S04]  /*47530*/  DEPBAR.LE SB5, 0x1 ;  /* 0x0000d0400000791a */ /* 0x000fc80000000000 */
[----:B------:R-:W-:Y:S01]  /*47540*/  FFMA.FTZ R165, R168, UR17, R165 ;  /* 0x00000011a8a57c23 */ /* 0x000fe200080100a5 */
[----:B------:R-:W-:Y:S01]  /*47550*/  IADD3 R179, PT, PT, R125, 0x16, RZ ;  /* 0x000000167db37810 */ /* 0x000fe20007ffe0ff */
[----:B------:R-:W5:Y:S01]  /*47560*/  TLD.LZ RZ, R168, R177, UR8, 1D, 0x1 ;  /* 0x00ff08ffb1a87f66 */ /* 0x000f6200081e01ff */
[--C-:B------:R-:W-:Y:S01]  /*47570*/  FFMA.FTZ R175, R178, R122, R173.reuse ;  /* 0x0000007ab2af7223 */ /* 0x100fe200000100ad */
[----:B------:R-:W-:Y:S01]  /*47580*/  IADD3 R178, PT, PT, R124, 0x16, RZ ;  /* 0x000000167cb27810 */ /* 0x000fe20007ffe0ff */
[----:B------:R-:W-:Y:S01]  /*47590*/  FMUL.FTZ R166, R184, UR46 ;  /* 0x0000002eb8a67c20 */ /* 0x000fe20008410000 */
[----:B------:R-:W-:Y:S02]  /*475a0*/  IADD3 R180, PT, PT, R126, 0x16, RZ ;  /* 0x000000167eb47810 */ /* 0x000fe40007ffe0ff */
[----:B------:R-:W-:Y:S01]  /*475b0*/  TLD.LZ RZ, R124, R178, UR60, 1D, 0x1 ;  /* 0x00ff3cffb27c7f66 */ /* 0x000fe200081e01ff */
[----:B------:R0:W-:Y:S01]  /*475c0*/  TLD.LZ RZ, R126, R178, UR8, 1D, 0x1 ;  /* 0x00ff08ffb27e7f66 */ /* 0x0001e200081e01ff */
[----:B------:R-:W5:Y:S01]  /*475d0*/  TLD.LZ RZ, R123, R179, UR60, 1D, 0x1 ;  /* 0x00ff3cffb37b7f66 */ /* 0x000f6200081e01ff */
[----:B------:R-:W5:Y:S01]  /*475e0*/  TLD.LZ RZ, R122, R179, UR8, 1D, 0x1 ;  /* 0x00ff08ffb37a7f66 */ /* 0x000f6200081e01ff */
[----:B------:R-:W5:Y:S01]  /*475f0*/  TLD.LZ RZ, R119, R180, UR60, 1D, 0x1 ;  /* 0x00ff3cffb4777f66 */ /* 0x000f6200081e01ff */
[----:B------:R1:W5:Y:S01]  /*47600*/  TLD.LZ RZ, R125, R180, UR8, 1D, 0x1 ;  /* 0x00ff08ffb47d7f66 */ /* 0x00036200081e01ff */
[----:B------:R-:W-:Y:S01]  /*47610*/  FADD.FTZ R173, R170, -R173 ;  /* 0x800000adaaad7221 */ /* 0x000fe20000010000 */
[----:B------:R-:W-:Y:S01]  /*47620*/  FSETP.GT.FTZ.AND P5, PT, R136, 8.50705917302346158658e+37, PT ;  /* 0x7e8000008800780b */ /* 0x000fe20003fb4000 */
[----:B------:R-:W-:Y:S01]  /*47630*/  FADD.FTZ R163, R163, R170 ;  /* 0x000000aaa3a37221 */ /* 0x000fe20000010000 */
[----:B------:R-:W-:Y:S01]  /*47640*/  FSETP.GT.FTZ.AND P6, PT, R48, 8.50705917302346158658e+37, PT ;  /* 0x7e8000003000780b */ /* 0x000fe20003fd4000 */
[----:B------:R-:W-:Y:S01]  /*47650*/  FFMA.FTZ R169, R172, R173, R169 ;  /* 0x000000adaca97223 */ /* 0x000fe200000100a9 */
[----:B------:R-:W-:Y:S01]  /*47660*/  FADD.FTZ R172, -R175, R161 ;  /* 0x000000a1afac7221 */ /* 0x000fe20000010100 */
[----:B------:R-:W-:Y:S01]  /*47670*/  FSEL R181, R181, 19.5, !P5 ;  /* 0x419c0000b5b57808 */ /* 0x000fe20006800000 */
[----:B------:R-:W-:Y:S01]  /*47680*/  FFMA.FTZ R166, R185, UR16, R166 ;  /* 0x00000010b9a67c23 */ /* 0x000fe200080100a6 */
[----:B------:R-:W2:Y:S01]  /*47690*/  LDCU.128 UR40, c[0x3][0x3b0] ;  /* 0x00c07600ff2877ac */ /* 0x000ea20008000c00 */
[----:B------:R-:W-:Y:S01]  /*476a0*/  FMUL.FTZ R173, R172, 0.25 ;  /* 0x3e800000acad7820 */ /* 0x000fe20000410000 */
[----:B------:R-:W3:Y:S01]  /*476b0*/  MUFU.RCP R182, R181 ;  /* 0x000000b500b67308 */ /* 0x000ee20000001000 */
[----:B------:R-:W4:Y:S03]  /*476c0*/  LDCU.128 UR36, c[0x3][0x11d0] ;  /* 0x00c23a00ff2477ac */ /* 0x000f260008000c00 */
[----:B0-----:R-:W-:Y:S01]  /*476d0*/  FSEL R178, R173, R172, P5 ;  /* 0x000000acadb27208 */ /* 0x001fe20002800000 */
[----:B------:R-:W-:Y:S01]  /*476e0*/  HFMA2 R173, -RZ, RZ, 3.30859375, 0 ;  /* 0x429e0000ffad7431 */ /* 0x000fe200000001ff */
[----:B------:R-:W-:Y:S01]  /*476f0*/  FSETP.GT.FTZ.AND P5, PT, R47, 8.50705917302346158658e+37, PT ;  /* 0x7e8000002f00780b */ /* 0x000fe20003fb4000 */
[----:B------:R-:W0:Y:S01]  /*47700*/  LDCU.128 UR44, c[0x3][0x2240] ;  /* 0x00c44800ff2c77ac */ /* 0x000e220008000c00 */
[----:B------:R-:W1:Y:S02]  /*47710*/  LDCU.128 UR12, c[0x3][0x11e0] ;  /* 0x00c23c00ff0c77ac */ /* 0x000e640008000c00 */
[----:B------:R-:W-:Y:S01]  /*47720*/  FSEL R177, R173, 19.75, !P6 ;  /* 0x419e0000adb17808 */ /* 0x000fe20007000000 */
[--C-:B---3--:R-:W-:Y:S01]  /*47730*/  FFMA.FTZ R178, R182, R178, R175.reuse ;  /* 0x000000b2b6b27223 */ /* 0x108fe200000100af */
[----:B------:R-:W-:Y:S01]  /*47740*/  FADD.FTZ R175, R162, -R175 ;  /* 0x800000afa2af7221 */ /* 0x000fe20000010000 */
[----:B------:R-:W-:Y:S01]  /*47750*/  FADD.FTZ R162, R163, R162 ;  /* 0x000000a2a3a27221 */ /* 0x000fe20000010000 */
[----:B----4-:R-:W-:-:S02]  /*47760*/  UIADD3 UR38, UPT, UPT, UR10, 0x16, UR38 ;  /* 0x000000160a267890 */ /* 0x010fc4000fffe026 */
[----:B------:R-:W3:Y:S01]  /*47770*/  MUFU.RCP R177, R177 ;  /* 0x000000b100b17308 */ /* 0x000ee20000001000 */
[----:B------:R-:W-:Y:S01]  /*47780*/  FFMA.FTZ R169, R176, R175, R169 ;  /* 0x000000afb0a97223 */ /* 0x000fe200000100a9 */
[----:B------:R-:W-:Y:S01]  /*47790*/  FADD.FTZ R176, -R178, R127 ;  /* 0x0000007fb2b07221 */ /* 0x000fe20000010100 */
[----:B------:R-:W-:Y:S01]  /*477a0*/  FADD.FTZ R162, R162, R161 ;  /* 0x000000a1a2a27221 */ /* 0x000fe20000010000 */
[----:B------:R-:W-:Y:S02]  /*477b0*/  UIADD3 UR36, UPT, UPT, UR10, 0x16, UR36 ;  /* 0x000000160a247890 */ /* 0x000fe4000fffe024 */
[----:B------:R-:W-:Y:S01]  /*477c0*/  FMUL.FTZ R173, R176, 0.25 ;  /* 0x3e800000b0ad7820 */ /* 0x000fe20000410000 */
[----:B------:R-:W-:Y:S01]  /*477d0*/  FADD.FTZ R162, R162, R127 ;  /* 0x0000007fa2a27221 */ /* 0x000fe20000010000 */
[----:B-1----:R-:W-:Y:S02]  /*477e0*/  UIADD3 UR25, UPT, UPT, UR10, 0x16, UR14 ;  /* 0x000000160a197890 */ /* 0x002fe4000fffe00e */
[----:B------:R-:W-:Y:S01]  /*477f0*/  UIADD3 UR37, UPT, UPT, UR10, 0x16, UR37 ;  /* 0x000000160a257890 */ /* 0x000fe2000fffe025 */
[----:B------:R-:W-:Y:S01]  /*47800*/  FSEL R173, R173, R176, P6 ;  /* 0x000000b0adad7208 */ /* 0x000fe20003000000 */
[----:B------:R-:W-:Y:S01]  /*47810*/  UIADD3 UR39, UPT, UPT, UR10, 0x16, UR39 ;  /* 0x000000160a277890 */ /* 0x000fe2000fffe027 */
[----:B------:R-:W-:Y:S01]  /*47820*/  FSETP.GT.FTZ.AND P6, PT, R46, 8.50705917302346158658e+37, PT ;  /* 0x7e8000002e00780b */ /* 0x000fe20003fd4000 */
[----:B------:R-:W-:-:S02]  /*47830*/  UIADD3 UR5, UPT, UPT, UR10, 0x16, UR12 ;  /* 0x000000160a057890 */ /* 0x000fc4000fffe00c */
[----:B------:R-:W-:Y:S01]  /*47840*/  UIADD3 UR7, UPT, UPT, UR10, 0x16, UR13 ;  /* 0x000000160a077890 */ /* 0x000fe2000fffe00d */
[--C-:B---3--:R-:W-:Y:S01]  /*47850*/  FFMA.FTZ R180, R177, R173, R178.reuse ;  /* 0x000000adb1b47223 */ /* 0x108fe200000100b2 */
[----:B------:R-:W-:Y:S01]  /*47860*/  MOV R173, 0x42a00000 ;  /* 0x42a0000000ad7802 */ /* 0x000fe20000000f00 */
[----:B------:R-:W-:Y:S01]  /*47870*/  FADD.FTZ R178, R161, -R178 ;  /* 0x800000b2a1b27221 */ /* 0x000fe20000010000 */
[----:B------:R-:W-:Y:S01]  /*47880*/  HFMA2 R177, -RZ, RZ, 3.31640625, 0 ;  /* 0x42a20000ffb17431 */ /* 0x000fe200000001ff */
[----:B------:R-:W-:Y:S01]  /*47890*/  UIADD3 UR27, UPT, UPT, UR10, 0x16, UR15 ;  /* 0x000000160a1b7890 */ /* 0x000fe2000fffe00f */
[----:B------:R-:W-:Y:S01]  /*478a0*/  FSEL R175, R173, 20, !P5 ;  /* 0x41a00000adaf7808 */ /* 0x000fe20006800000 */
[----:B------:R-:W-:Y:S01]  /*478b0*/  FFMA.FTZ R169, R172, R178, R169 ;  /* 0x000000b2aca97223 */ /* 0x000fe200000100a9 */
[----:B------:R-:W-:Y:S01]  /*478c0*/  FADD.FTZ R172, -R180, R159 ;  /* 0x0000009fb4ac7221 */ /* 0x000fe20000010100 */
[----:B------:R-:W-:Y:S01]  /*478d0*/  HFMA2 R161, -RZ, RZ, 3.33203125, 0 ;  /* 0x42aa0000ffa17431 */ /* 0x000fe200000001ff */
[----:B------:R-:W1:Y:S02]  /*478e0*/  LDCU.128 UR12, c[0x3][0x11f0] ;  /* 0x00c23e00ff0c77ac */ /* 0x000e640008000c00 */
[----:B------:R-:W3:Y:S01]  /*478f0*/  MUFU.RCP R175, R175 ;  /* 0x000000af00af7308 */ /* 0x000ee20000001000 */
[----:B------:R-:W-:Y:S01]  /*47900*/  FMUL.FTZ R173, R172, 0.25 ;  /* 0x3e800000acad7820 */ /* 0x000fe20000410000 */
[----:B------:R-:W-:-:S04]  /*47910*/  FSEL R177, R177, 20.25, !P6 ;  /* 0x41a20000b1b17808 */ /* 0x000fc80007000000 */
[----:B------:R-:W-:Y:S02]  /*47920*/  FSEL R173, R173, R172, P5 ;  /* 0x000000acadad7208 */ /* 0x000fe40002800000 */
[----:B------:R4:W2:Y:S01]  /*47930*/  MUFU.RCP R182, R177 ;  /* 0x000000b100b67308 */ /* 0x0008a20000001000 */
[----:B------:R-:W-:Y:S01]  /*47940*/  FSETP.GT.FTZ.AND P5, PT, R45, 8.50705917302346158658e+37, PT ;  /* 0x7e8000002d00780b */ /* 0x000fe20003fb4000 */
[----:B-1----:R-:W-:Y:S01]  /*47950*/  UIADD3 UR12, UPT, UPT, UR10, 0x16, UR12 ;  /* 0x000000160a0c7890 */ /* 0x002fe2000fffe00c */
[--C-:B---3--:R-:W-:Y:S01]  /*47960*/  FFMA.FTZ R173, R175, R173, R180.reuse ;  /* 0x000000adafad7223 */ /* 0x108fe200000100b4 */
[----:B------:R-:W-:Y:S01]  /*47970*/  FADD.FTZ R180, R127, -R180 ;  /* 0x800000b47fb47221 */ /* 0x000fe20000010000 */
[----:B----4-:R-:W-:Y:S01]  /*47980*/  HFMA2 R177, -RZ, RZ, 3.32421875, 0 ;  /* 0x42a60000ffb17431 */ /* 0x010fe200000001ff */
[----:B------:R-:W-:Y:S02]  /*47990*/  UIADD3 UR13, UPT, UPT, UR10, 0x16, UR13 ;  /* 0x000000160a0d7890 */ /* 0x000fe4000fffe00d */
[----:B------:R-:W-:Y:S01]  /*479a0*/  FFMA.FTZ R169, R176, R180, R169 ;  /* 0x000000b4b0a97223 */ /* 0x000fe200000100a9 */
[----:B------:R-:W-:-:S04]  /*479b0*/  FADD.FTZ R176, -R173, R164 ;  /* 0x000000a4adb07221 */ /* 0x000fc80000010100 */
[----:B------:R-:W-:-:S05]  /*479c0*/  FMUL.FTZ R175, R176, 0.25 ;  /* 0x3e800000b0af7820 */ /* 0x000fca0000410000 */
[----:B------:R-:W-:Y:S02]  /*479d0*/  FSEL R178, R175, R176, P6 ;  /* 0x000000b0afb27208 */ /* 0x000fe40003000000 */
[----:B------:R-:W-:-:S03]  /*479e0*/  FSETP.GT.FTZ.AND P6, PT, R44, 8.50705917302346158658e+37, PT ;  /* 0x7e8000002c00780b */ /* 0x000fc60003fd4000 */
[--C-:B--2---:R-:W-:Y:S01]  /*479f0*/  FFMA.FTZ R175, R182, R178, R173.reuse ;  /* 0x000000b2b6af7223 */ /* 0x104fe200000100ad */
[----:B------:R-:W-:Y:S01]  /*47a00*/  MOV R178, 0x42a40000 ;  /* 0x42a4000000b27802 */ /* 0x000fe20000000f00 */
[----:B------:R-:W-:Y:S01]  /*47a10*/  FADD.FTZ R173, R159, -R173 ;  /* 0x800000ad9fad7221 */ /* 0x000fe20000010000 */
[----:B------:R-:W-:Y:S01]  /*47a20*/  FSEL R177, R177, 20.75, !P6 ;  /* 0x41a60000b1b17808 */ /* 0x000fe20007000000 */
[----:B------:R-:W-:Y:S01]  /*47a30*/  FADD.FTZ R159, R162, R159 ;  /* 0x0000009fa29f7221 */ /* 0x000fe20000010000 */
[----:B------:R-:W-:Y:S01]  /*47a40*/  FSEL R179, R178, 20.5, !P5 ;  /* 0x41a40000b2b37808 */ /* 0x000fe20006800000 */
[----:B------:R-:W-:Y:S01]  /*47a50*/  FFMA.FTZ R169, R172, R173, R169 ;  /* 0x000000adaca97223 */ /* 0x000fe200000100a9 */
[----:B------:R-:W-:Y:S01]  /*47a60*/  FADD.FTZ R172, -R175, R160 ;  /* 0x000000a0afac7221 */ /* 0x000fe20000010100 */
[----:B------:R-:W-:Y:S01]  /*47a70*/  FADD.FTZ R159, R159, R164 ;  /* 0x000000a49f9f7221 */ /* 0x000fe20000010000 */
[----:B------:R1:W2:Y:S02]  /*47a80*/  MUFU.RCP R180, R179 ;  /* 0x000000b300b47308 */ /* 0x0002a40000001000 */
[----:B------:R-:W-:Y:S01]  /*47a90*/  FMUL.FTZ R173, R172, 0.25 ;  /* 0x3e800000acad7820 */ /* 0x000fe20000410000 */
[----:B------:R-:W-:-:S04]  /*47aa0*/  FADD.FTZ R159, R159, R160 ;  /* 0x000000a09f9f7221 */ /* 0x000fc80000010000 */
[----:B------:R-:W-:Y:S01]  /*47ab0*/  FSEL R178, R173, R172, P5 ;  /* 0x000000acadb27208 */ /* 0x000fe20002800000 */
[----:B------:R-:W-:Y:S01]  /*47ac0*/  FADD.FTZ R159, R159, R128 ;  /* 0x000000809f9f7221 */ /* 0x000fe20000010000 */
[----:B------:R-:W-:Y:S02]  /*47ad0*/  FSETP.GT.FTZ.AND P5, PT, R43, 8.50705917302346158658e+37, PT ;  /* 0x7e8000002b00780b */ /* 0x000fe40003fb4000 */
[----:B-1----:R-:W-:Y:S01]  /*47ae0*/  MOV R179, 0x42a80000 ;  /* 0x42a8000000b37802 */ /* 0x002fe20000000f00 */
[----:B------:R-:W-:-:S03]  /*47af0*/  FADD.FTZ R159, R159, R2 ;  /* 0x000000029f9f7221 */ /* 0x000fc60000010000 */
[----:B------:R-:W-:Y:S01]  /*47b00*/  FSEL R179, R179, 21, !P5 ;  /* 0x41a80000b3b37808 */ /* 0x000fe20006800000 */
[--C-:B--2---:R-:W-:Y:S01]  /*47b10*/  FFMA.FTZ R173, R180, R178, R175.reuse ;  /* 0x000000b2b4ad7223 */ /* 0x104fe200000100af */
[----:B------:R-:W-:Y:S01]  /*47b20*/  FADD.FTZ R175, R164, -R175 ;  /* 0x800000afa4af7221 */ /* 0x000fe20000010000 */
[----:B------:R1:W2:Y:S01]  /*47b30*/  MUFU.RCP R178, R177 ;  /* 0x000000b100b27308 */ /* 0x0002a20000001000 */
[----:B------:R-:W-:Y:S02]  /*47b40*/  HFMA2 R164, -RZ, RZ, 3.34765625, 0 ;  /* 0x42b20000ffa47431 */ /* 0x000fe400000001ff */
[----:B------:R-:W-:Y:S01]  /*47b50*/  FFMA.FTZ R169, R176, R175, R169 ;  /* 0x000000afb0a97223 */ /* 0x000fe200000100a9 */
[----:B------:R-:W-:-:S04]  /*47b60*/  FADD.FTZ R176, -R173, R128 ;  /* 0x00000080adb07221 */ /* 0x000fc80000010100 */
[----:B------:R-:W-:Y:S01]  /*47b70*/  FMUL.FTZ R175, R176, 0.25 ;  /* 0x3e800000b0af7820 */ /* 0x000fe20000410000 */
[----:B------:R3:W4:Y:S01]  /*47b80*/  MUFU.RCP R180, R179 ;  /* 0x000000b300b47308 */ /* 0x0007220000001000 */
[----:B-1----:R-:W-:-:S03]  /*47b90*/  MOV R177, 0x42ac0000 ;  /* 0x42ac000000b17802 */ /* 0x002fc60000000f00 */
[----:B------:R-:W-:Y:S02]  /*47ba0*/  FSEL R170, R175, R176, P6 ;  /* 0x000000b0afaa7208 */ /* 0x000fe40003000000 */
[----:B------:R-:W-:-:S03]  /*47bb0*/  FSETP.GT.FTZ.AND P6, PT, R42, 8.50705917302346158658e+37, PT ;  /* 0x7e8000002a00780b */ /* 0x000fc60003fd4000 */
[--C-:B--2---:R-:W-:Y:S01]  /*47bc0*/  FFMA.FTZ R175, R178, R170, R173.reuse ;  /* 0x000000aab2af7223 */ /* 0x104fe200000100ad */
[----:B------:R-:W-:Y:S01]  /*47bd0*/  FADD.FTZ R173, R160, -R173 ;  /* 0x800000ada0ad7221 */ /* 0x000fe20000010000 */
[----:B---3--:R-:W1:Y:S02]  /*47be0*/  LDC R179, c[0x0][0x380] ;  /* 0x0000e000ffb37b82 */ /* 0x008e640000000800 */
[----:B------:R-:W-:Y:S01]  /*47bf0*/  FADD.FTZ R170, -R175, R2 ;  /* 0x00000002afaa7221 */ /* 0x000fe20000010100 */
[----:B------:R-:W-:-:S03]  /*47c00*/  FFMA.FTZ R169, R172, R173, R169 ;  /* 0x000000adaca97223 */ /* 0x000fc600000100a9 */
[----:B------:R-:W-:Y:S02]  /*47c10*/  FMUL.FTZ R163, R170, 0.25 ;  /* 0x3e800000aaa37820 */ /* 0x000fe40000410000 */
[----:B------:R-:W2:Y:S03]  /*47c20*/  LDC R172, c[0x0][0x380] ;  /* 0x0000e000ffac7b82 */ /* 0x000ea60000000800 */
[----:B------:R-:W-:Y:S02]  /*47c30*/  FSEL R178, R163, R170, P5 ;  /* 0x000000aaa3b27208 */ /* 0x000fe40002800000 */
[----:B------:R-:W-:Y:S02]  /*47c40*/  FSEL R163, R161, 21.25, !P6 ;  /* 0x41aa0000a1a37808 */ /* 0x000fe40007000000 */
[----:B------:R-:W-:Y:S01]  /*47c50*/  FSETP.GT.FTZ.AND P5, PT, R41, 8.50705917302346158658e+37, PT ;  /* 0x7e8000002900780b */ /* 0x000fe20003fb4000 */
[--C-:B----4-:R-:W-:Y:S01]  /*47c60*/  FFMA.FTZ R161, R180, R178, R175.reuse ;  /* 0x000000b2b4a17223 */ /* 0x110fe200000100af */
[----:B------:R-:W-:Y:S01]  /*47c70*/  FADD.FTZ R175, R128, -R175 ;  /* 0x800000af80af7221 */ /* 0x000fe20000010000 */
[----:B------:R-:W3:Y:S01]  /*47c80*/  MUFU.RCP R180, R163 ;  /* 0x000000a300b47308 */ /* 0x000ee20000001000 */
[----:B------:R-:W-:Y:S01]  /*47c90*/  FSEL R177, R177, 21.5, !P5 ;  /* 0x41ac0000b1b17808 */ /* 0x000fe20006800000 */
[----:B------:R-:W-:Y:S01]  /*47ca0*/  FADD.FTZ R178, -R161, R166 ;  /* 0x000000a6a1b27221 */ /* 0x000fe20000010100 */
[----:B------:R-:W-:-:S02]  /*47cb0*/  FFMA.FTZ R169, R176, R175, R169 ;  /* 0x000000afb0a97223 */ /* 0x000fc400000100a9 */
[----:B------:R-:W4:Y:S01]  /*47cc0*/  LDC R175, c[0x0][0x380] ;  /* 0x0000e000ffaf7b82 */ /* 0x000f220000000800 */
[----:B------:R-:W-:Y:S02]  /*47cd0*/  FMUL.FTZ R127, R178, 0.25 ;  /* 0x3e800000b27f7820 */ /* 0x000fe40000410000 */
[----:B------:R-:W1:Y:S03]  /*47ce0*/  MUFU.RCP R177, R177 ;  /* 0x000000b100b17308 */ /* 0x000e660000001000 */
[----:B------:R-:W-:Y:S02]  /*47cf0*/  FSEL R162, R127, R178, P6 ;  /* 0x000000b27fa27208 */ /* 0x000fe40003000000 */
[----:B------:R-:W2:Y:S03]  /*47d00*/  LDC R176, c[0x0][0x380] ;  /* 0x0000e000ffb07b82 */ /* 0x000ea60000000800 */
[--C-:B---3--:R-:W-:Y:S01]  /*47d10*/  FFMA.FTZ R162, R180, R162, R161.reuse ;  /* 0x000000a2b4a27223 */ /* 0x108fe200000100a1 */
[----:B------:R-:W-:-:S03]  /*47d20*/  FADD.FTZ R161, R2, -R161 ;  /* 0x800000a102a17221 */ /* 0x000fc60000010000 */
[----:B------:R-:W-:Y:S01]  /*47d30*/  FADD.FTZ R127, -R162, R165 ;  /* 0x000000a5a27f7221 */ /* 0x000fe20000010100 */
[----:B------:R-:W-:Y:S01]  /*47d40*/  FADD.FTZ R2, R166, -R162 ;  /* 0x800000a2a6027221 */ /* 0x000fe20000010000 */
[----:B------:R-:W-:Y:S01]  /*47d50*/  FADD.FTZ R166, R159, R166 ;  /* 0x000000a69fa67221 */ /* 0x000fe20000010000 */
[----:B------:R-:W-:Y:S02]  /*47d60*/  HFMA2 R159, -RZ, RZ, 3.33984375, 0 ;  /* 0x42ae0000ff9f7431 */ /* 0x000fe400000001ff */
[----:B------:R-:W-:Y:S01]  /*47d70*/  FMUL.FTZ R160, R127, 0.25 ;  /* 0x3e8000007fa07820 */ /* 0x000fe20000410000 */
[----:B------:R-:W-:Y:S01]  /*47d80*/  FFMA.FTZ R161, R170, R161, R169 ;  /* 0x000000a1aaa17223 */ /* 0x000fe200000100a9 */
[----:B------:R-:W-:Y:S01]  /*47d90*/  FADD.FTZ R166, R166, R165 ;  /* 0x000000a5a6a67221 */ /* 0x000fe20000010000 */
[----:B------:R-:W3:Y:S01]  /*47da0*/  LDC R170, c[0x0][0x380] ;  /* 0x0000e000ffaa7b82 */ /* 0x000ee20000000800 */
[----:B0-----:R-:W-:Y:S01]  /*47db0*/  IADD3 R169, PT, PT, R4, UR47, RZ ;  /* 0x0000002f04a97c10 */ /* 0x001fe2000fffe0ff */
[----:B------:R-:W-:Y:S01]  /*47dc0*/  FFMA.FTZ R2, R178, R2, R161 ;  /* 0x00000002b2027223 */ /* 0x000fe200000100a1 */
[----:B------:R-:W-:-:S02]  /*47dd0*/  FSEL R163, R160, R127, P5 ;  /* 0x0000007fa0a37208 */ /* 0x000fc40002800000 */
[----:B------:R-:W-:-:S03]  /*47de0*/  FSETP.GT.FTZ.AND P5, PT, R40, 8.50705917302346158658e+37, PT ;  /* 0x7e8000002800780b */ /* 0x000fc60003fb4000 */
[----:B-1----:R-:W-:Y:S01]  /*47df0*/  FFMA.FTZ R162, R177, R163, R162 ;  /* 0x000000a3b1a27223 */ /* 0x002fe200000100a2 */
[----:B------:R-:W-:Y:S01]  /*47e00*/  FSEL R160, R159, 21.75, !P5 ;  /* 0x41ae00009fa07808 */ /* 0x000fe20006800000 */
[----:B------:R-:W0:Y:S01]  /*47e10*/  LDC R178, c[0x0][0x380] ;  /* 0x0000e000ffb27b82 */ /* 0x000e220000000800 */
[----:B------:R-:W-:Y:S01]  /*47e20*/  IADD3 R163, PT, PT, R4, UR44, RZ ;  /* 0x0000002c04a37c10 */ /* 0x000fe2000fffe0ff */
[----:B------:R-:W-:Y:S01]  /*47e30*/  FADD.FTZ R128, R165, -R162 ;  /* 0x800000a2a5807221 */ /* 0x000fe20000010000 */
[----:B------:R1:W4:Y:S01]  /*47e40*/  MUFU.RCP R161, R160 ;  /* 0x000000a000a17308 */ /* 0x0003220000001000 */
[----:B--2---:R-:W-:Y:S02]  /*47e50*/  IMAD R169, R176, UR7, R169 ;  /* 0x00000007b0a97c24 */ /* 0x004fe4000f8e02a9 */
[----:B------:R-:W-:Y:S02]  /*47e60*/  FFMA.FTZ R2, R127, R128, R2 ;  /* 0x000000807f027223 */ /* 0x000fe40000010002 */
[----:B------:R-:W2:Y:S01]  /*47e70*/  LDC R177, c[0x0][0x380] ;  /* 0x0000e000ffb17b82 */ /* 0x000ea20000000800 */
[----:B-1----:R-:W-:-:S07]  /*47e80*/  IADD3 R160, PT, PT, R4, UR35, RZ ;  /* 0x0000002304a07c10 */ /* 0x002fce000fffe0ff */
[----:B------:R-:W1:Y:S01]  /*47e90*/  LDC R180, c[0x0][0x380] ;  /* 0x0000e000ffb47b82 */ /* 0x000e620000000800 */
[----:B------:R-:W-:-:S04]  /*47ea0*/  DEPBAR.LE SB5, 0x4 ;  /* 0x0000d1000000791a */ /* 0x000fc80000000000 */
[----:B------:R-:W-:-:S04]  /*47eb0*/  FMUL.FTZ R167, R167, UR40 ;  /* 0x00000028a7a77c20 */ /* 0x000fc80008410000 */
[----:B------:R-:W-:Y:S01]  /*47ec0*/  FFMA.FTZ R167, R168, UR18, R167 ;  /* 0x00000012a8a77c23 */ /* 0x000fe200080100a7 */
[----:B------:R-:W-:-:S03]  /*47ed0*/  IADD3 R168, PT, PT, R4, UR46, RZ ;  /* 0x0000002e04a87c10 */ /* 0x000fc6000fffe0ff */
[--C-:B------:R-:W-:Y:S01]  /*47ee0*/  FADD.FTZ R127, -R162, R167.reuse ;  /* 0x000000a7a27f7221 */ /* 0x100fe20000010100 */
[----:B------:R-:W-:Y:S01]  /*47ef0*/  FADD.FTZ R166, R166, R167 ;  /* 0x000000a7a6a67221 */ /* 0x000fe20000010000 */
[----:B------:R-:W-:Y:S01]  /*47f00*/  IMAD R168, R179, UR5, R168 ;  /* 0x00000005b3a87c24 */ /* 0x000fe2000f8e02a8 */
[----:B------:R-:W-:-:S04]  /*47f10*/  DEPBAR.LE SB5, 0x3 ;  /* 0x0000d0c00000791a */ /* 0x000fc80000000000 */
[----:B------:R-:W-:Y:S01]  /*47f20*/  FMUL.FTZ R123, R123, UR42 ;  /* 0x0000002a7b7b7c20 */ /* 0x000fe20008410000 */
[----:B------:R-:W-:-:S05]  /*47f30*/  FMUL.FTZ R128, R127, 0.25 ;  /* 0x3e8000007f807820 */ /* 0x000fca0000410000 */
[----:B------:R-:W-:Y:S02]  /*47f40*/  FSEL R159, R128, R127, P5 ;  /* 0x0000007f809f7208 */ /* 0x000fe40002800000 */
[----:B------:R-:W-:-:S03]  /*47f50*/  FSETP.GT.FTZ.AND P5, PT, R135, 8.50705917302346158658e+37, PT ;  /* 0x7e8000008700780b */ /* 0x000fc60003fb4000 */
[----:B----4-:R-:W-:Y:S01]  /*47f60*/  FFMA.FTZ R162, R161, R159, R162 ;  /* 0x0000009fa1a27223 */ /* 0x010fe200000100a2 */
[----:B------:R-:W-:-:S03]  /*47f70*/  MOV R159, 0x42b00000 ;  /* 0x42b00000009f7802 */ /* 0x000fc60000000f00 */
[----:B------:R-:W-:Y:S01]  /*47f80*/  FADD.FTZ R128, R167, -R162 ;  /* 0x800000a2a7807221 */ /* 0x000fe20000010000 */
[----:B------:R-:W-:-:S03]  /*47f90*/  IADD3 R167, PT, PT, R4, UR45, RZ ;  /* 0x0000002d04a77c10 */ /* 0x000fc6000fffe0ff */
[----:B------:R-:W-:Y:S01]  /*47fa0*/  FFMA.FTZ R2, R127, R128, R2 ;  /* 0x000000807f027223 */ /* 0x000fe20000010002 */
[----:B------:R-:W-:Y:S01]  /*47fb0*/  FMUL.FTZ R127, R124, UR41 ;  /* 0x000000297c7f7c20 */ /* 0x000fe20008410000 */
[----:B------:R-:W-:Y:S01]  /*47fc0*/  IADD3 R128, PT, PT, R4, UR34, RZ ;  /* 0x0000002204807c10 */ /* 0x000fe2000fffe0ff */
[----:B------:R-:W4:Y:S01]  /*47fd0*/  LDCU.128 UR32, c[0x3][0x2250] ;  /* 0x00c44a00ff2077ac */ /* 0x000f220008000c00 */
[----:B------:R-:W-:Y:S02]  /*47fe0*/  IMAD R167, R172, UR39, R167 ;  /* 0x00000027aca77c24 */ /* 0x000fe4000f8e02a7 */
[----:B------:R-:W-:Y:S01]  /*47ff0*/  FFMA.FTZ R127, R126, UR19, R127 ;  /* 0x000000137e7f7c23 */ /* 0x000fe2000801007f */
[----:B------:R-:W-:Y:S01]  /*48000*/  FSEL R126, R159, 22, !P5 ;  /* 0x41b000009f7e7808 */ /* 0x000fe20006800000 */
[----:B------:R-:W3:Y:S02]  /*48010*/  LDCU.128 UR16, c[0x3][0x160] ;  /* 0x00c02c00ff1077ac */ /* 0x000ee40008000c00 */
[--C-:B------:R-:W-:Y:S01]  /*48020*/  FADD.FTZ R159, -R162, R127.reuse ;  /* 0x0000007fa29f7221 */ /* 0x100fe20000010100 */
[----:B------:R0:W2:Y:S01]  /*48030*/  MUFU.RCP R165, R126 ;  /* 0x0000007e00a57308 */ /* 0x0000a20000001000 */
[----:B------:R-:W-:-:S02]  /*48040*/  FADD.FTZ R166, R166, R127 ;  /* 0x0000007fa6a67221 */ /* 0x000fc40000010000 */
[----:B------:R-:W-:-:S05]  /*48050*/  FMUL.FTZ R124, R159, 0.25 ;  /* 0x3e8000009f7c7820 */ /* 0x000fca0000410000 */
[----:B------:R-:W-:Y:S01]  /*48060*/  FSEL R161, R124, R159, P5 ;  /* 0x0000009f7ca17208 */ /* 0x000fe20002800000 */
[----:B0-----:R-:W-:Y:S01]  /*48070*/  IMAD R126, R175, UR36, R128 ;  /* 0x00000024af7e7c24 */ /* 0x001fe2000f8e0280 */
[----:B------:R-:W-:Y:S01]  /*48080*/  FSETP.GT.FTZ.AND P5, PT, R134, 8.50705917302346158658e+37, PT ;  /* 0x7e8000008600780b */ /* 0x000fe20003fb4000 */
[----:B------:R-:W0:Y:S01]  /*48090*/  LDC R175, c[0x0][0x380] ;  /* 0x0000e000ffaf7b82 */ /* 0x000e220000000800 */
[----:B----4-:R-:W-:Y:S02]  /*480a0*/  IADD3 R172, PT, PT, R4, UR35, RZ ;  /* 0x0000002304ac7c10 */ /* 0x010fe4000fffe0ff */
[----:B------:R-:W-:Y:S01]  /*480b0*/  FSEL R124, R164, 22.25, !P5 ;  /* 0x41b20000a47c7808 */ /* 0x000fe20006800000 */
[----:B------:R-:W-:-:S04]  /*480c0*/  DEPBAR.LE SB5, 0x2 ;  /* 0x0000d0800000791a */ /* 0x000fc80000000000 */
[----:B---3--:R-:W-:Y:S01]  /*480d0*/  FFMA.FTZ R123, R122, UR16, R123 ;  /* 0x000000107a7b7c23 */ /* 0x008fe2000801007b */
[----:B------:R-:W-:Y:S01]  /*480e0*/  IADD3 R126, PT, PT, R126, 0x16, RZ ;  /* 0x000000167e7e7810 */ /* 0x000fe20007ffe0ff */
[----:B--2---:R-:W-:Y:S01]  /*480f0*/  FFMA.FTZ R162, R165, R161, R162 ;  /* 0x000000a1a5a27223 */ /* 0x004fe200000100a2 */
[----:B------:R2:W3:Y:S01]  /*48100*/  MUFU.RCP R173, R124 ;  /* 0x0000007c00ad7308 */ /* 0x0004e20000001000 */
[----:B------:R-:W-:Y:S02]  /*48110*/  IMAD R165, R170, UR38, R163 ;  /* 0x00000026aaa57c24 */ /* 0x000fe4000f8e02a3 */
[--C-:B------:R-:W-:Y:S01]  /*48120*/  FADD.FTZ R166, R166, R123.reuse ;  /* 0x0000007ba6a67221 */ /* 0x100fe20000010000 */
[----:B------:R-:W-:Y:S01]  /*48130*/  FADD.FTZ R161, -R162, R123 ;  /* 0x0000007ba2a17221 */ /* 0x000fe20000010100 */
[----:B------:R-:W-:Y:S01]  /*48140*/  IMAD R164, R177, UR37, R160 ;  /* 0x00000025b1a47c24 */ /* 0x000fe2000f8e02a0 */
[----:B------:R-:W-:Y:S01]  /*48150*/  IADD3 R160, PT, PT, R4, UR34, RZ ;  /* 0x0000002204a07c10 */ /* 0x000fe2000fffe0ff */
[----:B------:R-:W4:Y:S01]  /*48160*/  LDC R177, c[0x0][0x380] ;  /* 0x0000e000ffb17b82 */ /* 0x000f220000000800 */
[----:B------:R-:W-:Y:S01]  /*48170*/  FMUL.FTZ R122, R161, 0.25 ;  /* 0x3e800000a17a7820 */ /* 0x000fe20000410000 */
[----:B------:R-:W-:-:S04]  /*48180*/  DEPBAR.LE SB5, 0x1 ;  /* 0x0000d0400000791a */ /* 0x000fc80000000000 */
[----:B--2---:R-:W-:Y:S01]  /*48190*/  FMUL.FTZ R124, R119, UR43 ;  /* 0x0000002b777c7c20 */ /* 0x004fe20008410000 */
[----:B------:R-:W-:Y:S02]  /*481a0*/  MOV R119, 0x42b40000 ;  /* 0x42b4000000777802 */ /* 0x000fe40000000f00 */
[----:B------:R-:W-:Y:S02]  /*481b0*/  FSEL R163, R122, R161, P5 ;  /* 0x000000a17aa37208 */ /* 0x000fe40002800000 */
[----:B------:R-:W-:-:S03]  /*481c0*/  FSETP.GT.FTZ.AND P5, PT, R146, 8.50705917302346158658e+37, PT ;  /* 0x7e8000009200780b */ /* 0x000fc60003fb4000 */
[--C-:B---3--:R-:W-:Y:S01]  /*481d0*/  FFMA.FTZ R122, R173, R163, R162.reuse ;  /* 0x000000a3ad7a7223 */ /* 0x108fe200000100a2 */
[----:B------:R-:W-:Y:S01]  /*481e0*/  FSEL R173, R119, 22.5, !P5 ;  /* 0x41b4000077ad7808 */ /* 0x000fe20006800000 */
[----:B------:R-:W-:Y:S01]  /*481f0*/  FADD.FTZ R162, R127, -R162 ;  /* 0x800000a27fa27221 */ /* 0x000fe20000010000 */
[C---:B------:R-:W-:Y:S01]  /*48200*/  IADD3 R119, PT, PT, R4.reuse, UR32, RZ ;  /* 0x0000002004777c10 */ /* 0x040fe2000fffe0ff */
[----:B-----5:R-:W-:Y:S01]  /*48210*/  FFMA.FTZ R163, R125, UR17, R124 ;  /* 0x000000117da37c23 */ /* 0x020fe2000801007c */
[----:B------:R-:W-:Y:S01]  /*48220*/  IADD3 R125, PT, PT, R4, UR33, RZ ;  /* 0x00000021047d7c10 */ /* 0x000fe2000fffe0ff */
[----:B------:R-:W-:Y:S01]  /*48230*/  FFMA.FTZ R2, R159, R162, R2 ;  /* 0x000000a29f027223 */ /* 0x000fe20000010002 */
[----:B------:R-:W-:Y:S01]  /*48240*/  IADD3 R159, PT, PT, R167, 0x16, RZ ;  /* 0x00000016a79f7810 */ /* 0x000fe20007ffe0ff */
[----:B------:R-:W-:Y:S02]  /*48250*/  IMAD R124, R178, UR25, R119 ;  /* 0x00000019b27c7c24 */ /* 0x000fe4000f8e0277 */
[----:B------:R-:W-:Y:S01]  /*48260*/  FADD.FTZ R119, R123, -R122 ;  /* 0x8000007a7b777221 */ /* 0x000fe20000010000 */
[----:B------:R-:W5:Y:S01]  /*48270*/  TLD.LZ RZ, R162, R126, UR60, 1D, 0x1 ;  /* 0x00ff3cff7ea27f66 */ /* 0x000f6200081e01ff */
[----:B------:R-:W2:Y:S01]  /*48280*/  MUFU.RCP R173, R173 ;  /* 0x000000ad00ad7308 */ /* 0x000ea20000001000 */
[----:B------:R-:W-:Y:S01]  /*48290*/  FADD.FTZ R128, -R122, R163 ;  /* 0x000000a37a807221 */ /* 0x000fe20000010100 */
[----:B------:R-:W-:Y:S01]  /*482a0*/  FFMA.FTZ R161, R161, R119, R2 ;  /* 0x00000077a1a17223 */ /* 0x000fe20000010002 */
[----:B------:R-:W-:Y:S01]  /*482b0*/  IADD3 R2, PT, PT, R164, 0x16, RZ ;  /* 0x00000016a4027810 */ /* 0x000fe20007ffe0ff */
[----:B-1----:R-:W-:Y:S01]  /*482c0*/  IMAD R170, R180, UR27, R125 ;  /* 0x0000001bb4aa7c24 */ /* 0x002fe2000f8e027d */
[----:B------:R-:W5:Y:S01]  /*482d0*/  TLD.LZ RZ, R164, R126, UR8, 1D, 0x1 ;  /* 0x00ff08ff7ea47f66 */ /* 0x000f6200081e01ff */
[----:B------:R-:W-:Y:S01]  /*482e0*/  IADD3 R119, PT, PT, R165, 0x16, RZ ;  /* 0x00000016a5777810 */ /* 0x000fe20007ffe0ff */
[----:B------:R-:W-:Y:S01]  /*482f0*/  FMUL.FTZ R125, R128, 0.25 ;  /* 0x3e800000807d7820 */ /* 0x000fe20000410000 */
[----:B------:R-:W-:Y:S01]  /*48300*/  TLD.LZ RZ, R165, R2, UR60, 1D, 0x1 ;  /* 0x00ff3cff02a57f66 */ /* 0x000fe200081e01ff */
[----:B------:R-:W-:Y:S01]  /*48310*/  TLD.LZ RZ, R167, R2, UR8, 1D, 0x1 ;  /* 0x00ff08ff02a77f66 */ /* 0x000fe200081e01ff */
[----:B0-----:R-:W-:Y:S01]  /*48320*/  IMAD R127, R175, UR12, R160 ;  /* 0x0000000caf7f7c24 */ /* 0x001fe2000f8e02a0 */
[----:B------:R-:W-:Y:S01]  /*48330*/  IADD3 R181, PT, PT, R170, 0x16, RZ ;  /* 0x00000016aab57810 */ /* 0x000fe20007ffe0ff */
[----:B----4-:R-:W-:Y:S01]  /*48340*/  IMAD R172, R177, UR13, R172 ;  /* 0x0000000db1ac7c24 */ /* 0x010fe2000f8e02ac */
[----:B------:R-:W-:Y:S01]  /*48350*/  FSEL R125, R125, R128, P5 ;  /* 0x000000807d7d7208 */ /* 0x000fe20002800000 */
[----:B------:R-:W0:Y:S01]  /*48360*/  LDCU.128 UR32, c[0x3][0x3c0] ;  /* 0x00c07800ff2077ac */ /* 0x000e220008000c00 */
[----:B------:R-:W-:-:S02]  /*48370*/  IADD3 R177, PT, PT, R169, 0x16, RZ ;  /* 0x00000016a9b17810 */ /* 0x000fc40007ffe0ff */
[----:B------:R-:W-:Y:S01]  /*48380*/  IADD3 R183, PT, PT, R172, 0x16, RZ ;  /* 0x00000016acb77810 */ /* 0x000fe20007ffe0ff */
[----:B--2---:R-:W-:Y:S01]  /*48390*/  FFMA.FTZ R160, R173, R125, R122 ;  /* 0x0000007dada07223 */ /* 0x004fe2000001007a */
[----:B------:R-:W-:Y:S02]  /*483a0*/  IADD3 R173, PT, PT, R168, 0x16, RZ ;  /* 0x00000016a8ad7810 */ /* 0x000fe40007ffe0ff */
[----:B------:R-:W5:Y:S01]  /*483b0*/  TLD.LZ RZ, R168, R119, UR60, 1D, 0x1 ;  /* 0x00ff3cff77a87f66 */ /* 0x000f6200081e01ff */
[----:B------:R-:W-:Y:S01]  /*483c0*/  TLD.LZ RZ, R169, R119, UR8, 1D, 0x1 ;  /* 0x00ff08ff77a97f66 */ /* 0x000fe200081e01ff */
[----:B------:R-:W-:Y:S01]  /*483d0*/  TLD.LZ RZ, R170, R159, UR60, 1D, 0x1 ;  /* 0x00ff3cff9faa7f66 */ /* 0x000fe200081e01ff */
[----:B------:R1:W-:Y:S01]  /*483e0*/  TLD.LZ RZ, R172, R159, UR8, 1D, 0x1 ;  /* 0x00ff08ff9fac7f66 */ /* 0x0003e200081e01ff */
[----:B------:R-:W5:Y:S01]  /*483f0*/  TLD.LZ RZ, R175, R173, UR60, 1D, 0x1 ;  /* 0x00ff3cffadaf7f66 */ /* 0x000f6200081e01ff */
[----:B------:R2:W5:Y:S01]  /*48400*/  TLD.LZ RZ, R176, R173, UR8, 1D, 0x1 ;  /* 0x00ff08ffadb07f66 */ /* 0x00056200081e01ff */
[----:B------:R-:W5:Y:S01]  /*48410*/  TLD.LZ RZ, R178, R177, UR60, 1D, 0x1 ;  /* 0x00ff3cffb1b27f66 */ /* 0x000f6200081e01ff */
[----:B------:R-:W-:Y:S01]  /*48420*/  TLD.LZ RZ, R179, R177, UR8, 1D, 0x1 ;  /* 0x00ff08ffb1b37f66 */ /* 0x000fe200081e01ff */
[----:B------:R-:W-:-:S02]  /*48430*/  IADD3 R180, PT, PT, R124, 0x16, RZ ;  /* 0x000000167cb47810 */ /* 0x000fc40007ffe0ff */
        /* <DEDUP_REMOVED lines=9> */
[----:B-1----:R-:W-:Y:S01]  /*484d0*/  FADD.FTZ R159, R163, -R160 ;  /* 0x800000a0a39f7221 */ /* 0x002fe20000010000 */
[----:B------:R-:W-:Y:S01]  /*484e0*/  FSETP.GT.FTZ.AND P5, PT, R76, 8.50705917302346158658e+37, PT ;  /* 0x7e8000004c00780b */ /* 0x000fe20003fb4000 */
[----:B------:R-:W-:Y:S01]  /*484f0*/  FADD.FTZ R166, R166, R163 ;  /* 0x000000a3a6a67221 */ /* 0x000fe20000010000 */
[----:B------:R-:W1:Y:S01]  /*48500*/  LDCU.128 UR36, c[0x3][0x3d0] ;  /* 0x00c07a00ff2477ac */ /* 0x000e620008000c00 */
[----:B------:R-:W-:Y:S01]  /*48510*/  FFMA.FTZ R159, R128, R159, R161 ;  /* 0x0000009f809f7223 */ /* 0x000fe200000100a1 */
[----:B------:R-:W-:Y:S01]  /*48520*/  HFMA2 R128, -RZ, RZ, 3.35546875, 0 ;  /* 0x42b60000ff807431 */ /* 0x000fe200000001ff */
[----:B------:R-:W3:Y:S01]  /*48530*/  LDCU.128 UR40, c[0x3][0x2260] ;  /* 0x00c44c00ff2877ac */ /* 0x000ee20008000c00 */
[----:B------:R-:W-:-:S02]  /*48540*/  UIADD3 UR14, UPT, UPT, UR10, 0x16, UR14 ;  /* 0x000000160a0e7890 */ /* 0x000fc4000fffe00e */
[----:B------:R-:W-:Y:S01]  /*48550*/  UIADD3 UR15, UPT, UPT, UR10, 0x16, UR15 ;  /* 0x000000160a0f7890 */ /* 0x000fe2000fffe00f */
[----:B--2---:R-:W-:-:S06]  /*48560*/  FSEL R173, R128, 22.75, !P5 ;  /* 0x41b6000080ad7808 */ /* 0x004fcc0006800000 */
[----:B------:R-:W2:Y:S01]  /*48570*/  MUFU.RCP R173, R173 ;  /* 0x000000ad00ad7308 */ /* 0x000ea20000001000 */
[----:B------:R-:W-:-:S04]  /*48580*/  DEPBAR.LE SB5, 0xa ;  /* 0x0000d2800000791a */ /* 0x000fc80000000000 */
[----:B0-----:R-:W-:-:S04]  /*48590*/  FMUL.FTZ R161, R162, UR32 ;  /* 0x00000020a2a17c20 */ /* 0x001fc80008410000 */
[----:B------:R-:W-:-:S04]  /*485a0*/  FFMA.FTZ R161, R164, UR18, R161 ;  /* 0x00000012a4a17c23 */ /* 0x000fc800080100a1 */
[--C-:B------:R-:W-:Y:S01]  /*485b0*/  FADD.FTZ R128, -R160, R161.reuse ;  /* 0x000000a1a0807221 */ /* 0x100fe20000010100 */
[----:B------:R-:W-:-:S03]  /*485c0*/  FADD.FTZ R166, R166, R161 ;  /* 0x000000a1a6a67221 */ /* 0x000fc60000010000 */
[----:B------:R-:W-:-:S05]  /*485d0*/  FMUL.FTZ R163, R128, 0.25 ;  /* 0x3e80000080a37820 */ /* 0x000fca0000410000 */
[----:B------:R-:W-:Y:S02]  /*485e0*/  FSEL R163, R163, R128, P5 ;  /* 0x00000080a3a37208 */ /* 0x000fe40002800000 */
[----:B------:R-:W-:Y:S01]  /*485f0*/  FSETP.GT.FTZ.AND P5, PT, R77, 8.50705917302346158658e+37, PT ;  /* 0x7e8000004d00780b */ /* 0x000fe20003fb4000 */
[----:B------:R-:W-:-:S04]  /*48600*/  DEPBAR.LE SB5, 0x9 ;  /* 0x0000d2400000791a */ /* 0x000fc80000000000 */
[----:B------:R-:W-:Y:S01]  /*48610*/  FMUL.FTZ R168, R168, UR34 ;  /* 0x00000022a8a87c20 */ /* 0x000fe20008410000 */
[----:B--2---:R-:W-:Y:S01]  /*48620*/  FFMA.FTZ R160, R173, R163, R160 ;  /* 0x000000a3ada07223 */ /* 0x004fe200000100a0 */
[----:B------:R-:W-:Y:S01]  /*48630*/  MOV R163, 0x42b80000 ;  /* 0x42b8000000a37802 */ /* 0x000fe20000000f00 */
[----:B------:R-:W-:-:S04]  /*48640*/  DEPBAR.LE SB5, 0x8 ;  /* 0x0000d2000000791a */ /* 0x000fc80000000000 */
[----:B-1----:R-:W-:Y:S01]  /*48650*/  FMUL.FTZ R175, R175, UR36 ;  /* 0x00000024afaf7c20 */ /* 0x002fe20008410000 */
[----:B------:R-:W-:Y:S01]  /*48660*/  FADD.FTZ R162, R161, -R160 ;  /* 0x800000a0a1a27221 */ /* 0x000fe20000010000 */
[----:B------:R-:W-:-:S03]  /*48670*/  FSEL R163, R163, 23, !P5 ;  /* 0x41b80000a3a37808 */ /* 0x000fc60006800000 */
[----:B------:R-:W-:Y:S01]  /*48680*/  FFMA.FTZ R159, R128, R162, R159 ;  /* 0x000000a2809f7223 */ /* 0x000fe2000001009f */
[----:B------:R-:W-:Y:S01]  /*48690*/  FMUL.FTZ R128, R165, UR33 ;  /* 0x00000021a5807c20 */ /* 0x000fe20008410000 */
[----:B------:R-:W-:Y:S01]  /*486a0*/  HFMA2 R162, -RZ, RZ, 3.36328125, 0 ;  /* 0x42ba0000ffa27431 */ /* 0x000fe200000001ff */
[----:B------:R-:W0:Y:S02]  /*486b0*/  MUFU.RCP R163, R163 ;  /* 0x000000a300a37308 */ /* 0x000e240000001000 */
[----:B------:R-:W-:Y:S01]  /*486c0*/  FFMA.FTZ R167, R167, UR19, R128 ;  /* 0x00000013a7a77c23 */ /* 0x000fe20008010080 */
[----:B------:R-:W1:Y:S03]  /*486d0*/  LDCU.128 UR16, c[0x3][0x170] ;  /* 0x00c02e00ff1077ac */ /* 0x000e660008000c00 */
[--C-:B------:R-:W-:Y:S01]  /*486e0*/  FADD.FTZ R128, -R160, R167.reuse ;  /* 0x000000a7a0807221 */ /* 0x100fe20000010100 */
[----:B------:R-:W-:-:S03]  /*486f0*/  FADD.FTZ R166, R166, R167 ;  /* 0x000000a7a6a67221 */ /* 0x000fc60000010000 */
[----:B------:R-:W-:-:S05]  /*48700*/  FMUL.FTZ R161, R128, 0.25 ;  /* 0x3e80000080a17820 */ /* 0x000fca0000410000 */
[----:B------:R-:W-:Y:S02]  /*48710*/  FSEL R161, R161, R128, P5 ;  /* 0x00000080a1a17208 */ /* 0x000fe40002800000 */
[----:B------:R-:W-:-:S03]  /*48720*/  FSETP.GT.FTZ.AND P5, PT, R78, 8.50705917302346158658e+37, PT ;  /* 0x7e8000004e00780b */ /* 0x000fc60003fb4000 */
[----:B0-----:R-:W-:Y:S01]  /*48730*/  FFMA.FTZ R160, R163, R161, R160 ;  /* 0x000000a1a3a07223 */ /* 0x001fe200000100a0 */
[----:B------:R-:W-:Y:S01]  /*48740*/  FSEL R162, R162, 23.25, !P5 ;  /* 0x41ba0000a2a27808 */ /* 0x000fe20006800000 */
[----:B-1----:R-:W-:Y:S01]  /*48750*/  FFMA.FTZ R169, R169, UR16, R168 ;  /* 0x00000010a9a97c23 */ /* 0x002fe200080100a8 */
[----:B------:R-:W-:-:S04]  /*48760*/  DEPBAR.LE SB5, 0x7 ;  /* 0x0000d1c00000791a */ /* 0x000fc80000000000 */
[----:B------:R-:W-:Y:S01]  /*48770*/  FFMA.FTZ R175, R176, UR18, R175 ;  /* 0x00000012b0af7c23 */ /* 0x000fe200080100af */
[----:B------:R-:W-:Y:S01]  /*48780*/  FADD.FTZ R161, R167, -R160 ;  /* 0x800000a0a7a17221 */ /* 0x000fe20000010000 */
[----:B------:R-:W0:Y:S01]  /*48790*/  MUFU.RCP R163, R162 ;  /* 0x000000a200a37308 */ /* 0x000e220000001000 */
[----:B------:R-:W-:Y:S01]  /*487a0*/  FADD.FTZ R166, R166, R169 ;  /* 0x000000a9a6a67221 */ /* 0x000fe20000010000 */
[----:B------:R-:W-:-:S04]  /*487b0*/  DEPBAR.LE SB5, 0x6 ;  /* 0x0000d1800000791a */ /* 0x000fc80000000000 */
[----:B------:R-:W-:Y:S01]  /*487c0*/  FMUL.FTZ R178, R178, UR37 ;  /* 0x00000025b2b27c20 */ /* 0x000fe20008410000 */
[----:B------:R-:W-:Y:S01]  /*487d0*/  FFMA.FTZ R159, R128, R161, R159 ;  /* 0x000000a1809f7223 */ /* 0x000fe2000001009f */
[----:B------:R-:W-:Y:S01]  /*487e0*/  FADD.FTZ R128, -R160, R169 ;  /* 0x000000a9a0807221 */ /* 0x000fe20000010100 */
[----:B------:R-:W-:-:S04]  /*487f0*/  DEPBAR.LE SB5, 0x5 ;  /* 0x0000d1400000791a */ /* 0x000fc80000000000 */
[----:B------:R-:W-:Y:S01]  /*48800*/  FMUL.FTZ R126, R126, UR38 ;  /* 0x000000267e7e7c20 */ /* 0x000fe20008410000 */
[----:B------:R-:W-:Y:S01]  /*48810*/  FFMA.FTZ R179, R179, UR19, R178 ;  /* 0x00000013b3b37c23 */ /* 0x000fe200080100b2 */
[----:B------:R-:W1:Y:S01]  /*48820*/  LDC R167, c[0x0][0x380] ;  /* 0x0000e000ffa77b82 */ /* 0x000e620000000800 */
[----:B------:R-:W-:-:S05]  /*48830*/  FMUL.FTZ R161, R128, 0.25 ;  /* 0x3e80000080a17820 */ /* 0x000fca0000410000 */
[----:B------:R-:W-:Y:S02]  /*48840*/  FSEL R161, R161, R128, P5 ;  /* 0x00000080a1a17208 */ /* 0x000fe40002800000 */
[----:B------:R-:W-:Y:S01]  /*48850*/  FSETP.GT.FTZ.AND P5, PT, R79, 8.50705917302346158658e+37, PT ;  /* 0x7e8000004f00780b */ /* 0x000fe20003fb4000 */
[----:B------:R-:W-:-:S04]  /*48860*/  DEPBAR.LE SB5, 0x4 ;  /* 0x0000d1000000791a */ /* 0x000fc80000000000 */
[----:B------:R-:W-:Y:S01]  /*48870*/  FMUL.FTZ R124, R124, UR39 ;  /* 0x000000277c7c7c20 */ /* 0x000fe20008410000 */
[----:B------:R-:W2:Y:S01]  /*48880*/  LDC R176, c[0x0][0x380] ;  /* 0x0000e000ffb07b82 */ /* 0x000ea20000000800 */
[----:B0-----:R-:W-:Y:S01]  /*48890*/  FFMA.FTZ R160, R163, R161, R160 ;  /* 0x000000a1a3a07223 */ /* 0x001fe200000100a0 */
[----:B------:R-:W-:Y:S01]  /*488a0*/  MOV R163, 0x42bc0000 ;  /* 0x42bc000000a37802 */ /* 0x000fe20000000f00 */
[----:B------:R-:W0:Y:S02]  /*488b0*/  LDCU.128 UR36, c[0x3][0x2280] ;  /* 0x00c45000ff2477ac */ /* 0x000e240008000c00 */
[----:B------:R-:W-:Y:S01]  /*488c0*/  FADD.FTZ R161, R169, -R160 ;  /* 0x800000a0a9a17221 */ /* 0x000fe20000010000 */
[----:B------:R-:W-:Y:S02]  /*488d0*/  FSEL R164, R163, 23.5, !P5 ;  /* 0x41bc0000a3a47808 */ /* 0x000fe40006800000 */
[----:B------:R-:W4:Y:S01]  /*488e0*/  LDC R177, c[0x0][0x380] ;  /* 0x0000e000ffb17b82 */ /* 0x000f220000000800 */
[----:B------:R-:W-:Y:S01]  /*488f0*/  FFMA.FTZ R159, R128, R161, R159 ;  /* 0x000000a1809f7223 */ /* 0x000fe2000001009f */
[----:B------:R-:W-:Y:S01]  /*48900*/  FMUL.FTZ R161, R170, UR35 ;  /* 0x00000023aaa17c20 */ /* 0x000fe20008410000 */
[----:B------:R3:W0:Y:S01]  /*48910*/  MUFU.RCP R165, R164 ;  /* 0x000000a400a57308 */ /* 0x0006220000001000 */
[----:B------:R-:W0:Y:S02]  /*48920*/  LDCU.128 UR32, c[0x3][0x180] ;  /* 0x00c03000ff2077ac */ /* 0x000e240008000c00 */
[----:B------:R-:W-:Y:S01]  /*48930*/  FFMA.FTZ R161, R172, UR17, R161 ;  /* 0x00000011aca17c23 */ /* 0x000fe200080100a1 */
[----:B------:R-:W1:Y:S01]  /*48940*/  LDCU.128 UR16, c[0x3][0x1200] ;  /* 0x00c24000ff1077ac */ /* 0x000e620008000c00 */
[----:B------:R-:W2:Y:S02]  /*48950*/  LDC R170, c[0x0][0x380] ;  /* 0x0000e000ffaa7b82 */ /* 0x000ea40000000800 */
[--C-:B------:R-:W-:Y:S01]  /*48960*/  FADD.FTZ R128, -R160, R161.reuse ;  /* 0x000000a1a0807221 */ /* 0x100fe20000010100 */
[----:B------:R-:W-:Y:S01]  /*48970*/  FADD.FTZ R166, R166, R161 ;  /* 0x000000a1a6a67221 */ /* 0x000fe20000010000 */
[----:B---3--:R-:W-:-:S02]  /*48980*/  IADD3 R164, PT, PT, R4, UR43, RZ ;  /* 0x0000002b04a47c10 */ /* 0x008fc4000fffe0ff */
[----:B------:R-:W-:Y:S01]  /*48990*/  FMUL.FTZ R163, R128, 0.25 ;  /* 0x3e80000080a37820 */ /* 0x000fe20000410000 */
[----:B------:R-:W-:Y:S01]  /*489a0*/  FADD.FTZ R166, R166, R175 ;  /* 0x000000afa6a67221 */ /* 0x000fe20000010000 */
[----:B0-----:R-:W-:Y:S01]  /*489b0*/  IADD3 R172, PT, PT, R4, UR37, RZ ;  /* 0x0000002504ac7c10 */ /* 0x001fe2000fffe0ff */
[----:B------:R-:W0:Y:S02]  /*489c0*/  LDC R178, c[0x0][0x380] ;  /* 0x0000e000ffb27b82 */ /* 0x000e240000000800 */
[----:B------:R-:W-:Y:S01]  /*489d0*/  FSEL R163, R163, R128, P5 ;  /* 0x00000080a3a37208 */ /* 0x000fe20002800000 */
[----:B------:R-:W-:Y:S01]  /*489e0*/  FADD.FTZ R166, R166, R179 ;  /* 0x000000b3a6a67221 */ /* 0x000fe20000010000 */
[----:B------:R-:W-:Y:S01]  /*489f0*/  FSETP.GT.FTZ.AND P5, PT, R80, 8.50705917302346158658e+37, PT ;  /* 0x7e8000005000780b */ /* 0x000fe20003fb4000 */
[----:B------:R-:W-:Y:S02]  /*48a00*/  FFMA.FTZ R127, R127, UR32, R126 ;  /* 0x000000207f7f7c23 */ /* 0x000fe4000801007e */
[----:B------:R-:W-:Y:S01]  /*48a10*/  FFMA.FTZ R160, R165, R163, R160 ;  /* 0x000000a3a5a07223 */ /* 0x000fe200000100a0 */
[----:B------:R-:W-:-:S02]  /*48a20*/  HFMA2 R163, -RZ, RZ, 3.37109375, 0 ;  /* 0x42be0000ffa37431 */ /* 0x000fc400000001ff */
[----:B------:R-:W-:Y:S01]  /*48a30*/  FADD.FTZ R166, R166, R127 ;  /* 0x0000007fa6a67221 */ /* 0x000fe20000010000 */
[----:B------:R-:W-:-:S04]  /*48a40*/  DEPBAR.LE SB5, 0x3 ;  /* 0x0000d0c00000791a */ /* 0x000fc80000000000 */
[----:B------:R-:W-:Y:S01]  /*48a50*/  FFMA.FTZ R125, R125, UR33, R124 ;  /* 0x000000217d7d7c23 */ /* 0x000fe2000801007c */
[----:B------:R-:W-:Y:S01]  /*48a60*/  FADD.FTZ R162, R161, -R160 ;  /* 0x800000a0a1a27221 */ /* 0x000fe20000010000 */
[----:B-1----:R-:W-:Y:S01]  /*48a70*/  UIADD3 UR5, UPT, UPT, UR10, 0x16, UR16 ;  /* 0x000000160a057890 */ /* 0x002fe2000fffe010 */
[----:B------:R-:W1:Y:S01]  /*48a80*/  LDC R181, c[0x0][0x380] ;  /* 0x0000e000ffb57b82 */ /* 0x000e620000000800 */
[----:B------:R-:W-:Y:S01]  /*48a90*/  UIADD3 UR7, UPT, UPT, UR10, 0x16, UR17 ;  /* 0x000000160a077890 */ /* 0x000fe2000fffe011 */
[----:B------:R-:W-:Y:S01]  /*48aa0*/  FFMA.FTZ R159, R128, R162, R159 ;  /* 0x000000a2809f7223 */ /* 0x000fe2000001009f */
[----:B------:R-:W-:Y:S01]  /*48ab0*/  FADD.FTZ R128, -R160, R175 ;  /* 0x000000afa0807221 */ /* 0x000fe20000010100 */
[----:B------:R-:W-:Y:S01]  /*48ac0*/  MOV R162, 0x42c00000 ;  /* 0x42c0000000a27802 */ /* 0x000fe20000000f00 */
[----:B------:R-:W-:Y:S01]  /*48ad0*/  UIADD3 UR25, UPT, UPT, UR10, 0x16, UR18 ;  /* 0x000000160a197890 */ /* 0x000fe2000fffe012 */
[----:B------:R-:W-:Y:S01]  /*48ae0*/  FSEL R163, R163, 23.75, !P5 ;  /* 0x41be0000a3a37808 */ /* 0x000fe20006800000 */
[----:B------:R-:W-:Y:S01]  /*48af0*/  FMUL.FTZ R161, R128, 0.25 ;  /* 0x3e80000080a17820 */ /* 0x000fe20000410000 */
[----:B------:R-:W-:Y:S01]  /*48b00*/  UIADD3 UR27, UPT, UPT, UR10, 0x16, UR19 ;  /* 0x000000160a1b7890 */ /* 0x000fe2000fffe013 */
[----:B------:R-:W-:Y:S01]  /*48b10*/  FADD.FTZ R166, R166, R125 ;  /* 0x0000007da6a67221 */ /* 0x000fe20000010000 */
[----:B------:R-:W3:Y:S02]  /*48b20*/  LDCU.128 UR16, c[0x3][0x3e0] ;  /* 0x00c07c00ff1077ac */ /* 0x000ee40008000c00 */
[----:B------:R-:W4:Y:S01]  /*48b30*/  MUFU.RCP R163, R163 ;  /* 0x000000a300a37308 */ /* 0x000f220000001000 */
[----:B------:R-:W-:-:S02]  /*48b40*/  FSEL R161, R161, R128, P5 ;  /* 0x00000080a1a17208 */ /* 0x000fc40002800000 */
[----:B------:R-:W-:-:S04]  /*48b50*/  FSETP.GT.FTZ.AND P5, PT, R81, 8.50705917302346158658e+37, PT ;  /* 0x7e8000005100780b */ /* 0x000fc80003fb4000 */
[----:B------:R-:W-:Y:S01]  /*48b60*/  FSEL R162, R162, 24, !P5 ;  /* 0x41c00000a2a27808 */ /* 0x000fe20006800000 */
[----:B----4-:R-:W-:-:S03]  /*48b70*/  FFMA.FTZ R160, R163, R161, R160 ;  /* 0x000000a1a3a07223 */ /* 0x010fc600000100a0 */
[----:B------:R4:W2:Y:S01]  /*48b80*/  MUFU.RCP R163, R162 ;  /* 0x000000a200a37308 */ /* 0x0008a20000001000 */
[----:B------:R-:W-:Y:S02]  /*48b90*/  FADD.FTZ R161, R175, -R160 ;  /* 0x800000a0afa17221 */ /* 0x000fe40000010000 */
[----:B------:R-:W0:Y:S02]  /*48ba0*/  LDC R175, c[0x0][0x380] ;  /* 0x0000e000ffaf7b82 */ /* 0x000e240000000800 */
[----:B------:R-:W-:Y:S01]  /*48bb0*/  FFMA.FTZ R159, R128, R161, R159 ;  /* 0x000000a1809f7223 */ /* 0x000fe2000001009f */
[----:B------:R-:W-:-:S04]  /*48bc0*/  FADD.FTZ R128, -R160, R179 ;  /* 0x000000b3a0807221 */ /* 0x000fc80000010100 */
[----:B------:R-:W-:Y:S01]  /*48bd0*/  FMUL.FTZ R161, R128, 0.25 ;  /* 0x3e80000080a17820 */ /* 0x000fe20000410000 */
[----:B----4-:R-:W4:Y:S04]  /*48be0*/  LDC R162, c[0x0][0x380] ;  /* 0x0000e000ffa27b82 */ /* 0x010f280000000800 */
[----:B------:R-:W-:Y:S02]  /*48bf0*/  FSEL R161, R161, R128, P5 ;  /* 0x00000080a1a17208 */ /* 0x000fe40002800000 */
[----:B------:R-:W-:-:S03]  /*48c00*/  FSETP.GT.FTZ.AND P5, PT, R82, 8.50705917302346158658e+37, PT ;  /* 0x7e8000005200780b */ /* 0x000fc60003fb4000 */
[----:B--2---:R-:W-:Y:S01]  /*48c10*/  FFMA.FTZ R160, R163, R161, R160 ;  /* 0x000000a1a3a07223 */ /* 0x004fe200000100a0 */
[----:B------:R-:W-:-:S03]  /*48c20*/  HFMA2 R163, -RZ, RZ, 3.37890625, 0 ;  /* 0x42c20000ffa37431 */ /* 0x000fc600000001ff */
[----:B------:R-:W-:Y:S01]  /*48c30*/  FADD.FTZ R161, R179, -R160 ;  /* 0x800000a0b3a17221 */ /* 0x000fe20000010000 */
[----:B------:R-:W-:Y:S01]  /*48c40*/  FADD.FTZ R126, -R160, R127 ;  /* 0x0000007fa07e7221 */ /* 0x000fe20000010100 */
[----:B------:R-:W-:-:S04]  /*48c50*/  DEPBAR.LE SB5, 0x1 ;  /* 0x0000d0400000791a */ /* 0x000fc80000000000 */
[----:B---3--:R-:W-:Y:S01]  /*48c60*/  FMUL.FTZ R122, R122, UR16 ;  /* 0x000000107a7a7c20 */ /* 0x008fe20008410000 */
[----:B------:R-:W-:Y:S01]  /*48c70*/  FMUL.FTZ R119, R119, UR17 ;  /* 0x0000001177777c20 */ /* 0x000fe20008410000 */
[----:B------:R-:W-:Y:S01]  /*48c80*/  FFMA.FTZ R159, R128, R161, R159 ;  /* 0x000000a1809f7223 */ /* 0x000fe2000001009f */
[----:B------:R-:W-:Y:S01]  /*48c90*/  FMUL.FTZ R161, R126, 0.25 ;  /* 0x3e8000007ea17820 */ /* 0x000fe20000410000 */
[----:B------:R-:W-:Y:S01]  /*48ca0*/  FFMA.FTZ R123, R123, UR34, R122 ;  /* 0x000000227b7b7c23 */ /* 0x000fe2000801007a */
[----:B------:R-:W-:Y:S01]  /*48cb0*/  FSEL R163, R163, 24.25, !P5 ;  /* 0x41c20000a3a37808 */ /* 0x000fe20006800000 */
[----:B------:R-:W2:Y:S02]  /*48cc0*/  LDC R179, c[0x0][0x380] ;  /* 0x0000e000ffb37b82 */ /* 0x000ea40000000800 */
[----:B------:R-:W-:Y:S01]  /*48cd0*/  FSEL R161, R161, R126, P5 ;  /* 0x0000007ea1a17208 */ /* 0x000fe20002800000 */
[----:B------:R-:W-:Y:S01]  /*48ce0*/  FADD.FTZ R166, R166, R123 ;  /* 0x0000007ba6a67221 */ /* 0x000fe20000010000 */
[----:B------:R-:W-:Y:S01]  /*48cf0*/  FSETP.GT.FTZ.AND P5, PT, R83, 8.50705917302346158658e+37, PT ;  /* 0x7e8000005300780b */ /* 0x000fe20003fb4000 */
[----:B------:R-:W3:Y:S02]  /*48d00*/  MUFU.RCP R163, R163 ;  /* 0x000000a300a37308 */ /* 0x000ee40000001000 */
[----:B---3--:R-:W-:Y:S01]  /*48d10*/  FFMA.FTZ R160, R163, R161, R160 ;  /* 0x000000a1a3a07223 */ /* 0x008fe200000100a0 */
[----:B------:R-:W-:-:S02]  /*48d20*/  IADD3 R161, PT, PT, R4, UR41, RZ ;  /* 0x0000002904a17c10 */ /* 0x000fc4000fffe0ff */
[----:B------:R-:W-:Y:S01]  /*48d30*/  IADD3 R163, PT, PT, R4, UR42, RZ ;  /* 0x0000002a04a37c10 */ /* 0x000fe2000fffe0ff */
[----:B------:R-:W-:Y:S01]  /*48d40*/  FADD.FTZ R128, R127, -R160 ;  /* 0x800000a07f807221 */ /* 0x000fe20000010000 */
[----:B------:R-:W-:Y:S01]  /*48d50*/  MOV R127, 0x42c40000 ;  /* 0x42c40000007f7802 */ /* 0x000fe20000000f00 */
[----:B----4-:R-:W-:Y:S02]  /*48d60*/  IMAD R162, R162, UR15, R161 ;  /* 0x0000000fa2a27c24 */ /* 0x010fe4000f8e02a1 */
[----:B------:R-:W-:Y:S01]  /*48d70*/  FFMA.FTZ R128, R126, R128, R159 ;  /* 0x000000807e807223 */ /* 0x000fe2000001009f */
[----:B------:R-:W-:Y:S01]  /*48d80*/  FSEL R159, R127, 24.5, !P5 ;  /* 0x41c400007f9f7808 */ /* 0x000fe20006800000 */
[----:B------:R-:W-:Y:S01]  /*48d90*/  FADD.FTZ R127, -R160, R125 ;  /* 0x0000007da07f7221 */ /* 0x000fe20000010100 */
[----:B------:R-:W-:Y:S01]  /*48da0*/  IADD3 R126, PT, PT, R4, UR40, RZ ;  /* 0x00000028047e7c10 */ /* 0x000fe2000fffe0ff */
[----:B------:R-:W3:Y:S01]  /*48db0*/  LDCU.128 UR40, c[0x3][0x2270] ;  /* 0x00c44e00ff2877ac */ /* 0x000ee20008000c00 */
[----:B------:R4:W1:Y:S01]  /*48dc0*/  MUFU.RCP R165, R159 ;  /* 0x0000009f00a57308 */ /* 0x0008620000001000 */
[----:B------:R-:W-:Y:S01]  /*48dd0*/  FMUL.FTZ R124, R127, 0.25 ;  /* 0x3e8000007f7c7820 */ /* 0x000fe20000410000 */
[----:B------:R-:W-:Y:S01]  /*48de0*/  IADD3 R162, PT, PT, R162, 0x16, RZ ;  /* 0x00000016a2a27810 */ /* 0x000fe20007ffe0ff */
[----:B------:R-:W-:Y:S01]  /*48df0*/  IMAD R126, R167, UR14, R126 ;  /* 0x0000000ea77e7c24 */ /* 0x000fe2000f8e027e */
[----:B------:R-:W0:Y:S01]  /*48e00*/  LDCU.128 UR12, c[0x3][0x1210] ;  /* 0x00c24200ff0c77ac */ /* 0x000e220008000c00 */
[----:B------:R-:W2:Y:S01]  /*48e10*/  LDC R167, c[0x0][0x380] ;  /* 0x0000e000ffa77b82 */ /* 0x000ea20000000800 */
[----:B------:R-:W-:-:S02]  /*48e20*/  IMAD R163, R170, UR5, R163 ;  /* 0x00000005aaa37c24 */ /* 0x000fc4000f8e02a3 */
[----:B------:R-:W-:Y:S02]  /*48e30*/  IADD3 R126, PT, PT, R126, 0x16, RZ ;  /* 0x000000167e7e7810 */ /* 0x000fe40007ffe0ff */
[----:B----4-:R-:W-:Y:S01]  /*48e40*/  FSEL R159, R124, R127, P5 ;  /* 0x0000007f7c9f7208 */ /* 0x010fe20002800000 */
[----:B------:R-:W-:Y:S01]  /*48e50*/  HFMA2 R124, -RZ, RZ, 3.38671875, 0 ;  /* 0x42c60000ff7c7431 */ /* 0x000fe200000001ff */
[----:B------:R-:W-:Y:S02]  /*48e60*/  FSETP.GT.FTZ.AND P5, PT, R84, 8.50705917302346158658e+37, PT ;  /* 0x7e8000005400780b */ /* 0x000fe40003fb4000 */
[----:B------:R-:W-:Y:S01]  /*48e70*/  IADD3 R163, PT, PT, R163, 0x16, RZ ;  /* 0x00000016a3a37810 */ /* 0x000fe20007ffe0ff */
[----:B-1----:R-:W-:Y:S01]  /*48e80*/  FFMA.FTZ R160, R165, R159, R160 ;  /* 0x0000009fa5a07223 */ /* 0x002fe200000100a0 */
[C---:B---3--:R-:W-:Y:S02]  /*48e90*/  IADD3 R122, PT, PT, R4.reuse, UR40, RZ ;  /* 0x00000028047a7c10 */ /* 0x048fe4000fffe0ff */
[----:B------:R-:W-:Y:S01]  /*48ea0*/  IADD3 R161, PT, PT, R4, UR42, RZ ;  /* 0x0000002a04a17c10 */ /* 0x000fe2000fffe0ff */
[----:B------:R-:W-:Y:S01]  /*48eb0*/  FADD.FTZ R159, -R160, R123 ;  /* 0x0000007ba09f7221 */ /* 0x000fe20000010100 */
[----:B------:R-:W-:Y:S01]  /*48ec0*/  FSEL R168, R124, 24.75, !P5 ;  /* 0x41c600007ca87808 */ /* 0x000fe20006800000 */
[----:B0-----:R-:W-:Y:S01]  /*48ed0*/  UIADD3 UR12, UPT, UPT, UR10, 0x16, UR12 ;  /* 0x000000160a0c7890 */ /* 0x001fe2000fffe00c */
[----:B------:R-:W-:-:S02]  /*48ee0*/  IMAD R165, R175, UR25, R122 ;  /* 0x00000019afa57c24 */ /* 0x000fc4000f8e027a */
[----:B------:R-:W-:Y:S01]  /*48ef0*/  FMUL.FTZ R122, R159, 0.25 ;  /* 0x3e8000009f7a7820 */ /* 0x000fe20000410000 */
[----:B------:R0:W1:Y:S01]  /*48f00*/  MUFU.RCP R173, R168 ;  /* 0x000000a800ad7308 */ /* 0x0000620000001000 */
[C---:B------:R-:W-:Y:S01]  /*48f10*/  IADD3 R124, PT, PT, R4.reuse, UR41, RZ ;  /* 0x00000029047c7c10 */ /* 0x040fe2000fffe0ff */
[----:B------:R-:W-:Y:S01]  /*48f20*/  UIADD3 UR13, UPT, UPT, UR10, 0x16, UR13 ;  /* 0x000000160a0d7890 */ /* 0x000fe2000fffe00d */
[----:B--2---:R-:W-:Y:S01]  /*48f30*/  IMAD R164, R167, UR7, R164 ;  /* 0x00000007a7a47c24 */ /* 0x004fe2000f8e02a4 */
[C---:B------:R-:W-:Y:S01]  /*48f40*/  IADD3 R169, PT, PT, R4.reuse, UR43, RZ ;  /* 0x0000002b04a97c10 */ /* 0x040fe2000fffe0ff */
[----:B------:R-:W-:Y:S01]  /*48f50*/  UIADD3 UR14, UPT, UPT, UR10, 0x16, UR14 ;  /* 0x000000160a0e7890 */ /* 0x000fe2000fffe00e */
[----:B------:R-:W-:Y:S01]  /*48f60*/  IMAD R167, R177, UR27, R124 ;  /* 0x0000001bb1a77c24 */ /* 0x000fe2000f8e027c */
[----:B------:R-:W-:Y:S01]  /*48f70*/  UIADD3 UR15, UPT, UPT, UR10, 0x16, UR15 ;  /* 0x000000160a0f7890 */ /* 0x000fe2000fffe00f */
[----:B------:R-:W-:Y:S01]  /*48f80*/  IADD3 R124, PT, PT, R4, UR36, RZ ;  /* 0x00000024047c7c10 */ /* 0x000fe2000fffe0ff */
[----:B0-----:R-:W-:Y:S01]  /*48f90*/  IMAD R168, R176, UR12, R161 ;  /* 0x0000000cb0a87c24 */ /* 0x001fe2000f8e02a1 */
[----:B------:R-:W-:Y:S01]  /*48fa0*/  FSEL R161, R122, R159, P5 ;  /* 0x0000009f7aa17208 */ /* 0x000fe20002800000 */
[----:B------:R-:W-:Y:S01]  /*48fb0*/  FADD.FTZ R122, R125, -R160 ;  /* 0x800000a07d7a7221 */ /* 0x000fe20000010000 */
[----:B------:R-:W-:Y:S01]  /*48fc0*/  IADD3 R177, PT, PT, R167, 0x16, RZ ;  /* 0x00000016a7b17810 */ /* 0x000fe20007ffe0ff */
[----:B------:R-:W-:Y:S01]  /*48fd0*/  IMAD R169, R178, UR13, R169 ;  /* 0x0000000db2a97c24 */ /* 0x000fe2000f8e02a9 */
[----:B------:R-:W-:Y:S01]  /*48fe0*/  IADD3 R180, PT, PT, R168, 0x16, RZ ;  /* 0x00000016a8b47810 */ /* 0x000fe20007ffe0ff */
[----:B------:R-:W-:Y:S01]  /*48ff0*/  FFMA.FTZ R122, R127, R122, R128 ;  /* 0x0000007a7f7a7223 */ /* 0x000fe20000010080 */
[----:B------:R-:W-:Y:S01]  /*49000*/  IADD3 R128, PT, PT, R165, 0x16, RZ ;  /* 0x00000016a5807810 */ /* 0x000fe20007ffe0ff */
[----:B-1----:R-:W-:Y:S01]  /*49010*/  FFMA.FTZ R160, R173, R161, R160 ;  /* 0x000000a1ada07223 */ /* 0x002fe200000100a0 */
[----:B-----5:R-:W-:Y:S01]  /*49020*/  FFMA.FTZ R161, R2, UR35, R119 ;  /* 0x0000002302a17c23 */ /* 0x020fe20008010077 */
[----:B------:R-:W-:Y:S01]  /*49030*/  IADD3 R2, PT, PT, R164, 0x16, RZ ;  /* 0x00000016a4027810 */ /* 0x000fe20007ffe0ff */
[----:B------:R-:W-:Y:S01]  /*49040*/  IMAD R170, R179, UR14, R124 ;  /* 0x0000000eb3aa7c24 */ /* 0x000fe2000f8e027c */
[----:B------:R-:W5:Y:S01]  /*49050*/  TLD.LZ RZ, R164, R126, UR60, 1D, 0x1 ;  /* 0x00ff3cff7ea47f66 */ /* 0x000f6200081e01ff */
[----:B------:R-:W-:Y:S01]  /*49060*/  TLD.LZ RZ, R165, R126, UR8, 1D, 0x1 ;  /* 0x00ff08ff7ea57f66 */ /* 0x000fe200081e01ff */
[----:B------:R-:W5:Y:S01]  /*49070*/  TLD.LZ RZ, R167, R162, UR60, 1D, 0x1 ;  /* 0x00ff3cffa2a77f66 */ /* 0x000f6200081e01ff */
[----:B------:R-:W5:Y:S01]  /*49080*/  TLD.LZ RZ, R168, R162, UR8, 1D, 0x1 ;  /* 0x00ff08ffa2a87f66 */ /* 0x000f6200081e01ff */
[----:B------:R-:W-:Y:S01]  /*49090*/  IMAD R172, R181, UR15, R172 ;  /* 0x0000000fb5ac7c24 */ /* 0x000fe2000f8e02ac */
[----:B------:R-:W-:Y:S01]  /*490a0*/  IADD3 R181, PT, PT, R169, 0x16, RZ ;  /* 0x00000016a9b57810 */ /* 0x000fe20007ffe0ff */
[----:B------:R-:W-:Y:S01]  /*490b0*/  FADD.FTZ R124, R123, -R160 ;  /* 0x800000a07b7c7221 */ /* 0x000fe20000010000 */
[----:B------:R-:W5:Y:S01]  /*490c0*/  TLD.LZ RZ, R169, R163, UR60, 1D, 0x1 ;  /* 0x00ff3cffa3a97f66 */ /* 0x000f6200081e01ff */
[----:B------:R-:W-:-:S02]  /*490d0*/  IADD3 R182, PT, PT, R170, 0x16, RZ ;  /* 0x00000016aab67810 */ /* 0x000fc40007ffe0ff */
[----:B------:R-:W-:Y:S01]  /*490e0*/  TLD.LZ RZ, R170, R163, UR8, 1D, 0x1 ;  /* 0x00ff08ffa3aa7f66 */ /* 0x000fe200081e01ff */
[----:B------:R-:W-:Y:S01]  /*490f0*/  IADD3 R183, PT, PT, R172, 0x16, RZ ;  /* 0x00000016acb77810 */ /* 0x000fe20007ffe0ff */
[----:B------:R-:W-:Y:S01]  /*49100*/  FFMA.FTZ R159, R159, R124, R122 ;  /* 0x0000007c9f9f7223 */ /* 0x000fe2000001007a */
[----:B------:R-:W5:Y:S01]  /*49110*/  TLD.LZ RZ, R172, R2, UR60, 1D, 0x1 ;  /* 0x00ff3cff02ac7f66 */ /* 0x000f6200081e01ff */
        /* <DEDUP_REMOVED lines=10> */
[----:B------:R1:W2:Y:S02]  /*491c0*/  MUFU.RCP R185, R125 ;  /* 0x0000007d00b97308 */ /* 0x0002a40000001000 */
[----:B-1----:R-:W5:Y:S01]  /*491d0*/  TLD.LZ RZ, R125, R181, UR60, 1D, 0x1 ;  /* 0x00ff3cffb57d7f66 */ /* 0x002f6200081e01ff */
[----:B------:R-:W-:Y:S01]  /*491e0*/  TLD.LZ RZ, R124, R181, UR8, 1D, 0x1 ;  /* 0x00ff08ffb57c7f66 */ /* 0x000fe200081e01ff */
[----:B------:R-:W5:Y:S01]  /*491f0*/  TLD.LZ RZ, R123, R182, UR60, 1D, 0x1 ;  /* 0x00ff3cffb67b7f66 */ /* 0x000f6200081e01ff */
[----:B------:R-:W-:Y:S01]  /*49200*/  TLD.LZ RZ, R122, R182, UR8, 1D, 0x1 ;  /* 0x00ff08ffb67a7f66 */ /* 0x000fe200081e01ff */
        /* <DEDUP_REMOVED lines=11> */
[----:B------:R-:W2:Y:S03]  /*492c0*/  LDCU.128 UR40, c[0x3][0x2290] ;  /* 0x00c45200ff2877ac */ /* 0x000ea60008000c00 */
[----:B------:R-:W-:-:S04]  /*492d0*/  FADD.FTZ R162, R161, -R160 ;  /* 0x800000a0a1a27221 */ /* 0x000fc80000010000 */
[----:B------:R-:W-:Y:S01]  /*492e0*/  FFMA.FTZ R159, R128, R162, R159 ;  /* 0x000000a2809f7223 */ /* 0x000fe2000001009f */
[----:B------:R-:W-:-:S05]  /*492f0*/  HFMA2 R128, -RZ, RZ, 3.39453125, 0 ;  /* 0x42ca0000ff807431 */ /* 0x000fca00000001ff */
[----:B------:R-:W-:-:S04]  /*49300*/  FSEL R162, R128, 25.25, !P5 ;  /* 0x41ca000080a27808 */ /* 0x000fc80006800000 */
[----:B------:R4:W1:Y:S02]  /*49310*/  MUFU.RCP R163, R162 ;  /* 0x000000a200a37308 */ /* 0x0008640000001000 */
[----:B----4-:R-:W-:Y:S01]  /*49320*/  HFMA2 R162, -RZ, RZ, 3.40234375, 0 ;  /* 0x42ce0000ffa27431 */ /* 0x010fe200000001ff */
[----:B------:R-:W-:-:S04]  /*49330*/  DEPBAR.LE SB5, 0xc ;  /* 0x0000d3000000791a */ /* 0x000fc80000000000 */
[----:B------:R-:W-:Y:S01]  /*49340*/  FMUL.FTZ R164, R164, UR18 ;  /* 0x00000012a4a47c20 */ /* 0x000fe20008410000 */
[----:B------:R-:W-:Y:S01]  /*49350*/  FMUL.FTZ R167, R167, UR19 ;  /* 0x00000013a7a77c20 */ /* 0x000fe20008410000 */
[----:B------:R-:W4:Y:S02]  /*49360*/  LDCU.128 UR16, c[0x3][0x3f0] ;  /* 0x00c07e00ff1077ac */ /* 0x000f240008000c00 */
[----:B0-----:R-:W-:Y:S01]  /*49370*/  FFMA.FTZ R165, R165, UR12, R164 ;  /* 0x0000000ca5a57c23 */ /* 0x001fe200080100a4 */
[----:B------:R-:W-:-:S04]  /*49380*/  DEPBAR.LE SB5, 0xb ;  /* 0x0000d2c00000791a */ /* 0x000fc80000000000 */
[----:B------:R-:W-:Y:S01]  /*49390*/  FFMA.FTZ R167, R168, UR13, R167 ;  /* 0x0000000da8a77c23 */ /* 0x000fe200080100a7 */
[----:B------:R-:W0:Y:S01]  /*493a0*/  LDC R164, c[0x0][0x380] ;  /* 0x0000e000ffa47b82 */ /* 0x000e220000000800 */
[--C-:B------:R-:W-:Y:S01]  /*493b0*/  FADD.FTZ R128, -R160, R165.reuse ;  /* 0x000000a5a0807221 */ /* 0x100fe20000010100 */
[----:B------:R-:W-:Y:S01]  /*493c0*/  FADD.FTZ R166, R166, R165 ;  /* 0x000000a5a6a67221 */ /* 0x000fe20000010000 */
[----:B--2---:R-:W-:Y:S02]  /*493d0*/  IADD3 R168, PT, PT, R4, UR43, RZ ;  /* 0x0000002b04a87c10 */ /* 0x004fe4000fffe0ff */
[----:B------:R-:W-:Y:S01]  /*493e0*/  FMUL.FTZ R161, R128, 0.25 ;  /* 0x3e80000080a17820 */ /* 0x000fe20000410000 */
[----:B------:R-:W-:-:S04]  /*493f0*/  FADD.FTZ R166, R166, R167 ;  /* 0x000000a7a6a67221 */ /* 0x000fc80000010000 */
[----:B------:R-:W-:Y:S02]  /*49400*/  FSEL R161, R161, R128, P5 ;  /* 0x00000080a1a17208 */ /* 0x000fe40002800000 */
[----:B------:R-:W-:Y:S01]  /*49410*/  FSETP.GT.FTZ.AND P5, PT, R149, 8.50705917302346158658e+37, PT ;  /* 0x7e8000009500780b */ /* 0x000fe20003fb4000 */
[----:B------:R-:W-:-:S04]  /*49420*/  DEPBAR.LE SB5, 0xa ;  /* 0x0000d2800000791a */ /* 0x000fc80000000000 */
[----:B----4-:R-:W-:Y:S01]  /*49430*/  FMUL.FTZ R169, R169, UR16 ;  /* 0x00000010a9a97c20 */ /* 0x010fe20008410000 */
[----:B-1----:R-:W-:Y:S01]  /*49440*/  FFMA.FTZ R160, R163, R161, R160 ;  /* 0x000000a1a3a07223 */ /* 0x002fe200000100a0 */
[----:B------:R-:W-:Y:S01]  /*49450*/  MOV R163, 0x42cc0000 ;  /* 0x42cc000000a37802 */ /* 0x000fe20000000f00 */
[----:B------:R-:W-:-:S04]  /*49460*/  DEPBAR.LE SB5, 0x9 ;  /* 0x0000d2400000791a */ /* 0x000fc80000000000 */
[----:B------:R-:W-:Y:S01]  /*49470*/  FMUL.FTZ R172, R172, UR17 ;  /* 0x00000011acac7c20 */ /* 0x000fe20008410000 */
[----:B------:R-:W-:Y:S01]  /*49480*/  FFMA.FTZ R169, R170, UR14, R169 ;  /* 0x0000000eaaa97c23 */ /* 0x000fe200080100a9 */
[----:B------:R-:W-:Y:S01]  /*49490*/  FADD.FTZ R161, R165, -R160 ;  /* 0x800000a0a5a17221 */ /* 0x000fe20000010000 */
[----:B------:R-:W-:Y:S01]  /*494a0*/  FSEL R163, R163, 25.5, !P5 ;  /* 0x41cc0000a3a37808 */ /* 0x000fe20006800000 */
[----:B------:R-:W-:-:S04]  /*494b0*/  DEPBAR.LE SB5, 0x7 ;  /* 0x0000d1c00000791a */ /* 0x000fc80000000000 */
[----:B------:R-:W-:Y:S01]  /*494c0*/  FFMA.FTZ R173, R173, UR15, R172 ;  /* 0x0000000fadad7c23 */ /* 0x000fe200080100ac */
[----:B------:R-:W-:Y:S01]  /*494d0*/  FMUL.FTZ R175, R175, UR18 ;  /* 0x00000012afaf7c20 */ /* 0x000fe20008410000 */
[----:B------:R-:W-:Y:S01]  /*494e0*/  FFMA.FTZ R159, R128, R161, R159 ;  /* 0x000000a1809f7223 */ /* 0x000fe2000001009f */
[----:B------:R-:W-:Y:S01]  /*494f0*/  FADD.FTZ R128, -R160, R167 ;  /* 0x000000a7a0807221 */ /* 0x000fe20000010100 */
[----:B------:R-:W-:-:S04]  /*49500*/  DEPBAR.LE SB5, 0x6 ;  /* 0x0000d1800000791a */ /* 0x000fc80000000000 */
[----:B------:R-:W-:Y:S01]  /*49510*/  FMUL.FTZ R178, R178, UR19 ;  /* 0x00000013b2b27c20 */ /* 0x000fe20008410000 */
[----:B------:R-:W1:Y:S01]  /*49520*/  MUFU.RCP R163, R163 ;  /* 0x000000a300a37308 */ /* 0x000e620000001000 */
[----:B------:R-:W-:Y:S01]  /*49530*/  FFMA.FTZ R175, R176, UR44, R175 ;  /* 0x0000002cb0af7c23 */ /* 0x000fe200080100af */
[----:B------:R-:W-:Y:S01]  /*49540*/  FMUL.FTZ R161, R128, 0.25 ;  /* 0x3e80000080a17820 */ /* 0x000fe20000410000 */
[----:B------:R-:W-:-:S04]  /*49550*/  DEPBAR.LE SB5, 0x4 ;  /* 0x0000d1000000791a */ /* 0x000fc80000000000 */
[----:B------:R-:W-:Y:S01]  /*49560*/  FFMA.FTZ R179, R179, UR45, R178 ;  /* 0x0000002db3b37c23 */ /* 0x000fe200080100b2 */
[----:B---3--:R-:W-:Y:S01]  /*49570*/  FMUL.FTZ R126, R126, UR32 ;  /* 0x000000207e7e7c20 */ /* 0x008fe20008410000 */
[----:B------:R-:W-:Y:S01]  /*49580*/  FADD.FTZ R166, R166, R169 ;  /* 0x000000a9a6a67221 */ /* 0x000fe20000010000 */
[----:B------:R-:W2:Y:S01]  /*49590*/  LDCU.128 UR16, c[0x3][0x1220] ;  /* 0x00c24400ff1077ac */ /* 0x000ea20008000c00 */
[----:B------:R-:W-:Y:S01]  /*495a0*/  FSEL R161, R161, R128, P5 ;  /* 0x00000080a1a17208 */ /* 0x000fe20002800000 */
[----:B------:R-:W-:-:S04]  /*495b0*/  DEPBAR.LE SB5, 0x3 ;  /* 0x0000d0c00000791a */ /* 0x000fc80000000000 */
[----:B------:R-:W-:Y:S01]  /*495c0*/  FMUL.FTZ R125, R125, UR33 ;  /* 0x000000217d7d7c20 */ /* 0x000fe20008410000 */
[----:B------:R-:W-:Y:S01]  /*495d0*/  FSETP.GT.FTZ.AND P5, PT, R85, 8.50705917302346158658e+37, PT ;  /* 0x7e8000005500780b */ /* 0x000fe20003fb4000 */
[----:B------:R-:W-:Y:S01]  /*495e0*/  FFMA.FTZ R127, R127, UR46, R126 ;  /* 0x0000002e7f7f7c23 */ /* 0x000fe2000801007e */
[----:B------:R-:W-:Y:S01]  /*495f0*/  FADD.FTZ R166, R166, R173 ;  /* 0x000000ada6a67221 */ /* 0x000fe20000010000 */
[----:B------:R-:W-:-:S04]  /*49600*/  DEPBAR.LE SB5, 0x2 ;  /* 0x0000d0800000791a */ /* 0x000fc80000000000 */
[----:B------:R-:W-:Y:S01]  /*49610*/  FMUL.FTZ R123, R123, UR34 ;  /* 0x000000227b7b7c20 */ /* 0x000fe20008410000 */
[----:B------:R-:W-:Y:S01]  /*49620*/  FSEL R162, R162, 25.75, !P5 ;  /* 0x41ce0000a2a27808 */ /* 0x000fe20006800000 */
[----:B------:R-:W-:Y:S01]  /*49630*/  FFMA.FTZ R125, R124, UR47, R125 ;  /* 0x0000002f7c7d7c23 */ /* 0x000fe2000801007d */
[----:B------:R-:W-:Y:S01]  /*49640*/  FADD.FTZ R166, R166, R175 ;  /* 0x000000afa6a67221 */ /* 0x000fe20000010000 */
[----:B------:R-:W3:Y:S01]  /*49650*/  LDC R170, c[0x0][0x380] ;  /* 0x0000e000ffaa7b82 */ /* 0x000ee20000000800 */
[----:B-1----:R-:W-:Y:S01]  /*49660*/  FFMA.FTZ R160, R163, R161, R160 ;  /* 0x000000a1a3a07223 */ /* 0x002fe200000100a0 */
[----:B------:R-:W1:Y:S01]  /*49670*/  LDCU.128 UR12, c[0x3][0x1230] ;  /* 0x00c24600ff0c77ac */ /* 0x000e620008000c00 */
[----:B------:R4:W0:Y:S01]  /*49680*/  MUFU.RCP R163, R162 ;  /* 0x000000a200a37308 */ /* 0x0008220000001000 */
[----:B------:R-:W-:Y:S01]  /*49690*/  FADD.FTZ R166, R166, R179 ;  /* 0x000000b3a6a67221 */ /* 0x000fe20000010000 */
[----:B------:R-:W-:Y:S01]  /*496a0*/  FADD.FTZ R161, R167, -R160 ;  /* 0x800000a0a7a17221 */ /* 0x000fe20000010000 */
[----:B------:R-:W-:-:S02]  /*496b0*/  IADD3 R165, PT, PT, R4, UR41, RZ ;  /* 0x0000002904a57c10 */ /* 0x000fc4000fffe0ff */
[----:B------:R-:W-:Y:S01]  /*496c0*/  FADD.FTZ R166, R166, R127 ;  /* 0x0000007fa6a67221 */ /* 0x000fe20000010000 */
[----:B------:R-:W-:Y:S01]  /*496d0*/  FFMA.FTZ R159, R128, R161, R159 ;  /* 0x000000a1809f7223 */ /* 0x000fe2000001009f */
[----:B------:R-:W-:Y:S01]  /*496e0*/  FADD.FTZ R128, -R160, R169 ;  /* 0x000000a9a0807221 */ /* 0x000fe20000010100 */
[----:B--2---:R-:W-:Y:S01]  /*496f0*/  UIADD3 UR17, UPT, UPT, UR10, 0x16, UR17 ;  /* 0x000000160a117890 */ /* 0x004fe2000fffe011 */
[----:B----4-:R-:W-:Y:S01]  /*49700*/  HFMA2 R162, -RZ, RZ, 3.41015625, 0 ;  /* 0x42d20000ffa27431 */ /* 0x010fe200000001ff */
[----:B------:R-:W-:Y:S01]  /*49710*/  IADD3 R167, PT, PT, R4, UR42, RZ ;  /* 0x0000002a04a77c10 */ /* 0x000fe2000fffe0ff */
[----:B------:R-:W-:Y:S01]  /*49720*/  FMUL.FTZ R161, R128, 0.25 ;  /* 0x3e80000080a17820 */ /* 0x000fe20000410000 */
[----:B------:R-:W2:Y:S01]  /*49730*/  LDC R178, c[0x0][0x380] ;  /* 0x0000e000ffb27b82 */ /* 0x000ea20000000800 */
[----:B------:R-:W-:-:S04]  /*49740*/  DEPBAR.LE SB5, 0x1 ;  /* 0x0000d0400000791a */ /* 0x000fc80000000000 */
[----:B------:R-:W-:Y:S01]  /*49750*/  FMUL.FTZ R119, R119, UR35 ;  /* 0x0000002377777c20 */ /* 0x000fe20008410000 */
[----:B------:R-:W-:Y:S01]  /*49760*/  UIADD3 UR18, UPT, UPT, UR10, 0x16, UR18 ;  /* 0x000000160a127890 */ /* 0x000fe2000fffe012 */
[----:B------:R-:W-:Y:S01]  /*49770*/  FADD.FTZ R166, R166, R125 ;  /* 0x0000007da6a67221 */ /* 0x000fe20000010000 */
[----:B------:R-:W-:Y:S01]  /*49780*/  FSEL R161, R161, R128, P5 ;  /* 0x00000080a1a17208 */ /* 0x000fe20002800000 */
[----:B------:R-:W-:Y:S01]  /*49790*/  UIADD3 UR16, UPT, UPT, UR10, 0x16, UR16 ;  /* 0x000000160a107890 */ /* 0x000fe2000fffe010 */
[----:B------:R-:W-:Y:S01]  /*497a0*/  FSETP.GT.FTZ.AND P5, PT, R86, 8.50705917302346158658e+37, PT ;  /* 0x7e8000005600780b */ /* 0x000fe20003fb4000 */
[----:B-1----:R-:W-:Y:S01]  /*497b0*/  UIADD3 UR25, UPT, UPT, UR10, 0x16, UR14 ;  /* 0x000000160a197890 */ /* 0x002fe2000fffe00e */
[----:B------:R-:W1:Y:S01]  /*497c0*/  LDC R172, c[0x0][0x380] ;  /* 0x0000e000ffac7b82 */ /* 0x000e620000000800 */
[----:B0-----:R-:W-:Y:S01]  /*497d0*/  FFMA.FTZ R160, R163, R161, R160 ;  /* 0x000000a1a3a07223 */ /* 0x001fe200000100a0 */
[----:B------:R-:W-:Y:S01]  /*497e0*/  MOV R163, 0x42d00000 ;  /* 0x42d0000000a37802 */ /* 0x000fe20000000f00 */
[----:B------:R-:W-:-:S02]  /*497f0*/  UIADD3 UR27, UPT, UPT, UR10, 0x16, UR15 ;  /* 0x000000160a1b7890 */ /* 0x000fc4000fffe00f */
[----:B------:R-:W-:Y:S01]  /*49800*/  FADD.FTZ R161, R169, -R160 ;  /* 0x800000a0a9a17221 */ /* 0x000fe20000010000 */
[----:B------:R-:W-:Y:S01]  /*49810*/  FSEL R163, R163, 26, !P5 ;  /* 0x41d00000a3a37808 */ /* 0x000fe20006800000 */
[----:B------:R-:W-:Y:S01]  /*49820*/  UIADD3 UR5, UPT, UPT, UR10, 0x16, UR12 ;  /* 0x000000160a057890 */ /* 0x000fe2000fffe00c */
[----:B------:R-:W0:Y:S01]  /*49830*/  LDC R176, c[0x0][0x380] ;  /* 0x0000e000ffb07b82 */ /* 0x000e220000000800 */
[----:B------:R-:W-:Y:S01]  /*49840*/  FFMA.FTZ R159, R128, R161, R159 ;  /* 0x000000a1809f7223 */ /* 0x000fe2000001009f */
[----:B------:R-:W-:Y:S01]  /*49850*/  FADD.FTZ R128, -R160, R173 ;  /* 0x000000ada0807221 */ /* 0x000fe20000010100 */
[----:B------:R-:W-:Y:S01]  /*49860*/  UIADD3 UR7, UPT, UPT, UR10, 0x16, UR13 ;  /* 0x000000160a077890 */ /* 0x000fe2000fffe00d */
[----:B------:R-:W4:Y:S01]  /*49870*/  MUFU.RCP R163, R163 ;  /* 0x000000a300a37308 */ /* 0x000f220000001000 */
[----:B------:R-:W3:Y:S01]  /*49880*/  LDCU.128 UR12, c[0x3][0x1240] ;  /* 0x00c24800ff0c77ac */ /* 0x000ee20008000c00 */
[----:B------:R-:W-:Y:S02]  /*49890*/  FMUL.FTZ R161, R128, 0.25 ;  /* 0x3e80000080a17820 */ /* 0x000fe40000410000 */
[----:B------:R-:W2:Y:S01]  /*498a0*/  LDC R180, c[0x0][0x380] ;  /* 0x0000e000ffb47b82 */ /* 0x000ea20000000800 */
[----:B------:R-:W-:-:S02]  /*498b0*/  UIADD3 UR19, UPT, UPT, UR10, 0x16, UR19 ;  /* 0x000000160a137890 */ /* 0x000fc4000fffe013 */
[----:B------:R-:W-:Y:S02]  /*498c0*/  FSEL R161, R161, R128, P5 ;  /* 0x00000080a1a17208 */ /* 0x000fe40002800000 */
[----:B------:R-:W-:Y:S02]  /*498d0*/  FSETP.GT.FTZ.AND P5, PT, R87, 8.50705917302346158658e+37, PT ;  /* 0x7e8000005700780b */ /* 0x000fe40003fb4000 */
[----:B-1----:R-:W-:Y:S02]  /*498e0*/  IMAD R165, R172, UR19, R165 ;  /* 0x00000013aca57c24 */ /* 0x002fe4000f8e02a5 */
[----:B------:R-:W-:Y:S01]  /*498f0*/  FSEL R162, R162, 26.25, !P5 ;  /* 0x41d20000a2a27808 */ /* 0x000fe20006800000 */
[----:B------:R-:W1:Y:S01]  /*49900*/  LDC R177, c[0x0][0x380] ;  /* 0x0000e000ffb17b82 */ /* 0x000e620000000800 */
[----:B----4-:R-:W-:Y:S02]  /*49910*/  FFMA.FTZ R160, R163, R161, R160 ;  /* 0x000000a1a3a07223 */ /* 0x010fe400000100a0 */
[----:B------:R4:W2:Y:S01]  /*49920*/  MUFU.RCP R163, R162 ;  /* 0x000000a200a37308 */ /* 0x0008a20000001000 */
[----:B---3--:R-:W-:Y:S01]  /*49930*/  UIADD3 UR13, UPT, UPT, UR10, 0x16, UR13 ;  /* 0x000000160a0d7890 */ /* 0x008fe2000fffe00d */
[----:B------:R-:W-:Y:S01]  /*49940*/  FADD.FTZ R161, R173, -R160 ;  /* 0x800000a0ada17221 */ /* 0x000fe20000010000 */
[----:B0-----:R-:W-:-:S02]  /*49950*/  IMAD R167, R176, UR5, R167 ;  /* 0x00000005b0a77c24 */ /* 0x001fc4000f8e02a7 */
[----:B------:R-:W0:Y:S01]  /*49960*/  LDC R173, c[0x0][0x380] ;  /* 0x0000e000ffad7b82 */ /* 0x000e220000000800 */
[----:B------:R-:W-:Y:S01]  /*49970*/  UIADD3 UR12, UPT, UPT, UR10, 0x16, UR12 ;  /* 0x000000160a0c7890 */ /* 0x000fe2000fffe00c */
[----:B------:R-:W-:Y:S01]  /*49980*/  FFMA.FTZ R159, R128, R161, R159 ;  /* 0x000000a1809f7223 */ /* 0x000fe2000001009f */
[----:B------:R-:W-:Y:S01]  /*49990*/  FADD.FTZ R128, -R160, R175 ;  /* 0x000000afa0807221 */ /* 0x000fe20000010100 */
[----:B----4-:R-:W-:-:S03]  /*499a0*/  HFMA2 R162, -RZ, RZ, 3.41796875, 0 ;  /* 0x42d60000ffa27431 */ /* 0x010fc600000001ff */
[----:B------:R-:W-:Y:S01]  /*499b0*/  FMUL.FTZ R161, R128, 0.25 ;  /* 0x3e80000080a17820 */ /* 0x000fe20000410000 */
[----:B------:R-:W3:Y:S04]  /*499c0*/  LDC R181, c[0x0][0x380] ;  /* 0x0000e000ffb57b82 */ /* 0x000ee80000000800 */
[----:B------:R-:W-:Y:S02]  /*499d0*/  FSEL R161, R161, R128, P5 ;  /* 0x00000080a1a17208 */ /* 0x000fe40002800000 */
[----:B------:R-:W-:Y:S01]  /*499e0*/  FSETP.GT.FTZ.AND P5, PT, R88, 8.50705917302346158658e+37, PT ;  /* 0x7e8000005800780b */ /* 0x000fe20003fb4000 */
[----:B-1----:R-:W-:Y:S02]  /*499f0*/  IMAD R168, R177, UR7, R168 ;  /* 0x00000007b1a87c24 */ /* 0x002fe4000f8e02a8 */
[----:B--2---:R-:W-:Y:S01]  /*49a00*/  FFMA.FTZ R160, R163, R161, R160 ;  /* 0x000000a1a3a07223 */ /* 0x004fe200000100a0 */
[----:B------:R-:W-:-:S02]  /*49a10*/  MOV R163, 0x42d40000 ;  /* 0x42d4000000a37802 */ /* 0x000fc40000000f00 */
[----:B------:R-:W-:Y:S01]  /*49a20*/  IADD3 R177, PT, PT, R168, 0x16, RZ ;  /* 0x00000016a8b17810 */ /* 0x000fe20007ffe0ff */
[----:B------:R-:W-:Y:S01]  /*49a30*/  FADD.FTZ R161, R175, -R160 ;  /* 0x800000a0afa17221 */ /* 0x000fe20000010000 */
[----:B------:R-:W-:-:S03]  /*49a40*/  FSEL R163, R163, 26.5, !P5 ;  /* 0x41d40000a3a37808 */ /* 0x000fc60006800000 */
        /* <DEDUP_REMOVED lines=9> */
[----:B------:R-:W-:Y:S01]  /*49ae0*/  FADD.FTZ R161, R179, -R160 ;  /* 0x800000a0b3a17221 */ /* 0x000fe20000010000 */
[----:B------:R-:W-:Y:S01]  /*49af0*/  FADD.FTZ R126, -R160, R127 ;  /* 0x0000007fa07e7221 */ /* 0x000fe20000010100 */
[----:B------:R-:W4:Y:S02]  /*49b00*/  LDC R179, c[0x0][0x380] ;  /* 0x0000e000ffb37b82 */ /* 0x000f240000000800 */
[----:B------:R-:W-:Y:S01]  /*49b10*/  FFMA.FTZ R159, R128, R161, R159 ;  /* 0x000000a1809f7223 */ /* 0x000fe2000001009f */
[----:B------:R-:W-:Y:S01]  /*49b20*/  FMUL.FTZ R161, R126, 0.25 ;  /* 0x3e8000007ea17820 */ /* 0x000fe20000410000 */
[----:B-1----:R-:W-:-:S04]  /*49b30*/  HFMA2 R162, -RZ, RZ, 3.42578125, 0 ;  /* 0x42da0000ffa27431 */ /* 0x002fc800000001ff */
[----:B------:R-:W-:Y:S02]  /*49b40*/  FSEL R161, R161, R126, P5 ;  /* 0x0000007ea1a17208 */ /* 0x000fe40002800000 */
[----:B------:R-:W-:-:S03]  /*49b50*/  FSETP.GT.FTZ.AND P5, PT, R90, 8.50705917302346158658e+37, PT ;  /* 0x7e8000005a00780b */ /* 0x000fc60003fb4000 */
[----:B--2---:R-:W-:Y:S01]  /*49b60*/  FFMA.FTZ R160, R163, R161, R160 ;  /* 0x000000a1a3a07223 */ /* 0x004fe200000100a0 */
[C---:B------:R-:W-:Y:S02]  /*49b70*/  IADD3 R161, PT, PT, R4.reuse, UR39, RZ ;  /* 0x0000002704a17c10 */ /* 0x040fe4000fffe0ff */
[----:B------:R-:W-:Y:S01]  /*49b80*/  IADD3 R163, PT, PT, R4, UR40, RZ ;  /* 0x0000002804a37c10 */ /* 0x000fe2000fffe0ff */
[----:B------:R-:W-:Y:S01]  /*49b90*/  FADD.FTZ R128, R127, -R160 ;  /* 0x800000a07f807221 */ /* 0x000fe20000010000 */
[----:B------:R-:W-:Y:S01]  /*49ba0*/  MOV R127, 0x42d80000 ;  /* 0x42d80000007f7802 */ /* 0x000fe20000000f00 */
[----:B------:R-:W1:Y:S02]  /*49bb0*/  LDCU.128 UR40, c[0x3][0x22a0] ;  /* 0x00c45400ff2877ac */ /* 0x000e640008000c00 */
[----:B------:R-:W-:Y:S01]  /*49bc0*/  FFMA.FTZ R128, R126, R128, R159 ;  /* 0x000000807e807223 */ /* 0x000fe2000001009f */
[----:B------:R-:W-:Y:S01]  /*49bd0*/  FSEL R159, R127, 27, !P5 ;  /* 0x41d800007f9f7808 */ /* 0x000fe20006800000 */
[----:B------:R-:W-:Y:S01]  /*49be0*/  FADD.FTZ R127, -R160, R125 ;  /* 0x0000007da07f7221 */ /* 0x000fe20000010100 */
[----:B------:R-:W-:Y:S01]  /*49bf0*/  IADD3 R126, PT, PT, R4, UR38, RZ ;  /* 0x00000026047e7c10 */ /* 0x000fe2000fffe0ff */
[----:B------:R-:W2:Y:S01]  /*49c00*/  LDCU.128 UR36, c[0x3][0x1b0] ;  /* 0x00c03600ff2477ac */ /* 0x000ea20008000c00 */
[----:B------:R3:W2:Y:S01]  /*49c10*/  MUFU.RCP R169, R159 ;  /* 0x0000009f00a97308 */ /* 0x0006a20000001000 */
[----:B------:R-:W-:-:S02]  /*49c20*/  FMUL.FTZ R124, R127, 0.25 ;  /* 0x3e8000007f7c7820 */ /* 0x000fc40000410000 */
[----:B0-----:R-:W-:-:S05]  /*49c30*/  IMAD R126, R173, UR16, R126 ;  /* 0x00000010ad7e7c24 */ /* 0x001fca000f8e027e */
[----:B------:R-:W-:Y:S02]  /*49c40*/  IADD3 R126, PT, PT, R126, 0x16, RZ ;  /* 0x000000167e7e7810 */ /* 0x000fe40007ffe0ff */
[----:B---3--:R-:W-:Y:S02]  /*49c50*/  FSEL R159, R124, R127, P5 ;  /* 0x0000007f7c9f7208 */ /* 0x008fe40002800000 */
[----:B------:R-:W-:Y:S02]  /*49c60*/  FSETP.GT.FTZ.AND P5, PT, R91, 8.50705917302346158658e+37, PT ;  /* 0x7e8000005b00780b */ /* 0x000fe40003fb4000 */
[----:B-1----:R-:W-:Y:S02]  /*49c70*/  IADD3 R173, PT, PT, R4, UR43, RZ ;  /* 0x0000002b04ad7c10 */ /* 0x002fe4000fffe0ff */
[----:B------:R-:W-:Y:S01]  /*49c80*/  FSEL R124, R162, 27.25, !P5 ;  /* 0x41da0000a27c7808 */ /* 0x000fe20006800000 */
[----:B--2---:R-:W-:Y:S01]  /*49c90*/  FFMA.FTZ R160, R169, R159, R160 ;  /* 0x0000009fa9a07223 */ /* 0x004fe200000100a0 */
[----:B------:R-:W-:Y:S01]  /*49ca0*/  FFMA.FTZ R123, R122, UR36, R123 ;  /* 0x000000247a7b7c23 */ /* 0x000fe2000801007b */
[----:B------:R-:W-:Y:S01]  /*49cb0*/  IMAD R162, R164, UR17, R161 ;  /* 0x00000011a4a27c24 */ /* 0x000fe2000f8e02a1 */
[----:B------:R0:W1:Y:S01]  /*49cc0*/  MUFU.RCP R169, R124 ;  /* 0x0000007c00a97308 */ /* 0x0000620000001000 */
[----:B------:R-:W-:-:S02]  /*49cd0*/  IMAD R164, R170, UR18, R163 ;  /* 0x00000012aaa47c24 */ /* 0x000fc4000f8e02a3 */
[--C-:B------:R-:W-:Y:S01]  /*49ce0*/  FADD.FTZ R159, -R160, R123.reuse ;  /* 0x0000007ba09f7221 */ /* 0x100fe20000010100 */
[----:B------:R-:W-:Y:S01]  /*49cf0*/  IADD3 R172, PT, PT, R4, UR42, RZ ;  /* 0x0000002a04ac7c10 */ /* 0x000fe2000fffe0ff */
[----:B------:R-:W-:Y:S01]  /*49d00*/  FADD.FTZ R166, R166, R123 ;  /* 0x0000007ba6a67221 */ /* 0x000fe20000010000 */
[----:B------:R-:W2:Y:S01]  /*49d10*/  LDCU.128 UR16, c[0x3][0x410] ;  /* 0x00c08200ff1077ac */ /* 0x000ea20008000c00 */
[----:B------:R-:W-:Y:S02]  /*49d20*/  FMUL.FTZ R122, R159, 0.25 ;  /* 0x3e8000009f7a7820 */ /* 0x000fe40000410000 */
[----:B------:R-:W-:Y:S01]  /*49d30*/  IMAD R172, R181, UR12, R172 ;  /* 0x0000000cb5ac7c24 */ /* 0x000fe2000f8e02ac */
[----:B0-----:R-:W-:Y:S02]  /*49d40*/  MOV R124, 0x42dc0000 ;  /* 0x42dc0000007c7802 */ /* 0x001fe40000000f00 */
[----:B------:R-:W-:Y:S02]  /*49d50*/  FSEL R161, R122, R159, P5 ;  /* 0x0000009f7aa17208 */ /* 0x000fe40002800000 */
[----:B------:R-:W-:-:S02]  /*49d60*/  FSETP.GT.FTZ.AND P5, PT, R92, 8.50705917302346158658e+37, PT ;  /* 0x7e8000005c00780b */ /* 0x000fc40003fb4000 */
[----:B------:R-:W-:Y:S02]  /*49d70*/  IADD3 R182, PT, PT, R172, 0x16, RZ ;  /* 0x00000016acb67810 */ /* 0x000fe40007ffe0ff */
[----:B------:R-:W-:Y:S01]  /*49d80*/  FSEL R175, R124, 27.5, !P5 ;  /* 0x41dc00007caf7808 */ /* 0x000fe20006800000 */
[--C-:B-1----:R-:W-:Y:S01]  /*49d90*/  FFMA.FTZ R122, R169, R161, R160.reuse ;  /* 0x000000a1a97a7223 */ /* 0x102fe200000100a0 */
[----:B-----5:R-:W-:Y:S01]  /*49da0*/  FFMA.FTZ R161, R2, UR37, R119 ;  /* 0x0000002502a17c23 */ /* 0x020fe20008010077 */
[C---:B------:R-:W-:Y:S01]  /*49db0*/  IADD3 R2, PT, PT, R4.reuse, UR40, RZ ;  /* 0x0000002804027c10 */ /* 0x040fe2000fffe0ff */
[----:B------:R-:W-:Y:S01]  /*49dc0*/  FADD.FTZ R160, R125, -R160 ;  /* 0x800000a07da07221 */ /* 0x000fe20000010000 */
[----:B------:R-:W-:Y:S01]  /*49dd0*/  IADD3 R119, PT, PT, R4, UR41, RZ ;  /* 0x0000002904777c10 */ /* 0x000fe2000fffe0ff */
[----:B------:R-:W0:Y:S01]  /*49de0*/  MUFU.RCP R175, R175 ;  /* 0x000000af00af7308 */ /* 0x000e220000001000 */
[----:B------:R-:W-:Y:S01]  /*49df0*/  FADD.FTZ R163, -R122, R161 ;  /* 0x000000a17aa37221 */ /* 0x000fe20000010100 */
[----:B----4-:R-:W-:-:S02]  /*49e00*/  IMAD R169, R179, UR25, R2 ;  /* 0x00000019b3a97c24 */ /* 0x010fc4000f8e0202 */
[----:B------:R-:W-:Y:S01]  /*49e10*/  FFMA.FTZ R128, R127, R160, R128 ;  /* 0x000000a07f807223 */ /* 0x000fe20000010080 */
[----:B------:R-:W-:Y:S01]  /*49e20*/  FADD.FTZ R2, R123, -R122 ;  /* 0x8000007a7b027221 */ /* 0x000fe20000010000 */
[----:B------:R-:W-:Y:S01]  /*49e30*/  FMUL.FTZ R124, R163, 0.25 ;  /* 0x3e800000a37c7820 */ /* 0x000fe20000410000 */
[----:B------:R-:W-:Y:S02]  /*49e40*/  IMAD R170, R178, UR27, R119 ;  /* 0x0000001bb2aa7c24 */ /* 0x000fe4000f8e0277 */
[----:B------:R-:W-:Y:S01]  /*49e50*/  FFMA.FTZ R128, R159, R2, R128 ;  /* 0x000000029f807223 */ /* 0x000fe20000010080 */
[----:B------:R-:W-:Y:S02]  /*49e60*/  IADD3 R2, PT, PT, R162, 0x16, RZ ;  /* 0x00000016a2027810 */ /* 0x000fe40007ffe0ff */
[----:B------:R-:W-:Y:S01]  /*49e70*/  FSEL R119, R124, R163, P5 ;  /* 0x000000a37c777208 */ /* 0x000fe20002800000 */
[----:B------:R-:W5:Y:S01]  /*49e80*/  TLD.LZ RZ, R162, R126, UR60, 1D, 0x1 ;  /* 0x00ff3cff7ea27f66 */ /* 0x000f6200081e01ff */
[----:B------:R-:W-:Y:S01]  /*49e90*/  IADD3 R159, PT, PT, R165, 0x16, RZ ;  /* 0x00000016a59f7810 */ /* 0x000fe20007ffe0ff */
[----:B------:R-:W-:Y:S01]  /*49ea0*/  IMAD R124, R180, UR13, R173 ;  /* 0x0000000db47c7c24 */ /* 0x000fe2000f8e02ad */
[----:B------:R-:W-:Y:S01]  /*49eb0*/  IADD3 R173, PT, PT, R167, 0x16, RZ ;  /* 0x00000016a7ad7810 */ /* 0x000fe20007ffe0ff */
[----:B0-----:R-:W-:Y:S01]  /*49ec0*/  FFMA.FTZ R160, R175, R119, R122 ;  /* 0x00000077afa07223 */ /* 0x001fe2000001007a */
[----:B------:R-:W-:-:S02]  /*49ed0*/  IADD3 R119, PT, PT, R164, 0x16, RZ ;  /* 0x00000016a4777810 */ /* 0x000fc40007ffe0ff */
[----:B------:R-:W5:Y:S01]  /*49ee0*/  TLD.LZ RZ, R164, R126, UR8, 1D, 0x1 ;  /* 0x00ff08ff7ea47f66 */ /* 0x000f6200081e01ff */
[----:B------:R-:W-:Y:S01]  /*49ef0*/  TLD.LZ RZ, R165, R2, UR60, 1D, 0x1 ;  /* 0x00ff3cff02a57f66 */ /* 0x000fe200081e01ff */
[----:B------:R-:W-:Y:S01]  /*49f00*/  TLD.LZ RZ, R167, R2, UR8, 1D, 0x1 ;  /* 0x00ff08ff02a77f66 */ /* 0x000fe200081e01ff */
[----:B------:R-:W5:Y:S01]  /*49f10*/  TLD.LZ RZ, R168, R119, UR60, 1D, 0x1 ;  /* 0x00ff3cff77a87f66 */ /* 0x000f6200081e01ff */
[----:B------:R-:W-:Y:S02]  /*49f20*/  IADD3 R180, PT, PT, R169, 0x16, RZ ;  /* 0x00000016a9b47810 */ /* 0x000fe40007ffe0ff */
[----:B------:R-:W5:Y:S01]  /*49f30*/  TLD.LZ RZ, R169, R119, UR8, 1D, 0x1 ;  /* 0x00ff08ff77a97f66 */ /* 0x000f6200081e01ff */
[----:B------:R-:W-:Y:S02]  /*49f40*/  IADD3 R181, PT, PT, R170, 0x16, RZ ;  /* 0x00000016aab57810 */ /* 0x000fe40007ffe0ff */
[----:B------:R-:W-:Y:S01]  /*49f50*/  TLD.LZ RZ, R170, R159, UR60, 1D, 0x1 ;  /* 0x00ff3cff9faa7f66 */ /* 0x000fe200081e01ff */
[----:B------:R0:W-:Y:S01]  /*49f60*/  TLD.LZ RZ, R172, R159, UR8, 1D, 0x1 ;  /* 0x00ff08ff9fac7f66 */ /* 0x0001e200081e01ff */
[----:B------:R-:W5:Y:S01]  /*49f70*/  TLD.LZ RZ, R175, R173, UR60, 1D, 0x1 ;  /* 0x00ff3cffadaf7f66 */ /* 0x000f6200081e01ff */
[----:B------:R1:W5:Y:S01]  /*49f80*/  TLD.LZ RZ, R176, R173, UR8, 1D, 0x1 ;  /* 0x00ff08ffadb07f66 */ /* 0x00036200081e01ff */
[----:B------:R-:W5:Y:S01]  /*49f90*/  TLD.LZ RZ, R178, R177, UR60, 1D, 0x1 ;  /* 0x00ff3cffb1b27f66 */ /* 0x000f6200081e01ff */
[----:B------:R-:W-:Y:S01]  /*49fa0*/  TLD.LZ RZ, R179, R177, UR8, 1D, 0x1 ;  /* 0x00ff08ffb1b37f66 */ /* 0x000fe200081e01ff */
[----:B------:R-:W5:Y:S01]  /*49fb0*/  TLD.LZ RZ, R126, R180, UR60, 1D, 0x1 ;  /* 0x00ff3cffb47e7f66 */ /* 0x000f6200081e01ff */
[----:B------:R-:W-:Y:S01]  /*49fc0*/  TLD.LZ RZ, R127, R180, UR8, 1D, 0x1 ;  /* 0x00ff08ffb47f7f66 */ /* 0x000fe200081e01ff */
[----:B------:R-:W-:-:S02]  /*49fd0*/  IADD3 R183, PT, PT, R124, 0x16, RZ ;  /* 0x000000167cb77810 */ /* 0x000fc40007ffe0ff */
[----:B------:R-:W5:Y:S01]  /*49fe0*/  TLD.LZ RZ, R124, R181, UR60, 1D, 0x1 ;  /* 0x00ff3cffb57c7f66 */ /* 0x000f6200081e01ff */
[----:B------:R3:W5:Y:S01]  /*49ff0*/  TLD.LZ RZ, R125, R181, UR8, 1D, 0x1 ;  /* 0x00ff08ffb57d7f66 */ /* 0x00076200081e01ff */
[----:B------:R-:W5:Y:S01]  /*4a000*/  TLD.LZ RZ, R122, R182, UR60, 1D, 0x1 ;  /* 0x00ff3cffb67a7f66 */ /* 0x000f6200081e01ff */
[----:B------:R-:W-:Y:S01]  /*4a010*/  TLD.LZ RZ, R123, R182, UR8, 1D, 0x1 ;  /* 0x00ff08ffb67b7f66 */ /* 0x000fe200081e01ff */
[----:B------:R-:W5:Y:S01]  /*4a020*/  TLD.LZ RZ, R119, R183, UR60, 1D, 0x1 ;  /* 0x00ff3cffb7777f66 */ /* 0x000f6200081e01ff */
[----:B------:R-:W5:Y:S01]  /*4a030*/  TLD.LZ RZ, R2, R183, UR8, 1D, 0x1 ;  /* 0x00ff08ffb7027f66 */ /* 0x000f6200081e01ff */
[----:B0-----:R-:W-:Y:S01]  /*4a040*/  FADD.FTZ R159, R161, -R160 ;  /* 0x800000a0a19f7221 */ /* 0x001fe20000010000 */
[----:B------:R-:W-:Y:S01]  /*4a050*/  FSETP.GT.FTZ.AND P5, PT, R93, 8.50705917302346158658e+37, PT ;  /* 0x7e8000005d00780b */ /* 0x000fe20003fb4000 */
[----:B------:R-:W-:Y:S01]  /*4a060*/  FADD.FTZ R166, R166, R161 ;  /* 0x000000a1a6a67221 */ /* 0x000fe20000010000 */
[----:B------:R-:W0:Y:S01]  /*4a070*/  LDCU.128 UR32, c[0x3][0x1c0] ;  /* 0x00c03800ff2077ac */ /* 0x000e220008000c00 */
[----:B------:R-:W-:Y:S01]  /*4a080*/  FFMA.FTZ R128, R163, R159, R128 ;  /* 0x0000009fa3807223 */ /* 0x000fe20000010080 */
[----:B------:R-:W-:Y:S01]  /*4a090*/  HFMA2 R163, -RZ, RZ, 3.43359375, 0 ;  /* 0x42de0000ffa37431 */ /* 0x000fe200000001ff */
[----:B------:R-:W4:Y:S01]  /*4a0a0*/  LDCU.128 UR40, c[0x3][0x22b0] ;  /* 0x00c45600ff2877ac */ /* 0x000f220008000c00 */
[----:B------:R-:W-:-:S02]  /*4a0b0*/  UIADD3 UR14, UPT, UPT, UR10, 0x16, UR14 ;  /* 0x000000160a0e7890 */ /* 0x000fc4000fffe00e */
[----:B------:R-:W-:Y:S01]  /*4a0c0*/  UIADD3 UR15, UPT, UPT, UR10, 0x16, UR15 ;  /* 0x000000160a0f7890 */ /* 0x000fe2000fffe00f */
[----:B-1----:R-:W-:-:S06]  /*4a0d0*/  FSEL R173, R163, 27.75, !P5 ;  /* 0x41de0000a3ad7808 */ /* 0x002fcc0006800000 */
[----:B------:R-:W1:Y:S01]  /*4a0e0*/  MUFU.RCP R173, R173 ;  /* 0x000000ad00ad7308 */ /* 0x000e620000001000 */
[----:B------:R-:W-:-:S04]  /*4a0f0*/  DEPBAR.LE SB5, 0xa ;  /* 0x0000d2800000791a */ /* 0x000fc80000000000 */
[----:B--2---:R-:W-:-:S04]  /*4a100*/  FMUL.FTZ R159, R162, UR16 ;  /* 0x00000010a29f7c20 */ /* 0x004fc80008410000 */
[----:B------:R-:W-:Y:S01]  /*4a110*/  FFMA.FTZ R159, R164, UR38, R159 ;  /* 0x00000026a49f7c23 */ /* 0x000fe2000801009f */
[----:B------:R-:W-:-:S03]  /*4a120*/  FMUL.FTZ R168, R168, UR18 ;  /* 0x00000012a8a87c20 */ /* 0x000fc60008410000 */
[--C-:B------:R-:W-:Y:S01]  /*4a130*/  FADD.FTZ R161, -R160, R159.reuse ;  /* 0x0000009fa0a17221 */ /* 0x100fe20000010100 */
[----:B------:R-:W-:Y:S01]  /*4a140*/  FADD.FTZ R166, R166, R159 ;  /* 0x0000009fa6a67221 */ /* 0x000fe20000010000 */
[----:B------:R-:W-:-:S04]  /*4a150*/  DEPBAR.LE SB5, 0x9 ;  /* 0x0000d2400000791a */ /* 0x000fc80000000000 */
[----:B0-----:R-:W-:Y:S01]  /*4a160*/  FFMA.FTZ R169, R169, UR32, R168 ;  /* 0x00000020a9a97c23 */ /* 0x001fe200080100a8 */
[----:B------:R-:W-:Y:S01]  /*4a170*/  FMUL.FTZ R162, R161, 0.25 ;  /* 0x3e800000a1a27820 */ /* 0x000fe20000410000 */
[----:B------:R-:W0:Y:S04]  /*4a180*/  LDC R168, c[0x0][0x380] ;  /* 0x0000e000ffa87b82 */ /* 0x000e280000000800 */
[----:B------:R-:W-:Y:S02]  /*4a190*/  FSEL R163, R162, R161, P5 ;  /* 0x000000a1a2a37208 */ /* 0x000fe40002800000 */
[----:B------:R-:W-:-:S03]  /*4a1a0*/  FSETP.GT.FTZ.AND P5, PT, R150, 8.50705917302346158658e+37, PT ;  /* 0x7e8000009600780b */ /* 0x000fc60003fb4000 */
[----:B-1----:R-:W-:Y:S01]  /*4a1b0*/  FFMA.FTZ R160, R173, R163, R160 ;  /* 0x000000a3ada07223 */ /* 0x002fe200000100a0 */
[----:B------:R-:W-:-:S03]  /*4a1c0*/  MOV R163, 0x42e00000 ;  /* 0x42e0000000a37802 */ /* 0x000fc60000000f00 */
[----:B------:R-:W-:Y:S01]  /*4a1d0*/  FADD.FTZ R162, R159, -R160 ;  /* 0x800000a09fa27221 */ /* 0x000fe20000010000 */
[----:B------:R-:W-:-:S03]  /*4a1e0*/  FSEL R163, R163, 28, !P5 ;  /* 0x41e00000a3a37808 */ /* 0x000fc60006800000 */
[----:B------:R-:W-:Y:S01]  /*4a1f0*/  FFMA.FTZ R128, R161, R162, R128 ;  /* 0x000000a2a1807223 */ /* 0x000fe20000010080 */
[----:B------:R-:W-:Y:S02]  /*4a200*/  FMUL.FTZ R162, R165, UR17 ;  /* 0x00000011a5a27c20 */ /* 0x000fe40008410000 */
[----:B------:R-:W1:Y:S02]  /*4a210*/  MUFU.RCP R163, R163 ;  /* 0x000000a300a37308 */ /* 0x000e640000001000 */
[----:B------:R-:W-:Y:S01]  /*4a220*/  FFMA.FTZ R167, R167, UR39, R162 ;  /* 0x00000027a7a77c23 */ /* 0x000fe200080100a2 */
[----:B------:R-:W2:Y:S03]  /*4a230*/  LDCU.128 UR36, c[0x3][0x420] ;  /* 0x00c08400ff2477ac */ /* 0x000ea60008000c00 */
[--C-:B------:R-:W-:Y:S01]  /*4a240*/  FADD.FTZ R159, -R160, R167.reuse ;  /* 0x000000a7a09f7221 */ /* 0x100fe20000010100 */
[----:B------:R-:W-:-:S03]  /*4a250*/  FADD.FTZ R166, R166, R167 ;  /* 0x000000a7a6a67221 */ /* 0x000fc60000010000 */
[----:B------:R-:W-:Y:S01]  /*4a260*/  FMUL.FTZ R162, R159, 0.25 ;  /* 0x3e8000009fa27820 */ /* 0x000fe20000410000 */
[----:B------:R-:W-:-:S04]  /*4a270*/  FADD.FTZ R166, R166, R169 ;  /* 0x000000a9a6a67221 */ /* 0x000fc80000010000 */
[----:B------:R-:W-:Y:S01]  /*4a280*/  FSEL R161, R162, R159, P5 ;  /* 0x0000009fa2a17208 */ /* 0x000fe20002800000 */
[----:B------:R-:W-:Y:S01]  /*4a290*/  HFMA2 R162, -RZ, RZ, 3.44140625, 0 ;  /* 0x42e20000ffa27431 */ /* 0x000fe200000001ff */
[----:B------:R-:W-:-:S03]  /*4a2a0*/  FSETP.GT.FTZ.AND P5, PT, R151, 8.50705917302346158658e+37, PT ;  /* 0x7e8000009700780b */ /* 0x000fc60003fb4000 */
[----:B-1----:R-:W-:Y:S01]  /*4a2b0*/  FFMA.FTZ R160, R163, R161, R160 ;  /* 0x000000a1a3a07223 */ /* 0x002fe200000100a0 */
[----:B------:R-:W-:-:S04]  /*4a2c0*/  DEPBAR.LE SB5, 0x7 ;  /* 0x0000d1c00000791a */ /* 0x000fc80000000000 */
[----:B--2---:R-:W-:Y:S01]  /*4a2d0*/  FMUL.FTZ R175, R175, UR36 ;  /* 0x00000024afaf7c20 */ /* 0x004fe20008410000 */
[----:B------:R-:W-:-:S03]  /*4a2e0*/  FADD.FTZ R161, R167, -R160 ;  /* 0x800000a0a7a17221 */ /* 0x000fc60000010000 */
[----:B------:R-:W-:Y:S01]  /*4a2f0*/  FFMA.FTZ R175, R176, UR34, R175 ;  /* 0x00000022b0af7c23 */ /* 0x000fe200080100af */
[----:B------:R-:W-:Y:S01]  /*4a300*/  FSEL R163, R162, 28.25, !P5 ;  /* 0x41e20000a2a37808 */ /* 0x000fe20006800000 */
[----:B------:R-:W-:-:S04]  /*4a310*/  DEPBAR.LE SB5, 0x6 ;  /* 0x0000d1800000791a */ /* 0x000fc80000000000 */
[----:B------:R-:W-:Y:S01]  /*4a320*/  FMUL.FTZ R178, R178, UR37 ;  /* 0x00000025b2b27c20 */ /* 0x000fe20008410000 */
[----:B------:R-:W-:Y:S01]  /*4a330*/  FFMA.FTZ R128, R159, R161, R128 ;  /* 0x000000a19f807223 */ /* 0x000fe20000010080 */
[----:B------:R-:W-:Y:S01]  /*4a340*/  FADD.FTZ R159, -R160, R169 ;  /* 0x000000a9a09f7221 */ /* 0x000fe20000010100 */
[----:B------:R-:W-:-:S04]  /*4a350*/  DEPBAR.LE SB5, 0x5 ;  /* 0x0000d1400000791a */ /* 0x000fc80000000000 */
[----:B------:R-:W-:Y:S01]  /*4a360*/  FMUL.FTZ R126, R126, UR38 ;  /* 0x000000267e7e7c20 */ /* 0x000fe20008410000 */
[----:B------:R-:W-:Y:S01]  /*4a370*/  FFMA.FTZ R179, R179, UR35, R178 ;  /* 0x00000023b3b37c23 */ /* 0x000fe200080100b2 */
[----:B------:R-:W1:Y:S01]  /*4a380*/  MUFU.RCP R163, R163 ;  /* 0x000000a300a37308 */ /* 0x000e620000001000 */
[----:B------:R-:W-:Y:S01]  /*4a390*/  FMUL.FTZ R162, R159, 0.25 ;  /* 0x3e8000009fa27820 */ /* 0x000fe20000410000 */
[----:B------:R-:W2:Y:S04]  /*4a3a0*/  LDC R167, c[0x0][0x380] ;  /* 0x0000e000ffa77b82 */ /* 0x000ea80000000800 */
[----:B------:R-:W-:Y:S02]  /*4a3b0*/  FSEL R161, R162, R159, P5 ;  /* 0x0000009fa2a17208 */ /* 0x000fe40002800000 */
[----:B------:R-:W-:-:S02]  /*4a3c0*/  MOV R162, 0x42e40000 ;  /* 0x42e4000000a27802 */ /* 0x000fc40000000f00 */
[----:B------:R-:W-:Y:S01]  /*4a3d0*/  FSETP.GT.FTZ.AND P5, PT, R152, 8.50705917302346158658e+37, PT ;  /* 0x7e8000009800780b */ /* 0x000fe20003fb4000 */
[----:B------:R-:W-:-:S04]  /*4a3e0*/  DEPBAR.LE SB5, 0x4 ;  /* 0x0000d1000000791a */ /* 0x000fc80000000000 */
[----:B------:R-:W-:Y:S01]  /*4a3f0*/  FMUL.FTZ R124, R124, UR39 ;  /* 0x000000277c7c7c20 */ /* 0x000fe20008410000 */
[----:B------:R-:W2:Y:S01]  /*4a400*/  LDC R176, c[0x0][0x380] ;  /* 0x0000e000ffb07b82 */ /* 0x000ea20000000800 */
[----:B------:R-:W3:Y:S01]  /*4a410*/  LDCU.128 UR36, c[0x3][0x22d0] ;  /* 0x00c45a00ff2477ac */ /* 0x000ee20008000c00 */
[----:B------:R-:W-:Y:S01]  /*4a420*/  FSEL R164, R162, 28.5, !P5 ;  /* 0x41e40000a2a47808 */ /* 0x000fe20006800000 */
[----:B-1----:R-:W-:-:S03]  /*4a430*/  FFMA.FTZ R160, R163, R161, R160 ;  /* 0x000000a1a3a07223 */ /* 0x002fc600000100a0 */
[----:B------:R-:W1:Y:S02]  /*4a440*/  MUFU.RCP R165, R164 ;  /* 0x000000a400a57308 */ /* 0x000e640000001000 */
[----:B------:R-:W2:Y:S01]  /*4a450*/  LDC R177, c[0x0][0x380] ;  /* 0x0000e000ffb17b82 */ /* 0x000ea20000000800 */
[----:B------:R-:W-:-:S04]  /*4a460*/  FADD.FTZ R161, R169, -R160 ;  /* 0x800000a0a9a17221 */ /* 0x000fc80000010000 */
[----:B------:R-:W-:Y:S01]  /*4a470*/  FFMA.FTZ R128, R159, R161, R128 ;  /* 0x000000a19f807223 */ /* 0x000fe20000010080 */
[----:B------:R-:W-:Y:S01]  /*4a480*/  FMUL.FTZ R159, R170, UR19 ;  /* 0x00000013aa9f7c20 */ /* 0x000fe20008410000 */
[----:B------:R-:W4:Y:S01]  /*4a490*/  LDCU.128 UR16, c[0x3][0x1250] ;  /* 0x00c24a00ff1077ac */ /* 0x000f220008000c00 */
[----:B------:R-:W2:Y:S02]  /*4a4a0*/  LDC R178, c[0x0][0x380] ;  /* 0x0000e000ffb27b82 */ /* 0x000ea40000000800 */
[----:B------:R-:W-:Y:S01]  /*4a4b0*/  FFMA.FTZ R159, R172, UR33, R159 ;  /* 0x00000021ac9f7c23 */ /* 0x000fe2000801009f */
[----:B------:R-:W0:Y:S01]  /*4a4c0*/  LDCU.128 UR32, c[0x3][0x1d0] ;  /* 0x00c03a00ff2077ac */ /* 0x000e220008000c00 */
[----:B---3--:R-:W-:Y:S02]  /*4a4d0*/  IADD3 R172, PT, PT, R4, UR37, RZ ;  /* 0x0000002504ac7c10 */ /* 0x008fe4000fffe0ff */
[--C-:B------:R-:W-:Y:S01]  /*4a4e0*/  FADD.FTZ R161, -R160, R159.reuse ;  /* 0x0000009fa0a17221 */ /* 0x100fe20000010100 */
[----:B------:R-:W-:Y:S01]  /*4a4f0*/  FADD.FTZ R166, R166, R159 ;  /* 0x0000009fa6a67221 */ /* 0x000fe20000010000 */
[----:B------:R-:W3:Y:S02]  /*4a500*/  LDC R181, c[0x0][0x380] ;  /* 0x0000e000ffb57b82 */ /* 0x000ee40000000800 */
[----:B------:R-:W-:Y:S01]  /*4a510*/  FMUL.FTZ R162, R161, 0.25 ;  /* 0x3e800000a1a27820 */ /* 0x000fe20000410000 */
[----:B------:R-:W-:-:S04]  /*4a520*/  FADD.FTZ R166, R166, R175 ;  /* 0x000000afa6a67221 */ /* 0x000fc80000010000 */
[----:B------:R-:W-:Y:S01]  /*4a530*/  FSEL R163, R162, R161, P5 ;  /* 0x000000a1a2a37208 */ /* 0x000fe20002800000 */
[----:B------:R-:W-:Y:S01]  /*4a540*/  FADD.FTZ R166, R166, R179 ;  /* 0x000000b3a6a67221 */ /* 0x000fe20000010000 */
[----:B------:R-:W-:Y:S01]  /*4a550*/  FSETP.GT.FTZ.AND P5, PT, R94, 8.50705917302346158658e+37, PT ;  /* 0x7e8000005e00780b */ /* 0x000fe20003fb4000 */
[----:B----4-:R-:W-:Y:S01]  /*4a560*/  UIADD3 UR5, UPT, UPT, UR10, 0x16, UR16 ;  /* 0x000000160a057890 */ /* 0x010fe2000fffe010 */
[----:B------:R-:W4:Y:S01]  /*4a570*/  LDC R170, c[0x0][0x380] ;  /* 0x0000e000ffaa7b82 */ /* 0x000f220000000800 */
[----:B-1----:R-:W-:Y:S01]  /*4a580*/  FFMA.FTZ R160, R165, R163, R160 ;  /* 0x000000a3a5a07223 */ /* 0x002fe200000100a0 */
[----:B------:R-:W-:Y:S02]  /*4a590*/  HFMA2 R163, -RZ, RZ, 3.44921875, 0 ;  /* 0x42e60000ffa37431 */ /* 0x000fe400000001ff */
[----:B0-----:R-:W-:Y:S01]  /*4a5a0*/  FFMA.FTZ R127, R127, UR32, R126 ;  /* 0x000000207f7f7c23 */ /* 0x001fe2000801007e */
[----:B------:R-:W-:-:S04]  /*4a5b0*/  DEPBAR.LE SB5, 0x3 ;  /* 0x0000d0c00000791a */ /* 0x000fc80000000000 */
[----:B------:R-:W-:Y:S01]  /*4a5c0*/  FFMA.FTZ R125, R125, UR33, R124 ;  /* 0x000000217d7d7c23 */ /* 0x000fe2000801007c */
[----:B------:R-:W-:Y:S01]  /*4a5d0*/  FADD.FTZ R162, R159, -R160 ;  /* 0x800000a09fa27221 */ /* 0x000fe20000010000 */
[----:B------:R-:W-:Y:S01]  /*4a5e0*/  FADD.FTZ R159, -R160, R175 ;  /* 0x000000afa09f7221 */ /* 0x000fe20000010100 */
[----:B------:R-:W-:Y:S01]  /*4a5f0*/  FADD.FTZ R166, R166, R127 ;  /* 0x0000007fa6a67221 */ /* 0x000fe20000010000 */
[----:B------:R-:W-:Y:S01]  /*4a600*/  UIADD3 UR7, UPT, UPT, UR10, 0x16, UR17 ;  /* 0x000000160a077890 */ /* 0x000fe2000fffe011 */
[----:B------:R-:W-:Y:S01]  /*4a610*/  FFMA.FTZ R128, R161, R162, R128 ;  /* 0x000000a2a1807223 */ /* 0x000fe20000010080 */
[----:B------:R-:W-:Y:S01]  /*4a620*/  FMUL.FTZ R162, R159, 0.25 ;  /* 0x3e8000009fa27820 */ /* 0x000fe20000410000 */
[----:B------:R-:W-:Y:S01]  /*4a630*/  UIADD3 UR25, UPT, UPT, UR10, 0x16, UR18 ;  /* 0x000000160a197890 */ /* 0x000fe2000fffe012 */
[----:B------:R-:W-:Y:S01]  /*4a640*/  FSEL R163, R163, 28.75, !P5 ;  /* 0x41e60000a3a37808 */ /* 0x000fe20006800000 */
[----:B------:R-:W-:Y:S01]  /*4a650*/  UIADD3 UR27, UPT, UPT, UR10, 0x16, UR19 ;  /* 0x000000160a1b7890 */ /* 0x000fe2000fffe013 */
[----:B------:R-:W-:Y:S01]  /*4a660*/  FADD.FTZ R166, R166, R125 ;  /* 0x0000007da6a67221 */ /* 0x000fe20000010000 */
[----:B------:R-:W-:Y:S01]  /*4a670*/  FSEL R161, R162, R159, P5 ;  /* 0x0000009fa2a17208 */ /* 0x000fe20002800000 */
[----:B------:R-:W0:Y:S01]  /*4a680*/  LDCU.128 UR16, c[0x3][0x430] ;  /* 0x00c08600ff1077ac */ /* 0x000e220008000c00 */
[----:B------:R-:W-:Y:S01]  /*4a690*/  MOV R162, 0x42e80000 ;  /* 0x42e8000000a27802 */ /* 0x000fe20000000f00 */
[----:B------:R-:W1:Y:S01]  /*4a6a0*/  MUFU.RCP R163, R163 ;  /* 0x000000a300a37308 */ /* 0x000e620000001000 */
[----:B------:R-:W-:-:S04]  /*4a6b0*/  FSETP.GT.FTZ.AND P5, PT, R95, 8.50705917302346158658e+37, PT ;  /* 0x7e8000005f00780b */ /* 0x000fc80003fb4000 */
[----:B------:R-:W-:Y:S01]  /*4a6c0*/  FSEL R164, R162, 29, !P5 ;  /* 0x41e80000a2a47808 */ /* 0x000fe20006800000 */
[----:B-1----:R-:W-:-:S03]  /*4a6d0*/  FFMA.FTZ R160, R163, R161, R160 ;  /* 0x000000a1a3a07223 */ /* 0x002fc600000100a0 */
[----:B------:R1:W2:Y:S01]  /*4a6e0*/  MUFU.RCP R163, R164 ;  /* 0x000000a400a37308 */ /* 0x0002a20000001000 */
[----:B------:R-:W-:Y:S02]  /*4a6f0*/  FADD.FTZ R161, R175, -R160 ;  /* 0x800000a0afa17221 */ /* 0x000fe40000010000 */
[----:B------:R-:W3:Y:S02]  /*4a700*/  LDC R175, c[0x0][0x380] ;  /* 0x0000e000ffaf7b82 */ /* 0x000ee40000000800 */
[----:B------:R-:W-:Y:S01]  /*4a710*/  FFMA.FTZ R128, R159, R161, R128 ;  /* 0x000000a19f807223 */ /* 0x000fe20000010080 */
[----:B------:R-:W-:Y:S01]  /*4a720*/  FADD.FTZ R159, -R160, R179 ;  /* 0x000000b3a09f7221 */ /* 0x000fe20000010100 */
[----:B-1----:R-:W-:-:S03]  /*4a730*/  IADD3 R164, PT, PT, R4, UR43, RZ ;  /* 0x0000002b04a47c10 */ /* 0x002fc6000fffe0ff */
[----:B------:R-:W-:-:S05]  /*4a740*/  FMUL.FTZ R162, R159, 0.25 ;  /* 0x3e8000009fa27820 */ /* 0x000fca0000410000 */
[----:B------:R-:W-:Y:S01]  /*4a750*/  FSEL R161, R162, R159, P5 ;  /* 0x0000009fa2a17208 */ /* 0x000fe20002800000 */
[----:B------:R-:W-:Y:S01]  /*4a760*/  HFMA2 R162, -RZ, RZ, 3.45703125, 0 ;  /* 0x42ea0000ffa27431 */ /* 0x000fe200000001ff */
[----:B------:R-:W-:-:S03]  /*4a770*/  FSETP.GT.FTZ.AND P5, PT, R96, 8.50705917302346158658e+37, PT ;  /* 0x7e8000006000780b */ /* 0x000fc60003fb4000 */
[----:B--2---:R-:W-:-:S04]  /*4a780*/  FFMA.FTZ R160, R163, R161, R160 ;  /* 0x000000a1a3a07223 */ /* 0x004fc800000100a0 */
[----:B------:R-:W-:Y:S01]  /*4a790*/  FADD.FTZ R161, R179, -R160 ;  /* 0x800000a0b3a17221 */ /* 0x000fe20000010000 */
[----:B------:R-:W-:Y:S01]  /*4a7a0*/  FSEL R162, R162, 29.25, !P5 ;  /* 0x41ea0000a2a27808 */ /* 0x000fe20006800000 */
[----:B------:R-:W-:-:S04]  /*4a7b0*/  DEPBAR.LE SB5, 0x2 ;  /* 0x0000d0800000791a */ /* 0x000fc80000000000 */
[----:B0-----:R-:W-:Y:S01]  /*4a7c0*/  FMUL.FTZ R122, R122, UR16 ;  /* 0x000000107a7a7c20 */ /* 0x001fe20008410000 */
[----:B------:R-:W-:Y:S01]  /*4a7d0*/  FFMA.FTZ R128, R159, R161, R128 ;  /* 0x000000a19f807223 */ /* 0x000fe20000010080 */
[----:B------:R-:W-:Y:S01]  /*4a7e0*/  FADD.FTZ R159, -R160, R127 ;  /* 0x0000007fa09f7221 */ /* 0x000fe20000010100 */
[----:B------:R-:W0:Y:S01]  /*4a7f0*/  MUFU.RCP R163, R162 ;  /* 0x000000a200a37308 */ /* 0x000e220000001000 */
[----:B------:R-:W-:-:S04]  /*4a800*/  DEPBAR.LE SB5, 0x1 ;  /* 0x0000d0400000791a */ /* 0x000fc80000000000 */
[----:B------:R-:W-:Y:S01]  /*4a810*/  FMUL.FTZ R119, R119, UR17 ;  /* 0x0000001177777c20 */ /* 0x000fe20008410000 */
[----:B------:R-:W-:Y:S01]  /*4a820*/  FFMA.FTZ R123, R123, UR34, R122 ;  /* 0x000000227b7b7c23 */ /* 0x000fe2000801007a */
[----:B------:R-:W-:Y:S01]  /*4a830*/  FMUL.FTZ R126, R159, 0.25 ;  /* 0x3e8000009f7e7820 */ /* 0x000fe20000410000 */
[----:B------:R-:W1:Y:S02]  /*4a840*/  LDC R179, c[0x0][0x380] ;  /* 0x0000e000ffb37b82 */ /* 0x000e640000000800 */
[----:B------:R-:W-:Y:S02]  /*4a850*/  FADD.FTZ R166, R166, R123 ;  /* 0x0000007ba6a67221 */ /* 0x000fe40000010000 */
[----:B------:R-:W-:Y:S02]  /*4a860*/  FSEL R161, R126, R159, P5 ;  /* 0x0000009f7ea17208 */ /* 0x000fe40002800000 */
[----:B------:R-:W-:-:S03]  /*4a870*/  FSETP.GT.FTZ.AND P5, PT, R97, 8.50705917302346158658e+37, PT ;  /* 0x7e8000006100780b */ /* 0x000fc60003fb4000 */
[----:B0-----:R-:W-:Y:S01]  /*4a880*/  FFMA.FTZ R160, R163, R161, R160 ;  /* 0x000000a1a3a07223 */ /* 0x001fe200000100a0 */
[C---:B------:R-:W-:Y:S02]  /*4a890*/  IADD3 R161, PT, PT, R4.reuse, UR41, RZ ;  /* 0x0000002904a17c10 */ /* 0x040fe4000fffe0ff */
[----:B------:R-:W-:Y:S01]  /*4a8a0*/  IADD3 R163, PT, PT, R4, UR42, RZ ;  /* 0x0000002a04a37c10 */ /* 0x000fe2000fffe0ff */
        /* <DEDUP_REMOVED lines=8> */
[----:B------:R2:W3:Y:S01]  /*4a930*/  MUFU.RCP R165, R159 ;  /* 0x0000009f00a57308 */ /* 0x0004e20000001000 */
[----:B------:R-:W-:Y:S01]  /*4a940*/  FMUL.FTZ R124, R127, 0.25 ;  /* 0x3e8000007f7c7820 */ /* 0x000fe20000410000 */
[----:B------:R-:W-:Y:S01]  /*4a950*/  IADD3 R162, PT, PT, R162, 0x16, RZ ;  /* 0x00000016a2a27810 */ /* 0x000fe20007ffe0ff */
[----:B------:R-:W-:Y:S01]  /*4a960*/  IMAD R128, R167, UR14, R128 ;  /* 0x0000000ea7807c24 */ /* 0x000fe2000f8e0280 */
[----:B------:R-:W1:Y:S01]  /*4a970*/  LDCU.128 UR12, c[0x3][0x1260] ;  /* 0x00c24c00ff0c77ac */ /* 0x000e620008000c00 */
[----:B------:R-:W1:Y:S01]  /*4a980*/  LDC R167, c[0x0][0x380] ;  /* 0x0000e000ffa77b82 */ /* 0x000e620000000800 */
[----:B----4-:R-:W-:-:S02]  /*4a990*/  IMAD R163, R170, UR5, R163 ;  /* 0x00000005aaa37c24 */ /* 0x010fc4000f8e02a3 */
[----:B------:R-:W-:Y:S02]  /*4a9a0*/  IADD3 R128, PT, PT, R128, 0x16, RZ ;  /* 0x0000001680807810 */ /* 0x000fe40007ffe0ff */
[----:B--2---:R-:W-:Y:S01]  /*4a9b0*/  FSEL R159, R124, R127, P5 ;  /* 0x0000007f7c9f7208 */ /* 0x004fe20002800000 */
[----:B------:R-:W-:Y:S01]  /*4a9c0*/  HFMA2 R124, -RZ, RZ, 3.46484375, 0 ;  /* 0x42ee0000ff7c7431 */ /* 0x000fe200000001ff */
[----:B------:R-:W-:Y:S02]  /*4a9d0*/  FSETP.GT.FTZ.AND P5, PT, R98, 8.50705917302346158658e+37, PT ;  /* 0x7e8000006200780b */ /* 0x000fe40003fb4000 */
[----:B------:R-:W-:Y:S01]  /*4a9e0*/  IADD3 R163, PT, PT, R163, 0x16, RZ ;  /* 0x00000016a3a37810 */ /* 0x000fe20007ffe0ff */
[----:B---3--:R-:W-:Y:S01]  /*4a9f0*/  FFMA.FTZ R160, R165, R159, R160 ;  /* 0x0000009fa5a07223 */ /* 0x008fe200000100a0 */
[C---:B0-----:R-:W-:Y:S02]  /*4aa00*/  IADD3 R122, PT, PT, R4.reuse, UR40, RZ ;  /* 0x00000028047a7c10 */ /* 0x041fe4000fffe0ff */
[----:B------:R-:W-:Y:S01]  /*4aa10*/  IADD3 R161, PT, PT, R4, UR42, RZ ;  /* 0x0000002a04a17c10 */ /* 0x000fe2000fffe0ff */
[----:B------:R-:W-:Y:S01]  /*4aa20*/  FADD.FTZ R159, -R160, R123 ;  /* 0x0000007ba09f7221 */ /* 0x000fe20000010100 */
[----:B------:R-:W-:Y:S01]  /*4aa30*/  FSEL R168, R124, 29.75, !P5 ;  /* 0x41ee00007ca87808 */ /* 0x000fe20006800000 */
[----:B-1----:R-:W-:Y:S01]  /*4aa40*/  UIADD3 UR12, UPT, UPT, UR10, 0x16, UR12 ;  /* 0x000000160a0c7890 */ /* 0x002fe2000fffe00c */
[----:B------:R-:W-:-:S02]  /*4aa50*/  IMAD R165, R175, UR25, R122 ;  /* 0x00000019afa57c24 */ /* 0x000fc4000f8e027a */
[----:B------:R-:W-:Y:S01]  /*4aa60*/  FMUL.FTZ R122, R159, 0.25 ;  /* 0x3e8000009f7a7820 */ /* 0x000fe20000410000 */
[----:B------:R0:W1:Y:S01]  /*4aa70*/  MUFU.RCP R173, R168 ;  /* 0x000000a800ad7308 */ /* 0x0000620000001000 */
[C---:B------:R-:W-:Y:S01]  /*4aa80*/  IADD3 R124, PT, PT, R4.reuse, UR41, RZ ;  /* 0x00000029047c7c10 */ /* 0x040fe2000fffe0ff */
[----:B------:R-:W-:Y:S01]  /*4aa90*/  UIADD3 UR13, UPT, UPT, UR10, 0x16, UR13 ;  /* 0x000000160a0d7890 */ /* 0x000fe2000fffe00d */
[----:B------:R-:W-:Y:S01]  /*4aaa0*/  IMAD R164, R167, UR7, R164 ;  /* 0x00000007a7a47c24 */ /* 0x000fe2000f8e02a4 */
[----:B------:R-:W-:Y:S01]  /*4aab0*/  IADD3 R175, PT, PT, R165, 0x16, RZ ;  /* 0x00000016a5af7810 */ /* 0x000fe20007ffe0ff */
[----:B------:R-:W-:Y:S01]  /*4aac0*/  UIADD3 UR15, UPT, UPT, UR10, 0x16, UR15 ;  /* 0x000000160a0f7890 */ /* 0x000fe2000fffe00f */
[----:B------:R-:W-:Y:S01]  /*4aad0*/  IADD3 R169, PT, PT, R4, UR43, RZ ;  /* 0x0000002b04a97c10 */ /* 0x000fe2000fffe0ff */
[----:B------:R-:W-:Y:S01]  /*4aae0*/  IMAD R167, R177, UR27, R124 ;  /* 0x0000001bb1a77c24 */ /* 0x000fe2000f8e027c */
[----:B------:R-:W-:Y:S01]  /*4aaf0*/  UIADD3 UR14, UPT, UPT, UR10, 0x16, UR14 ;  /* 0x000000160a0e7890 */ /* 0x000fe2000fffe00e */
[----:B0-----:R-:W-:Y:S01]  /*4ab00*/  IMAD R168, R176, UR12, R161 ;  /* 0x0000000cb0a87c24 */ /* 0x001fe2000f8e02a1 */
[----:B------:R-:W-:Y:S01]  /*4ab10*/  FSEL R161, R122, R159, P5 ;  /* 0x0000009f7aa17208 */ /* 0x000fe20002800000 */
[----:B------:R-:W-:Y:S01]  /*4ab20*/  FADD.FTZ R122, R125, -R160 ;  /* 0x800000a07d7a7221 */ /* 0x000fe20000010000 */
[----:B------:R-:W-:Y:S01]  /*4ab30*/  IMAD R169, R178, UR13, R169 ;  /* 0x0000000db2a97c24 */ /* 0x000fe2000f8e02a9 */
[----:B------:R-:W-:Y:S01]  /*4ab40*/  IADD3 R178, PT, PT, R167, 0x16, RZ ;  /* 0x00000016a7b27810 */ /* 0x000fe20007ffe0ff */
[----:B------:R-:W-:Y:S01]  /*4ab50*/  IMAD R172, R181, UR15, R172 ;  /* 0x0000000fb5ac7c24 */ /* 0x000fe2000f8e02ac */
[----:B------:R-:W-:Y:S01]  /*4ab60*/  IADD3 R181, PT, PT, R168, 0x16, RZ ;  /* 0x00000016a8b57810 */ /* 0x000fe20007ffe0ff */
[----:B------:R-:W-:Y:S01]  /*4ab70*/  FFMA.FTZ R122, R127, R122, R126 ;  /* 0x0000007a7f7a7223 */ /* 0x000fe2000001007e */
[----:B-1----:R-:W-:Y:S01]  /*4ab80*/  FFMA.FTZ R160, R173, R161, R160 ;  /* 0x000000a1ada07223 */ /* 0x002fe200000100a0 */
[----:B-----5:R-:W-:Y:S01]  /*4ab90*/  FFMA.FTZ R161, R2, UR35, R119 ;  /* 0x0000002302a17c23 */ /* 0x020fe20008010077 */
[----:B------:R-:W-:-:S02]  /*4aba0*/  IADD3 R2, PT, PT, R164, 0x16, RZ ;  /* 0x00000016a4027810 */ /* 0x000fc40007ffe0ff */
[----:B------:R-:W5:Y:S01]  /*4abb0*/  TLD.LZ RZ, R164, R128, UR60, 1D, 0x1 ;  /* 0x00ff3cff80a47f66 */ /* 0x000f6200081e01ff */
[----:B------:R0:W-:Y:S01]  /*4abc0*/  TLD.LZ RZ, R165, R128, UR8, 1D, 0x1 ;  /* 0x00ff08ff80a57f66 */ /* 0x0001e200081e01ff */
[----:B------:R-:W5:Y:S01]  /*4abd0*/  TLD.LZ RZ, R167, R162, UR60, 1D, 0x1 ;  /* 0x00ff3cffa2a77f66 */ /* 0x000f6200081e01ff */
[----:B------:R-:W5:Y:S01]  /*4abe0*/  TLD.LZ RZ, R168, R162, UR8, 1D, 0x1 ;  /* 0x00ff08ffa2a87f66 */ /* 0x000f6200081e01ff */
[----:B------:R-:W-:Y:S02]  /*4abf0*/  IADD3 R124, PT, PT, R4, UR36, RZ ;  /* 0x00000024047c7c10 */ /* 0x000fe4000fffe0ff */
[----:B------:R-:W-:Y:S02]  /*4ac00*/  IADD3 R182, PT, PT, R169, 0x16, RZ ;  /* 0x00000016a9b67810 */ /* 0x000fe40007ffe0ff */
[----:B------:R-:W-:Y:S01]  /*4ac10*/  IADD3 R184, PT, PT, R172, 0x16, RZ ;  /* 0x00000016acb87810 */ /* 0x000fe20007ffe0ff */
[----:B------:R-:W-:Y:S01]  /*4ac20*/  IMAD R170, R179, UR14, R124 ;  /* 0x0000000eb3aa7c24 */ /* 0x000fe2000f8e027c */
[----:B------:R-:W5:Y:S01]  /*4ac30*/  TLD.LZ RZ, R169, R163, UR60, 1D, 0x1 ;  /* 0x00ff3cffa3a97f66 */ /* 0x000f6200081e01ff */
[----:B------:R-:W-:Y:S01]  /*4ac40*/  MOV R125, 0x42f00000 ;  /* 0x42f00000007d7802 */ /* 0x000fe20000000f00 */
[----:B------:R-:W-:Y:S01]  /*4ac50*/  FADD.FTZ R124, R123, -R160 ;  /* 0x800000a07b7c7221 */ /* 0x000fe20000010000 */
[----:B------:R-:W-:-:S02]  /*4ac60*/  FSETP.GT.FTZ.AND P5, PT, R99, 8.50705917302346158658e+37, PT ;  /* 0x7e8000006300780b */ /* 0x000fc40003fb4000 */
[----:B------:R-:W-:Y:S01]  /*4ac70*/  IADD3 R183, PT, PT, R170, 0x16, RZ ;  /* 0x00000016aab77810 */ /* 0x000fe20007ffe0ff */
[----:B------:R-:W-:Y:S01]  /*4ac80*/  FFMA.FTZ R159, R159, R124, R122 ;  /* 0x0000007c9f9f7223 */ /* 0x000fe2000001007a */
[----:B------:R1:W-:Y:S01]  /*4ac90*/  TLD.LZ RZ, R170, R163, UR8, 1D, 0x1 ;  /* 0x00ff08ffa3aa7f66 */ /* 0x0003e200081e01ff */
        /* <DEDUP_REMOVED lines=24> */
[----:B------:R-:W-:-:S03]  /*4ae20*/  FSETP.GT.FTZ.AND P5, PT, R100, 8.50705917302346158658e+37, PT ;  /* 0x7e8000006400780b */ /* 0x000fc60003fb4000 */
[----:B----4-:R-:W-:Y:S01]  /*4ae30*/  FFMA.FTZ R160, R185, R163, R160 ;  /* 0x000000a3b9a07223 */ /* 0x010fe200000100a0 */
[----:B------:R-:W4:Y:S01]  /*4ae40*/  LDCU.128 UR44, c[0x3][0x22e0] ;  /* 0x00c45c00ff2c77ac */ /* 0x000f220008000c00 */
[----:B--2---:R-:W2:Y:S01]  /*4ae50*/  LDC R178, c[0x0][0x380] ;  /* 0x0000e000ffb27b82 */ /* 0x004ea20000000800 */
[----:B------:R-:W-:Y:S02]  /*4ae60*/  HFMA2 R185, -RZ, RZ, 3.505859375, 0 ;  /* 0x43030000ffb97431 */ /* 0x000fe400000001ff */
[----:B------:R-:W-:-:S04]  /*4ae70*/  FADD.FTZ R162, R161, -R160 ;  /* 0x800000a0a1a27221 */ /* 0x000fc80000010000 */
[----:B------:R-:W-:Y:S01]  /*4ae80*/  FFMA.FTZ R159, R128, R162, R159 ;  /* 0x000000a2809f7223 */ /* 0x000fe2000001009f */
[----:B------:R-:W-:Y:S01]  /*4ae90*/  HFMA2 R128, -RZ, RZ, 3.47265625, 0 ;  /* 0x42f20000ff807431 */ /* 0x000fe200000001ff */
[----:B------:R-:W2:Y:S04]  /*4aea0*/  LDC R175, c[0x0][0x380] ;  /* 0x0000e000ffaf7b82 */ /* 0x000ea80000000800 */
[----:B------:R-:W-:-:S04]  /*4aeb0*/  FSEL R162, R128, 30.25, !P5 ;  /* 0x41f2000080a27808 */ /* 0x000fc80006800000 */
[----:B------:R0:W1:Y:S02]  /*4aec0*/  MUFU.RCP R163, R162 ;  /* 0x000000a200a37308 */ /* 0x0000640000001000 */
[----:B0-----:R-:W-:Y:S01]  /*4aed0*/  HFMA2 R162, -RZ, RZ, 3.48046875, 0 ;  /* 0x42f60000ffa27431 */ /* 0x001fe200000001ff */
[----:B------:R-:W-:-:S04]  /*4aee0*/  DEPBAR.LE SB5, 0xd ;  /* 0x0000d3400000791a */ /* 0x000fc80000000000 */
[----:B------:R-:W-:Y:S01]  /*4aef0*/  FMUL.FTZ R164, R164, UR18 ;  /* 0x00000012a4a47c20 */ /* 0x000fe20008410000 */
[----:B------:R-:W-:Y:S01]  /*4af00*/  FMUL.FTZ R167, R167, UR19 ;  /* 0x00000013a7a77c20 */ /* 0x000fe20008410000 */
[----:B------:R-:W0:Y:S02]  /*4af10*/  LDCU.128 UR16, c[0x3][0x440] ;  /* 0x00c08800ff1077ac */ /* 0x000e240008000c00 */
[----:B------:R-:W-:Y:S01]  /*4af20*/  FFMA.FTZ R165, R165, UR12, R164 ;  /* 0x0000000ca5a57c23 */ /* 0x000fe200080100a4 */
[----:B------:R-:W-:Y:S01]  /*4af30*/  HFMA2 R164, -RZ, RZ, 3.501953125, 0 ;  /* 0x43010000ffa47431 */ /* 0x000fe200000001ff */
[----:B------:R-:W-:-:S04]  /*4af40*/  DEPBAR.LE SB5, 0xc ;  /* 0x0000d3000000791a */ /* 0x000fc80000000000 */
[----:B------:R-:W-:Y:S01]  /*4af50*/  FFMA.FTZ R167, R168, UR13, R167 ;  /* 0x0000000da8a77c23 */ /* 0x000fe200080100a7 */
[--C-:B------:R-:W-:Y:S01]  /*4af60*/  FADD.FTZ R128, -R160, R165.reuse ;  /* 0x000000a5a0807221 */ /* 0x100fe20000010100 */
[----:B------:R-:W-:Y:S01]  /*4af70*/  FADD.FTZ R166, R166, R165 ;  /* 0x000000a5a6a67221 */ /* 0x000fe20000010000 */
[----:B------:R-:W2:Y:S02]  /*4af80*/  LDC R168, c[0x0][0x380] ;  /* 0x0000e000ffa87b82 */ /* 0x000ea40000000800 */
[----:B------:R-:W-:Y:S01]  /*4af90*/  FMUL.FTZ R161, R128, 0.25 ;  /* 0x3e80000080a17820 */ /* 0x000fe20000410000 */
[----:B------:R-:W-:-:S04]  /*4afa0*/  FADD.FTZ R166, R166, R167 ;  /* 0x000000a7a6a67221 */ /* 0x000fc80000010000 */
[----:B------:R-:W-:Y:S02]  /*4afb0*/  FSEL R161, R161, R128, P5 ;  /* 0x00000080a1a17208 */ /* 0x000fe40002800000 */
[----:B------:R-:W-:Y:S01]  /*4afc0*/  FSETP.GT.FTZ.AND P5, PT, R101, 8.50705917302346158658e+37, PT ;  /* 0x7e8000006500780b */ /* 0x000fe20003fb4000 */
[----:B------:R-:W-:-:S04]  /*4afd0*/  DEPBAR.LE SB5, 0xb ;  /* 0x0000d2c00000791a */ /* 0x000fc80000000000 */
[----:B0-----:R-:W-:Y:S01]  /*4afe0*/  FMUL.FTZ R169, R169, UR16 ;  /* 0x00000010a9a97c20 */ /* 0x001fe20008410000 */
        /* <DEDUP_REMOVED lines=14> */
[----:B------:R-:W0:Y:S01]  /*4b0d0*/  MUFU.RCP R163, R163 ;  /* 0x000000a300a37308 */ /* 0x000e220000001000 */
[----:B------:R-:W-:Y:S01]  /*4b0e0*/  FFMA.FTZ R177, R177, UR40, R176 ;  /* 0x00000028b1b17c23 */ /* 0x000fe200080100b0 */
[----:B------:R-:W-:Y:S01]  /*4b0f0*/  FMUL.FTZ R161, R128, 0.25 ;  /* 0x3e80000080a17820 */ /* 0x000fe20000410000 */
[----:B------:R-:W-:-:S04]  /*4b100*/  DEPBAR.LE SB5, 0x5 ;  /* 0x0000d1400000791a */ /* 0x000fc80000000000 */
[----:B------:R-:W-:Y:S01]  /*4b110*/  FFMA.FTZ R179, R180, UR41, R179 ;  /* 0x00000029b4b37c23 */ /* 0x000fe200080100b3 */
[----:B---3--:R-:W-:Y:S01]  /*4b120*/  FMUL.FTZ R126, R126, UR32 ;  /* 0x000000207e7e7c20 */ /* 0x008fe20008410000 */
[----:B------:R-:W-:Y:S01]  /*4b130*/  FADD.FTZ R166, R166, R169 ;  /* 0x000000a9a6a67221 */ /* 0x000fe20000010000 */
[----:B------:R-:W-:-:S04]  /*4b140*/  DEPBAR.LE SB5, 0x4 ;  /* 0x0000d1000000791a */ /* 0x000fc80000000000 */
[----:B------:R-:W-:Y:S01]  /*4b150*/  FMUL.FTZ R125, R125, UR33 ;  /* 0x000000217d7d7c20 */ /* 0x000fe20008410000 */
[----:B------:R-:W-:Y:S01]  /*4b160*/  FSEL R161, R161, R128, P5 ;  /* 0x00000080a1a17208 */ /* 0x000fe20002800000 */
[----:B------:R-:W-:Y:S01]  /*4b170*/  FFMA.FTZ R127, R127, UR42, R126 ;  /* 0x0000002a7f7f7c23 */ /* 0x000fe2000801007e */
[----:B------:R-:W-:Y:S01]  /*4b180*/  FSETP.GT.FTZ.AND P5, PT, R102, 8.50705917302346158658e+37, PT ;  /* 0x7e8000006600780b */ /* 0x000fe20003fb4000 */
[----:B------:R-:W-:Y:S01]  /*4b190*/  FADD.FTZ R166, R166, R173 ;  /* 0x000000ada6a67221 */ /* 0x000fe20000010000 */
[----:B------:R-:W1:Y:S01]  /*4b1a0*/  LDCU.128 UR16, c[0x3][0x1270] ;  /* 0x00c24e00ff1077ac */ /* 0x000e620008000c00 */
[----:B------:R-:W3:Y:S01]  /*4b1b0*/  LDC R170, c[0x0][0x380] ;  /* 0x0000e000ffaa7b82 */ /* 0x000ee20000000800 */
[----:B------:R-:W-:Y:S01]  /*4b1c0*/  FSEL R162, R162, 30.75, !P5 ;  /* 0x41f60000a2a27808 */ /* 0x000fe20006800000 */
[----:B------:R-:W-:Y:S01]  /*4b1d0*/  FADD.FTZ R166, R166, R177 ;  /* 0x000000b1a6a67221 */ /* 0x000fe20000010000 */
[----:B------:R-:W2:Y:S01]  /*4b1e0*/  LDCU.128 UR12, c[0x3][0x1280] ;  /* 0x00c25000ff0c77ac */ /* 0x000ea20008000c00 */
[----:B------:R-:W-:-:S04]  /*4b1f0*/  DEPBAR.LE SB5, 0x3 ;  /* 0x0000d0c00000791a */ /* 0x000fc80000000000 */
[----:B------:R-:W-:Y:S01]  /*4b200*/  FMUL.FTZ R123, R123, UR34 ;  /* 0x000000227b7b7c20 */ /* 0x000fe20008410000 */
[----:B0-----:R-:W-:Y:S01]  /*4b210*/  FFMA.FTZ R160, R163, R161, R160 ;  /* 0x000000a1a3a07223 */ /* 0x001fe200000100a0 */
[----:B------:R-:W-:Y:S01]  /*4b220*/  FADD.FTZ R166, R166, R179 ;  /* 0x000000b3a6a67221 */ /* 0x000fe20000010000 */
[----:B------:R0:W2:Y:S01]  /*4b230*/  MUFU.RCP R163, R162 ;  /* 0x000000a200a37308 */ /* 0x0000a20000001000 */
[----:B------:R-:W-:Y:S01]  /*4b240*/  FFMA.FTZ R125, R124, UR43, R125 ;  /* 0x0000002b7c7d7c23 */ /* 0x000fe2000801007d */
[--C-:B------:R-:W-:Y:S01]  /*4b250*/  FADD.FTZ R161, R167, -R160.reuse ;  /* 0x800000a0a7a17221 */ /* 0x100fe20000010000 */
[----:B------:R-:W-:Y:S01]  /*4b260*/  FADD.FTZ R166, R166, R127 ;  /* 0x0000007fa6a67221 */ /* 0x000fe20000010000 */
[----:B------:R-:W3:Y:S01]  /*4b270*/  LDC R172, c[0x0][0x380] ;  /* 0x0000e000ffac7b82 */ /* 0x000ee20000000800 */
[----:B------:R-:W3:Y:S01]  /*4b280*/  LDCU.128 UR40, c[0x3][0x22f0] ;  /* 0x00c45e00ff2877ac */ /* 0x000ee20008000c00 */
[----:B------:R-:W-:Y:S01]  /*4b290*/  FFMA.FTZ R159, R128, R161, R159 ;  /* 0x000000a1809f7223 */ /* 0x000fe2000001009f */
[----:B------:R-:W-:Y:S01]  /*4b2a0*/  FADD.FTZ R128, -R160, R169 ;  /* 0x000000a9a0807221 */ /* 0x000fe20000010100 */
[----:B----4-:R-:W-:Y:S01]  /*4b2b0*/  IADD3 R165, PT, PT, R4, UR46, RZ ;  /* 0x0000002e04a57c10 */ /* 0x010fe2000fffe0ff */
[----:B0-----:R-:W-:Y:S01]  /*4b2c0*/  HFMA2 R162, -RZ, RZ, 3.48828125, 0 ;  /* 0x42fa0000ffa27431 */ /* 0x001fe200000001ff */
[----:B-1----:R-:W-:Y:S01]  /*4b2d0*/  UIADD3 UR17, UPT, UPT, UR10, 0x16, UR17 ;  /* 0x000000160a117890 */ /* 0x002fe2000fffe011 */
[----:B------:R-:W-:Y:S01]  /*4b2e0*/  FMUL.FTZ R161, R128, 0.25 ;  /* 0x3e80000080a17820 */ /* 0x000fe20000410000 */
[----:B------:R-:W-:Y:S01]  /*4b2f0*/  UIADD3 UR19, UPT, UPT, UR10, 0x16, UR19 ;  /* 0x000000160a137890 */ /* 0x000fe2000fffe013 */
[----:B------:R-:W0:Y:S01]  /*4b300*/  LDC R176, c[0x0][0x380] ;  /* 0x0000e000ffb07b82 */ /* 0x000e220000000800 */
[----:B--2---:R-:W-:Y:S01]  /*4b310*/  UIADD3 UR5, UPT, UPT, UR10, 0x16, UR12 ;  /* 0x000000160a057890 */ /* 0x004fe2000fffe00c */
[----:B------:R-:W-:Y:S01]  /*4b320*/  IADD3 R167, PT, PT, R4, UR47, RZ ;  /* 0x0000002f04a77c10 */ /* 0x000fe2000fffe0ff */
[----:B------:R-:W-:Y:S01]  /*4b330*/  UIADD3 UR16, UPT, UPT, UR10, 0x16, UR16 ;  /* 0x000000160a107890 */ /* 0x000fe2000fffe010 */
[----:B------:R-:W-:Y:S01]  /*4b340*/  FSEL R161, R161, R128, P5 ;  /* 0x00000080a1a17208 */ /* 0x000fe20002800000 */
[----:B------:R-:W-:Y:S01]  /*4b350*/  UIADD3 UR25, UPT, UPT, UR10, 0x16, UR14 ;  /* 0x000000160a197890 */ /* 0x000fe2000fffe00e */
[----:B------:R-:W-:Y:S01]  /*4b360*/  FSETP.GT.FTZ.AND P5, PT, R153, 8.50705917302346158658e+37, PT ;  /* 0x7e8000009900780b */ /* 0x000fe20003fb4000 */
        /* <DEDUP_REMOVED lines=8> */
[----:B---3--:R-:W-:Y:S01]  /*4b3f0*/  IMAD R165, R172, UR5, R165 ;  /* 0x00000005aca57c24 */ /* 0x008fe2000f8e02a5 */
[----:B------:R-:W-:Y:S01]  /*4b400*/  UIADD3 UR7, UPT, UPT, UR10, 0x16, UR13 ;  /* 0x000000160a077890 */ /* 0x000fe2000fffe00d */
[----:B------:R-:W-:Y:S01]  /*4b410*/  FFMA.FTZ R159, R128, R161, R159 ;  /* 0x000000a1809f7223 */ /* 0x000fe2000001009f */
[----:B------:R-:W-:Y:S01]  /*4b420*/  FADD.FTZ R128, -R160, R173 ;  /* 0x000000ada0807221 */ /* 0x000fe20000010100 */
[----:B------:R-:W2:Y:S01]  /*4b430*/  LDCU.128 UR12, c[0x3][0x1290] ;  /* 0x00c25200ff0c77ac */ /* 0x000ea20008000c00 */
[----:B------:R-:W3:Y:S01]  /*4b440*/  MUFU.RCP R163, R163 ;  /* 0x000000a300a37308 */ /* 0x000ee20000001000 */
[----:B------:R-:W-:Y:S01]  /*4b450*/  IADD3 R165, PT, PT, R165, 0x16, RZ ;  /* 0x00000016a5a57810 */ /* 0x000fe20007ffe0ff */
[----:B------:R-:W-:Y:S01]  /*4b460*/  FMUL.FTZ R161, R128, 0.25 ;  /* 0x3e80000080a17820 */ /* 0x000fe20000410000 */
[----:B0-----:R-:W-:-:S04]  /*4b470*/  IMAD R167, R176, UR7, R167 ;  /* 0x00000007b0a77c24 */ /* 0x001fc8000f8e02a7 */
[----:B------:R-:W-:Y:S02]  /*4b480*/  FSEL R161, R161, R128, P5 ;  /* 0x00000080a1a17208 */ /* 0x000fe40002800000 */
[----:B------:R-:W-:-:S04]  /*4b490*/  FSETP.GT.FTZ.AND P5, PT, R154, 8.50705917302346158658e+37, PT ;  /* 0x7e8000009a00780b */ /* 0x000fc80003fb4000 */
[----:B------:R-:W-:Y:S01]  /*4b4a0*/  FSEL R162, R162, 31.25, !P5 ;  /* 0x41fa0000a2a27808 */ /* 0x000fe20006800000 */
[----:B---3--:R-:W-:Y:S01]  /*4b4b0*/  FFMA.FTZ R160, R163, R161, R160 ;  /* 0x000000a1a3a07223 */ /* 0x008fe200000100a0 */
[----:B--2---:R-:W-:Y:S02]  /*4b4c0*/  UIADD3 UR14, UPT, UPT, UR10, 0x16, UR14 ;  /* 0x000000160a0e7890 */ /* 0x004fe4000fffe00e */
[----:B------:R0:W2:Y:S01]  /*4b4d0*/  MUFU.RCP R163, R162 ;  /* 0x000000a200a37308 */ /* 0x0000a20000001000 */
[----:B------:R-:W-:Y:S01]  /*4b4e0*/  UIADD3 UR12, UPT, UPT, UR10, 0x16, UR12 ;  /* 0x000000160a0c7890 */ /* 0x000fe2000fffe00c */
[----:B------:R-:W-:Y:S01]  /*4b4f0*/  FADD.FTZ R161, R173, -R160 ;  /* 0x800000a0ada17221 */ /* 0x000fe20000010000 */
[----:B------:R-:W-:Y:S01]  /*4b500*/  UIADD3 UR13, UPT, UPT, UR10, 0x16, UR13 ;  /* 0x000000160a0d7890 */ /* 0x000fe2000fffe00d */
[----:B------:R-:W3:Y:S02]  /*4b510*/  LDC R173, c[0x0][0x380] ;  /* 0x0000e000ffad7b82 */ /* 0x000ee40000000800 */
[----:B------:R-:W-:Y:S01]  /*4b520*/  FFMA.FTZ R159, R128, R161, R159 ;  /* 0x000000a1809f7223 */ /* 0x000fe2000001009f */
[----:B------:R-:W-:Y:S01]  /*4b530*/  FADD.FTZ R128, -R160, R177 ;  /* 0x000000b1a0807221 */ /* 0x000fe20000010100 */
[----:B0-----:R-:W-:-:S03]  /*4b540*/  HFMA2 R162, -RZ, RZ, 3.49609375, 0 ;  /* 0x42fe0000ffa27431 */ /* 0x001fc600000001ff */
        /* <DEDUP_REMOVED lines=16> */
[----:B------:R2:W4:Y:S01]  /*4b650*/  MUFU.RCP R163, R162 ;  /* 0x000000a200a37308 */ /* 0x0005220000001000 */
[----:B------:R-:W-:Y:S01]  /*4b660*/  FADD.FTZ R161, R179, -R160 ;  /* 0x800000a0b3a17221 */ /* 0x000fe20000010000 */
[----:B------:R-:W-:Y:S01]  /*4b670*/  FADD.FTZ R126, -R160, R127 ;  /* 0x0000007fa07e7221 */ /* 0x000fe20000010100 */
[----:B------:R-:W1:Y:S02]  /*4b680*/  LDC R179, c[0x0][0x380] ;  /* 0x0000e000ffb37b82 */ /* 0x000e640000000800 */
[----:B------:R-:W-:Y:S01]  /*4b690*/  FFMA.FTZ R159, R128, R161, R159 ;  /* 0x000000a1809f7223 */ /* 0x000fe2000001009f */
[----:B------:R-:W-:Y:S01]  /*4b6a0*/  FMUL.FTZ R161, R126, 0.25 ;  /* 0x3e8000007ea17820 */ /* 0x000fe20000410000 */
[----:B--2---:R-:W-:-:S04]  /*4b6b0*/  IADD3 R162, PT, PT, R4, UR44, RZ ;  /* 0x0000002c04a27c10 */ /* 0x004fc8000fffe0ff */
[----:B------:R-:W-:Y:S02]  /*4b6c0*/  FSEL R161, R161, R126, P5 ;  /* 0x0000007ea1a17208 */ /* 0x000fe40002800000 */
[----:B------:R-:W-:Y:S01]  /*4b6d0*/  FSETP.GT.FTZ.AND P5, PT, R105, 8.50705917302346158658e+37, PT ;  /* 0x7e8000006900780b */ /* 0x000fe20003fb4000 */
[----:B------:R-:W-:Y:S02]  /*4b6e0*/  IMAD R162, R175, UR18, R162 ;  /* 0x00000012afa27c24 */ /* 0x000fe4000f8e02a2 */
[----:B----4-:R-:W-:Y:S01]  /*4b6f0*/  FFMA.FTZ R160, R163, R161, R160 ;  /* 0x000000a1a3a07223 */ /* 0x010fe200000100a0 */
[----:B------:R-:W-:Y:S01]  /*4b700*/  IADD3 R161, PT, PT, R4, UR39, RZ ;  /* 0x0000002704a17c10 */ /* 0x000fe2000fffe0ff */
[----:B------:R-:W2:Y:S01]  /*4b710*/  LDC R175, c[0x0][0x380] ;  /* 0x0000e000ffaf7b82 */ /* 0x000ea20000000800 */
[----:B------:R-:W-:Y:S01]  /*4b720*/  FSEL R164, R164, 32.25, !P5 ;  /* 0x42010000a4a47808 */ /* 0x000fe20006800000 */
[----:B------:R-:W-:Y:S01]  /*4b730*/  FADD.FTZ R128, R127, -R160 ;  /* 0x800000a07f807221 */ /* 0x000fe20000010000 */
[----:B------:R-:W-:-:S02]  /*4b740*/  MOV R127, 0x43000000 ;  /* 0x43000000007f7802 */ /* 0x000fc40000000f00 */
[----:B------:R-:W-:Y:S01]  /*4b750*/  IADD3 R163, PT, PT, R4, UR45, RZ ;  /* 0x0000002d04a37c10 */ /* 0x000fe2000fffe0ff */
[----:B------:R-:W-:Y:S01]  /*4b760*/  FFMA.FTZ R128, R126, R128, R159 ;  /* 0x000000807e807223 */ /* 0x000fe2000001009f */
[----:B------:R-:W-:Y:S01]  /*4b770*/  FSEL R159, R127, 32, !P6 ;  /* 0x420000007f9f7808 */ /* 0x000fe20007000000 */
[----:B------:R-:W-:Y:S01]  /*4b780*/  FADD.FTZ R127, -R160, R125 ;  /* 0x0000007da07f7221 */ /* 0x000fe20000010100 */
[----:B------:R-:W-:Y:S01]  /*4b790*/  IADD3 R126, PT, PT, R4, UR38, RZ ;  /* 0x00000026047e7c10 */ /* 0x000fe2000fffe0ff */
[----:B------:R-:W4:Y:S01]  /*4b7a0*/  LDCU.128 UR36, c[0x3][0x200] ;  /* 0x00c04000ff2477ac */ /* 0x000f220008000c00 */
[----:B------:R0:W4:Y:S01]  /*4b7b0*/  MUFU.RCP R169, R159 ;  /* 0x0000009f00a97308 */ /* 0x0001220000001000 */
[----:B------:R-:W-:Y:S02]  /*4b7c0*/  FMUL.FTZ R124, R127, 0.25 ;  /* 0x3e8000007f7c7820 */ /* 0x000fe40000410000 */
[----:B---3--:R-:W-:Y:S01]  /*4b7d0*/  IMAD R126, R173, UR16, R126 ;  /* 0x00000010ad7e7c24 */ /* 0x008fe2000f8e027e */
[----:B------:R-:W3:Y:S04]  /*4b7e0*/  LDCU.128 UR44, c[0x3][0x2300] ;  /* 0x00c46000ff2c77ac */ /* 0x000ee80008000c00 */
[----:B------:R-:W-:-:S02]  /*4b7f0*/  IADD3 R126, PT, PT, R126, 0x16, RZ ;  /* 0x000000167e7e7810 */ /* 0x000fc40007ffe0ff */
[----:B0-----:R-:W-:Y:S01]  /*4b800*/  FSEL R159, R124, R127, P6 ;  /* 0x0000007f7c9f7208 */ /* 0x001fe20003000000 */
[----:B------:R-:W-:-:S05]  /*4b810*/  IMAD R124, R168, UR17, R161 ;  /* 0x00000011a87c7c24 */ /* 0x000fca000f8e02a1 */
[----:B------:R-:W-:Y:S01]  /*4b820*/  IADD3 R124, PT, PT, R124, 0x16, RZ ;  /* 0x000000167c7c7810 */ /* 0x000fe20007ffe0ff */
[----:B----4-:R-:W-:Y:S01]  /*4b830*/  FFMA.FTZ R160, R169, R159, R160 ;  /* 0x0000009fa9a07223 */ /* 0x010fe200000100a0 */
[----:B------:R-:W-:-:S04]  /*4b840*/  DEPBAR.LE SB5, 0x2 ;  /* 0x0000d0800000791a */ /* 0x000fc80000000000 */
[----:B------:R-:W-:Y:S01]  /*4b850*/  FFMA.FTZ R123, R122, UR36, R123 ;  /* 0x000000247a7b7c23 */ /* 0x000fe2000801007b */
[----:B------:R0:W4:Y:S03]  /*4b860*/  MUFU.RCP R169, R164 ;  /* 0x000000a400a97308 */ /* 0x0001260000001000 */
[--C-:B------:R-:W-:Y:S01]  /*4b870*/  FADD.FTZ R159, -R160, R123.reuse ;  /* 0x0000007ba09f7221 */ /* 0x100fe20000010100 */
[----:B------:R-:W-:-:S03]  /*4b880*/  FADD.FTZ R166, R166, R123 ;  /* 0x0000007ba6a67221 */ /* 0x000fc60000010000 */
[----:B------:R-:W-:Y:S01]  /*4b890*/  FMUL.FTZ R122, R159, 0.25 ;  /* 0x3e8000009f7a7820 */ /* 0x000fe20000410000 */
[----:B0-----:R-:W-:Y:S01]  /*4b8a0*/  IMAD R164, R170, UR19, R163 ;  /* 0x00000013aaa47c24 */ /* 0x001fe2000f8e02a3 */
[----:B------:R-:W-:Y:S01]  /*4b8b0*/  MOV R163, 0x43020000 ;  /* 0x4302000000a37802 */ /* 0x000fe20000000f00 */
[----:B------:R-:W0:Y:S02]  /*4b8c0*/  LDCU.128 UR16, c[0x3][0x460] ;  /* 0x00c08c00ff1077ac */ /* 0x000e240008000c00 */
[----:B------:R-:W-:Y:S02]  /*4b8d0*/  FSEL R161, R122, R159, P5 ;  /* 0x0000009f7aa17208 */ /* 0x000fe40002800000 */
[----:B------:R-:W-:Y:S01]  /*4b8e0*/  FSETP.GT.FTZ.AND P5, PT, R106, 8.50705917302346158658e+37, PT ;  /* 0x7e8000006a00780b */ /* 0x000fe20003fb4000 */
[----:B------:R-:W-:-:S04]  /*4b8f0*/  DEPBAR.LE SB5, 0x1 ;  /* 0x0000d0400000791a */ /* 0x000fc80000000000 */
[----:B------:R-:W-:Y:S01]  /*4b900*/  FMUL.FTZ R122, R2, UR35 ;  /* 0x00000023027a7c20 */ /* 0x000fe20008410000 */
[C---:B------:R-:W-:Y:S01]  /*4b910*/  IADD3 R170, PT, PT, R4.reuse, UR42, RZ ;  /* 0x0000002a04aa7c10 */ /* 0x040fe2000fffe0ff */
[----:B----4-:R-:W-:Y:S01]  /*4b920*/  FFMA.FTZ R2, R169, R161, R160 ;  /* 0x000000a1a9027223 */ /* 0x010fe200000100a0 */
[----:B------:R-:W-:Y:S01]  /*4b930*/  FSEL R172, R163, 32.5, !P5 ;  /* 0x42020000a3ac7808 */ /* 0x000fe20006800000 */
[----:B-----5:R-:W-:Y:S01]  /*4b940*/  FFMA.FTZ R119, R119, UR37, R122 ;  /* 0x0000002577777c23 */ /* 0x020fe2000801007a */
[----:B------:R-:W-:Y:S01]  /*4b950*/  IADD3 R122, PT, PT, R4, UR40, RZ ;  /* 0x00000028047a7c10 */ /* 0x000fe2000fffe0ff */
[----:B------:R-:W-:Y:S01]  /*4b960*/  FADD.FTZ R160, R125, -R160 ;  /* 0x800000a07da07221 */ /* 0x000fe20000010000 */
[----:B------:R-:W4:Y:S01]  /*4b970*/  MUFU.RCP R173, R172 ;  /* 0x000000ac00ad7308 */ /* 0x000f220000001000 */
[----:B------:R-:W-:Y:S01]  /*4b980*/  FADD.FTZ R161, -R2, R119 ;  /* 0x0000007702a17221 */ /* 0x000fe20000010100 */
[----:B------:R-:W-:Y:S01]  /*4b990*/  IADD3 R163, PT, PT, R4, UR41, RZ ;  /* 0x0000002904a37c10 */ /* 0x000fe2000fffe0ff */
[----:B------:R-:W-:-:S02]  /*4b9a0*/  IMAD R168, R177, UR25, R122 ;  /* 0x00000019b1a87c24 */ /* 0x000fc4000f8e027a */
[----:B------:R-:W-:Y:S01]  /*4b9b0*/  FFMA.FTZ R128, R127, R160, R128 ;  /* 0x000000a07f807223 */ /* 0x000fe20000010080 */
[----:B------:R-:W-:Y:S01]  /*4b9c0*/  FMUL.FTZ R122, R161, 0.25 ;  /* 0x3e800000a17a7820 */ /* 0x000fe20000410000 */
[----:B---3--:R-:W-:Y:S01]  /*4b9d0*/  IADD3 R125, PT, PT, R4, UR44, RZ ;  /* 0x0000002c047d7c10 */ /* 0x008fe2000fffe0ff */
[----:B------:R-:W-:Y:S01]  /*4b9e0*/  IMAD R169, R178, UR27, R163 ;  /* 0x0000001bb2a97c24 */ /* 0x000fe2000f8e02a3 */
[----:B------:R-:W-:Y:S01]  /*4b9f0*/  IADD3 R177, PT, PT, R167, 0x16, RZ ;  /* 0x00000016a7b17810 */ /* 0x000fe20007ffe0ff */
[----:B--2---:R-:W-:Y:S01]  /*4ba00*/  IMAD R170, R175, UR12, R170 ;  /* 0x0000000cafaa7c24 */ /* 0x004fe2000f8e02aa */
[----:B------:R-:W-:Y:S01]  /*4ba10*/  FSEL R163, R122, R161, P5 ;  /* 0x000000a17aa37208 */ /* 0x000fe20002800000 */
[----:B-1----:R-:W-:Y:S01]  /*4ba20*/  IMAD R125, R180, UR14, R125 ;  /* 0x0000000eb47d7c24 */ /* 0x002fe2000f8e027d */
[----:B------:R-:W-:Y:S01]  /*4ba30*/  IADD3 R180, PT, PT, R168, 0x16, RZ ;  /* 0x00000016a8b47810 */ /* 0x000fe20007ffe0ff */
[----:B------:R-:W-:Y:S01]  /*4ba40*/  FADD.FTZ R166, R166, R119 ;  /* 0x00000077a6a67221 */ /* 0x000fe20000010000 */
[----:B------:R-:W-:-:S02]  /*4ba50*/  IADD3 R181, PT, PT, R169, 0x16, RZ ;  /* 0x00000016a9b57810 */ /* 0x000fc40007ffe0ff */
[----:B------:R-:W-:Y:S01]  /*4ba60*/  IADD3 R182, PT, PT, R170, 0x16, RZ ;  /* 0x00000016aab67810 */ /* 0x000fe20007ffe0ff */
[--C-:B----4-:R-:W-:Y:S01]  /*4ba70*/  FFMA.FTZ R160, R173, R163, R2.reuse ;  /* 0x000000a3ada07223 */ /* 0x110fe20000010002 */
[----:B------:R-:W-:Y:S01]  /*4ba80*/  FADD.FTZ R2, R123, -R2 ;  /* 0x800000027b027221 */ /* 0x000fe20000010000 */
[----:B------:R-:W-:Y:S02]  /*4ba90*/  IADD3 R172, PT, PT, R4, UR43, RZ ;  /* 0x0000002b04ac7c10 */ /* 0x000fe4000fffe0ff */
[----:B------:R-:W-:Y:S01]  /*4baa0*/  FADD.FTZ R122, R119, -R160 ;  /* 0x800000a0777a7221 */ /* 0x000fe20000010000 */
[----:B------:R-:W-:Y:S01]  /*4bab0*/  FFMA.FTZ R2, R159, R2, R128 ;  /* 0x000000029f027223 */ /* 0x000fe20000010080 */
[----:B------:R-:W-:Y:S01]  /*4bac0*/  IADD3 R164, PT, PT, R164, 0x16, RZ ;  /* 0x00000016a4a47810 */ /* 0x000fe20007ffe0ff */
[----:B------:R-:W-:Y:S01]  /*4bad0*/  IMAD R172, R179, UR13, R172 ;  /* 0x0000000db3ac7c24 */ /* 0x000fe2000f8e02ac */
[----:B------:R-:W-:Y:S01]  /*4bae0*/  IADD3 R184, PT, PT, R125, 0x16, RZ ;  /* 0x000000167db87810 */ /* 0x000fe20007ffe0ff */
[----:B------:R-:W-:Y:S01]  /*4baf0*/  FFMA.FTZ R161, R161, R122, R2 ;  /* 0x0000007aa1a17223 */ /* 0x000fe20000010002 */
        /* <DEDUP_REMOVED lines=24> */
[----:B------:R-:W-:Y:S01]  /*4bc80*/  FSETP.GT.FTZ.AND P5, PT, R107, 8.50705917302346158658e+37, PT ;  /* 0x7e8000006b00780b */ /* 0x000fe20003fb4000 */
[----:B------:R-:W3:Y:S01]  /*4bc90*/  LDCU.128 UR32, c[0x3][0x210] ;  /* 0x00c04200ff2077ac */ /* 0x000ee20008000c00 */
[----:B------:R-:W-:-:S02]  /*4bca0*/  FSETP.GT.FTZ.AND P6, PT, R114, 8.50705917302346158658e+37, PT ;  /* 0x7e8000007200780b */ /* 0x000fc40003fd4000 */
[----:B------:R-:W-:Y:S01]  /*4bcb0*/  FSEL R185, R185, 32.75, !P5 ;  /* 0x42030000b9b97808 */ /* 0x000fe20006800000 */
[----:B------:R-:W-:Y:S01]  /*4bcc0*/  UIADD3 UR5, UPT, UPT, UR10, 0x16, UR15 ;  /* 0x000000160a057890 */ /* 0x000fe2000fffe00f */
[----:B------:R-:W4:Y:S04]  /*4bcd0*/  LDCU.128 UR40, c[0x3][0x2310] ;  /* 0x00c46200ff2877ac */ /* 0x000f280008000c00 */
[----:B------:R-:W4:Y:S01]  /*4bce0*/  MUFU.RCP R185, R185 ;  /* 0x000000b900b97308 */ /* 0x000f220000001000 */
[----:B------:R-:W4:Y:S01]  /*4bcf0*/  LDCU.128 UR12, c[0x3][0x12b0] ;  /* 0x00c25600ff0c77ac */ /* 0x000f220008000c00 */
        /* <DEDUP_REMOVED lines=9> */
[----:B------:R-:W-:Y:S01]  /*4bd90*/  FADD.FTZ R166, R166, R163 ;  /* 0x000000a3a6a67221 */ /* 0x000fe20000010000 */
[----:B------:R-:W-:-:S04]  /*4bda0*/  DEPBAR.LE SB5, 0xd ;  /* 0x0000d3400000791a */ /* 0x000fc80000000000 */
[----:B---3--:R-:W-:Y:S01]  /*4bdb0*/  FFMA.FTZ R169, R170, UR32, R169 ;  /* 0x00000020aaa97c23 */ /* 0x008fe200080100a9 */
[----:B------:R-:W-:Y:S01]  /*4bdc0*/  FMUL.FTZ R172, R172, UR19 ;  /* 0x00000013acac7c20 */ /* 0x000fe20008410000 */
[----:B-1----:R-:W-:Y:S01]  /*4bdd0*/  FMUL.FTZ R165, R162, 0.25 ;  /* 0x3e800000a2a57820 */ /* 0x002fe20000410000 */
[----:B------:R-:W1:Y:S01]  /*4bde0*/  LDCU.128 UR16, c[0x3][0x470] ;  /* 0x00c08e00ff1077ac */ /* 0x000e620008000c00 */
[----:B------:R-:W-:Y:S01]  /*4bdf0*/  FADD.FTZ R166, R166, R167 ;  /* 0x000000a7a6a67221 */ /* 0x000fe20000010000 */
[----:B------:R-:W-:-:S04]  /*4be00*/  DEPBAR.LE SB5, 0xc ;  /* 0x0000d3000000791a */ /* 0x000fc80000000000 */
[----:B------:R-:W-:Y:S01]  /*4be10*/  FFMA.FTZ R173, R173, UR33, R172 ;  /* 0x00000021adad7c23 */ /* 0x000fe200080100ac */
[----:B--2---:R-:W2:Y:S01]  /*4be20*/  LDC R180, c[0x0][0x380] ;  /* 0x0000e000ffb47b82 */ /* 0x004ea20000000800 */
[----:B------:R-:W-:Y:S01]  /*4be30*/  FSEL R165, R165, R162, P5 ;  /* 0x000000a2a5a57208 */ /* 0x000fe20002800000 */
[----:B------:R-:W-:Y:S01]  /*4be40*/  FADD.FTZ R166, R166, R169 ;  /* 0x000000a9a6a67221 */ /* 0x000fe20000010000 */
[----:B------:R-:W-:Y:S02]  /*4be50*/  FSETP.GT.FTZ.AND P5, PT, R108, 8.50705917302346158658e+37, PT ;  /* 0x7e8000006c00780b */ /* 0x000fe40003fb4000 */
[----:B----4-:R-:W-:Y:S01]  /*4be60*/  IADD3 R168, PT, PT, R4, UR41, RZ ;  /* 0x0000002904a87c10 */ /* 0x010fe2000fffe0ff */
[----:B------:R-:W-:Y:S01]  /*4be70*/  FFMA.FTZ R160, R185, R165, R160 ;  /* 0x000000a5b9a07223 */ /* 0x000fe200000100a0 */
[----:B------:R-:W-:Y:S01]  /*4be80*/  FADD.FTZ R166, R166, R173 ;  /* 0x000000ada6a67221 */ /* 0x000fe20000010000 */
[----:B------:R-:W3:Y:S01]  /*4be90*/  LDC R172, c[0x0][0x380] ;  /* 0x0000e000ffac7b82 */ /* 0x000ee20000000800 */
[----:B------:R-:W-:Y:S01]  /*4bea0*/  IADD3 R170, PT, PT, R4, UR43, RZ ;  /* 0x0000002b04aa7c10 */ /* 0x000fe2000fffe0ff */
[----:B------:R-:W-:-:S04]  /*4beb0*/  FADD.FTZ R164, R163, -R160 ;  /* 0x800000a0a3a47221 */ /* 0x000fc80000010000 */
[----:B------:R-:W-:Y:S01]  /*4bec0*/  FFMA.FTZ R161, R162, R164, R161 ;  /* 0x000000a4a2a17223 */ /* 0x000fe200000100a1 */
[----:B------:R-:W-:Y:S01]  /*4bed0*/  MOV R162, 0x43040000 ;  /* 0x4304000000a27802 */ /* 0x000fe20000000f00 */
[----:B------:R-:W-:-:S04]  /*4bee0*/  DEPBAR.LE SB5, 0x9 ;  /* 0x0000d2400000791a */ /* 0x000fc80000000000 */
[----:B-1----:R-:W-:Y:S01]  /*4bef0*/  FMUL.FTZ R175, R175, UR16 ;  /* 0x00000010afaf7c20 */ /* 0x002fe20008410000 */
[----:B------:R-:W-:Y:S01]  /*4bf00*/  FMUL.FTZ R178, R178, UR17 ;  /* 0x00000011b2b27c20 */ /* 0x000fe20008410000 */
[----:B------:R-:W-:Y:S01]  /*4bf10*/  FMUL.FTZ R128, R128, UR18 ;  /* 0x0000001280807c20 */ /* 0x000fe20008410000 */
[----:B------:R-:W-:Y:S01]  /*4bf20*/  FSEL R164, R162, 33, !P5 ;  /* 0x42040000a2a47808 */ /* 0x000fe20006800000 */
[----:B------:R-:W-:Y:S01]  /*4bf30*/  FADD.FTZ R162, -R160, R167 ;  /* 0x000000a7a0a27221 */ /* 0x000fe20000010100 */
[----:B------:R-:W-:Y:S01]  /*4bf40*/  FFMA.FTZ R175, R176, UR34, R175 ;  /* 0x00000022b0af7c23 */ /* 0x000fe200080100af */
[----:B------:R-:W-:Y:S01]  /*4bf50*/  FFMA.FTZ R179, R179, UR35, R178 ;  /* 0x00000023b3b37c23 */ /* 0x000fe200080100b2 */
[----:B------:R1:W4:Y:S01]  /*4bf60*/  MUFU.RCP R165, R164 ;  /* 0x000000a400a57308 */ /* 0x0003220000001000 */
[----:B------:R-:W-:Y:S01]  /*4bf70*/  FMUL.FTZ R163, R162, 0.25 ;  /* 0x3e800000a2a37820 */ /* 0x000fe20000410000 */
[----:B------:R-:W-:-:S04]  /*4bf80*/  DEPBAR.LE SB5, 0x7 ;  /* 0x0000d1c00000791a */ /* 0x000fc80000000000 */
[----:B0-----:R-:W-:Y:S01]  /*4bf90*/  FFMA.FTZ R159, R159, UR36, R128 ;  /* 0x000000249f9f7c23 */ /* 0x001fe20008010080 */
[----:B------:R-:W-:Y:S01]  /*4bfa0*/  FMUL.FTZ R126, R126, UR19 ;  /* 0x000000137e7e7c20 */ /* 0x000fe20008410000 */
[----:B------:R-:W-:Y:S01]  /*4bfb0*/  FADD.FTZ R166, R166, R175 ;  /* 0x000000afa6a67221 */ /* 0x000fe20000010000 */
[----:B------:R-:W0:Y:S01]  /*4bfc0*/  LDCU.128 UR32, c[0x3][0x480] ;  /* 0x00c09000ff2077ac */ /* 0x000e220008000c00 */
[----:B------:R-:W-:Y:S01]  /*4bfd0*/  FSEL R163, R163, R162, P5 ;  /* 0x000000a2a3a37208 */ /* 0x000fe20002800000 */
[----:B------:R-:W3:Y:S01]  /*4bfe0*/  LDC R176, c[0x0][0x380] ;  /* 0x0000e000ffb07b82 */ /* 0x000ee20000000800 */
[----:B------:R-:W-:Y:S02]  /*4bff0*/  FSETP.GT.FTZ.AND P5, PT, R109, 8.50705917302346158658e+37, PT ;  /* 0x7e8000006d00780b */ /* 0x000fe40003fb4000 */
[----:B-1----:R-:W-:Y:S01]  /*4c000*/  MOV R164, 0x43060000 ;  /* 0x4306000000a47802 */ /* 0x002fe20000000f00 */
[----:B------:R-:W-:-:S04]  /*4c010*/  DEPBAR.LE SB5, 0x6 ;  /* 0x0000d1800000791a */ /* 0x000fc80000000000 */
[----:B------:R-:W-:Y:S01]  /*4c020*/  FFMA.FTZ R127, R127, UR37, R126 ;  /* 0x000000257f7f7c23 */ /* 0x000fe2000801007e */
[----:B------:R-:W-:Y:S01]  /*4c030*/  FADD.FTZ R166, R166, R179 ;  /* 0x000000b3a6a67221 */ /* 0x000fe20000010000 */
[----:B------:R-:W1:Y:S01]  /*4c040*/  LDCU.128 UR16, c[0x3][0x12a0] ;  /* 0x00c25400ff1077ac */ /* 0x000e620008000c00 */
[----:B------:R-:W3:Y:S02]  /*4c050*/  LDC R178, c[0x0][0x380] ;  /* 0x0000e000ffb27b82 */ /* 0x000ee40000000800 */
[----:B------:R-:W-:Y:S01]  /*4c060*/  FADD.FTZ R166, R166, R159 ;  /* 0x0000009fa6a67221 */ /* 0x000fe20000010000 */
[----:B----4-:R-:W-:Y:S01]  /*4c070*/  FFMA.FTZ R160, R165, R163, R160 ;  /* 0x000000a3a5a07223 */ /* 0x010fe200000100a0 */
[----:B------:R-:W-:Y:S01]  /*4c080*/  HFMA2 R165, -RZ, RZ, 3.509765625, 0 ;  /* 0x43050000ffa57431 */ /* 0x000fe200000001ff */
[----:B------:R-:W4:Y:S01]  /*4c090*/  LDCU.64 UR36, c[0x3][0x2320] ;  /* 0x00c46400ff2477ac */ /* 0x000f220008000a00 */
[----:B------:R-:W-:Y:S01]  /*4c0a0*/  FADD.FTZ R166, R166, R127 ;  /* 0x0000007fa6a67221 */ /* 0x000fe20000010000 */
[----:B------:R-:W-:Y:S01]  /*4c0b0*/  FADD.FTZ R163, R167, -R160 ;  /* 0x800000a0a7a37221 */ /* 0x000fe20000010000 */
[----:B------:R-:W4:Y:S03]  /*4c0c0*/  LDC R177, c[0x0][0x380] ;  /* 0x0000e000ffb17b82 */ /* 0x000f260000000800 */
[----:B------:R-:W-:Y:S01]  /*4c0d0*/  FFMA.FTZ R161, R162, R163, R161 ;  /* 0x000000a3a2a17223 */ /* 0x000fe200000100a1 */
[----:B------:R-:W-:Y:S01]  /*4c0e0*/  FADD.FTZ R162, -R160, R169 ;  /* 0x000000a9a0a27221 */ /* 0x000fe20000010100 */
[----:B------:R-:W-:-:S03]  /*4c0f0*/  FSEL R165, R165, 33.25, !P5 ;  /* 0x42050000a5a57808 */ /* 0x000fc60006800000 */
[----:B------:R-:W-:Y:S01]  /*4c100*/  FMUL.FTZ R163, R162, 0.25 ;  /* 0x3e800000a2a37820 */ /* 0x000fe20000410000 */
[----:B------:R-:W-:-:S04]  /*4c110*/  DEPBAR.LE SB5, 0x5 ;  /* 0x0000d1400000791a */ /* 0x000fc80000000000 */
[----:B0-----:R-:W-:Y:S01]  /*4c120*/  FMUL.FTZ R125, R125, UR32 ;  /* 0x000000207d7d7c20 */ /* 0x001fe20008410000 */
[----:B-1----:R-:W-:Y:S01]  /*4c130*/  UIADD3 UR7, UPT, UPT, UR10, 0x16, UR16 ;  /* 0x000000160a077890 */ /* 0x002fe2000fffe010 */
[----:B------:R-:W0:Y:S01]  /*4c140*/  MUFU.RCP R165, R165 ;  /* 0x000000a500a57308 */ /* 0x000e220000001000 */
[----:B------:R-:W-:Y:S01]  /*4c150*/  FSEL R163, R163, R162, P5 ;  /* 0x000000a2a3a37208 */ /* 0x000fe20002800000 */
[----:B------:R-:W-:Y:S01]  /*4c160*/  UIADD3 UR25, UPT, UPT, UR10, 0x16, UR17 ;  /* 0x000000160a197890 */ /* 0x000fe2000fffe011 */
[----:B------:R-:W-:Y:S01]  /*4c170*/  FSETP.GT.FTZ.AND P5, PT, R110, 8.50705917302346158658e+37, PT ;  /* 0x7e8000006e00780b */ /* 0x000fe20003fb4000 */
[----:B------:R-:W-:Y:S02]  /*4c180*/  UIADD3 UR27, UPT, UPT, UR10, 0x16, UR18 ;  /* 0x000000160a1b7890 */ /* 0x000fe4000fffe012 */
[----:B------:R-:W-:Y:S01]  /*4c190*/  UIADD3 UR31, UPT, UPT, UR10, 0x16, UR19 ;  /* 0x000000160a1f7890 */ /* 0x000fe2000fffe013 */
[----:B------:R-:W-:Y:S01]  /*4c1a0*/  FSEL R164, R164, 33.5, !P5 ;  /* 0x42060000a4a47808 */ /* 0x000fe20006800000 */
[----:B------:R-:W-:-:S04]  /*4c1b0*/  DEPBAR.LE SB5, 0x4 ;  /* 0x0000d1000000791a */ /* 0x000fc80000000000 */
[----:B------:R-:W-:Y:S01]  /*4c1c0*/  FFMA.FTZ R125, R124, UR38, R125 ;  /* 0x000000267c7d7c23 */ /* 0x000fe2000801007d */
[----:B------:R-:W1:Y:S03]  /*4c1d0*/  LDCU.128 UR16, c[0x3][0x230] ;  /* 0x00c04600ff1077ac */ /* 0x000e660008000c00 */
[----:B------:R-:W-:Y:S01]  /*4c1e0*/  FADD.FTZ R166, R166, R125 ;  /* 0x0000007da6a67221 */ /* 0x000fe20000010000 */
[----:B------:R-:W-:Y:S01]  /*4c1f0*/  UIADD3 UR32, UPT, UPT, UR10, 0x16, UR14 ;  /* 0x000000160a207890 */ /* 0x000fe2000fffe00e */
[----:B0-----:R-:W-:Y:S02]  /*4c200*/  FFMA.FTZ R160, R165, R163, R160 ;  /* 0x000000a3a5a07223 */ /* 0x001fe400000100a0 */
[----:B------:R0:W2:Y:S02]  /*4c210*/  MUFU.RCP R165, R164 ;  /* 0x000000a400a57308 */ /* 0x0000a40000001000 */
[----:B------:R-:W-:Y:S01]  /*4c220*/  FADD.FTZ R163, R169, -R160 ;  /* 0x800000a0a9a37221 */ /* 0x000fe20000010000 */
[----:B------:R-:W-:-:S03]  /*4c230*/  IADD3 R169, PT, PT, R4, UR42, RZ ;  /* 0x0000002a04a97c10 */ /* 0x000fc6000fffe0ff */
[----:B------:R-:W-:Y:S01]  /*4c240*/  FFMA.FTZ R161, R162, R163, R161 ;  /* 0x000000a3a2a17223 */ /* 0x000fe200000100a1 */
[----:B------:R-:W-:Y:S01]  /*4c250*/  FADD.FTZ R162, -R160, R173 ;  /* 0x000000ada0a27221 */ /* 0x000fe20000010100 */
[----:B0-----:R-:W-:-:S03]  /*4c260*/  MOV R164, 0x43080000 ;  /* 0x4308000000a47802 */ /* 0x001fc60000000f00 */
[----:B------:R-:W-:-:S05]  /*4c270*/  FMUL.FTZ R163, R162, 0.25 ;  /* 0x3e800000a2a37820 */ /* 0x000fca0000410000 */
[----:B------:R-:W-:Y:S02]  /*4c280*/  FSEL R163, R163, R162, P5 ;  /* 0x000000a2a3a37208 */ /* 0x000fe40002800000 */
[----:B------:R-:W-:-:S03]  /*4c290*/  FSETP.GT.FTZ.AND P5, PT, R111, 8.50705917302346158658e+37, PT ;  /* 0x7e8000006f00780b */ /* 0x000fc60003fb4000 */
[----:B--2---:R-:W-:Y:S01]  /*4c2a0*/  FFMA.FTZ R160, R165, R163, R160 ;  /* 0x000000a3a5a07223 */ /* 0x004fe200000100a0 */
[----:B------:R-:W-:-:S03]  /*4c2b0*/  HFMA2 R165, -RZ, RZ, 3.513671875, 0 ;  /* 0x43070000ffa57431 */ /* 0x000fc600000001ff */
[----:B------:R-:W-:Y:S02]  /*4c2c0*/  FADD.FTZ R163, R173, -R160 ;  /* 0x800000a0ada37221 */ /* 0x000fe40000010000 */
[----:B------:R-:W0:Y:S02]  /*4c2d0*/  LDC R173, c[0x0][0x380] ;  /* 0x0000e000ffad7b82 */ /* 0x000e240000000800 */
[----:B------:R-:W-:Y:S01]  /*4c2e0*/  FFMA.FTZ R161, R162, R163, R161 ;  /* 0x000000a3a2a17223 */ /* 0x000fe200000100a1 */
[----:B------:R-:W-:Y:S01]  /*4c2f0*/  FADD.FTZ R162, -R160, R175 ;  /* 0x000000afa0a27221 */ /* 0x000fe20000010100 */
[----:B------:R-:W-:-:S03]  /*4c300*/  FSEL R165, R165, 33.75, !P5 ;  /* 0x42070000a5a57808 */ /* 0x000fc60006800000 */
[----:B------:R-:W-:-:S03]  /*4c310*/  FMUL.FTZ R163, R162, 0.25 ;  /* 0x3e800000a2a37820 */ /* 0x000fc60000410000 */
[----:B------:R-:W2:Y:S02]  /*4c320*/  MUFU.RCP R165, R165 ;  /* 0x000000a500a57308 */ /* 0x000ea40000001000 */
[----:B------:R-:W-:Y:S02]  /*4c330*/  FSEL R163, R163, R162, P5 ;  /* 0x000000a2a3a37208 */ /* 0x000fe40002800000 */
[----:B------:R-:W-:-:S04]  /*4c340*/  FSETP.GT.FTZ.AND P5, PT, R156, 8.50705917302346158658e+37, PT ;  /* 0x7e8000009c00780b */ /* 0x000fc80003fb4000 */
[----:B------:R-:W-:Y:S01]  /*4c350*/  FSEL R164, R164, 34, !P5 ;  /* 0x42080000a4a47808 */ /* 0x000fe20006800000 */
[----:B--2---:R-:W-:-:S03]  /*4c360*/  FFMA.FTZ R160, R165, R163, R160 ;  /* 0x000000a3a5a07223 */ /* 0x004fc600000100a0 */
[----:B------:R2:W1:Y:S01]  /*4c370*/  MUFU.RCP R165, R164 ;  /* 0x000000a400a57308 */ /* 0x0004620000001000 */
[----:B------:R-:W-:Y:S02]  /*4c380*/  FADD.FTZ R163, R175, -R160 ;  /* 0x800000a0afa37221 */ /* 0x000fe40000010000 */
[----:B------:R-:W3:Y:S02]  /*4c390*/  LDC R175, c[0x0][0x380] ;  /* 0x0000e000ffaf7b82 */ /* 0x000ee40000000800 */
[----:B------:R-:W-:Y:S01]  /*4c3a0*/  FFMA.FTZ R161, R162, R163, R161 ;  /* 0x000000a3a2a17223 */ /* 0x000fe200000100a1 */
[----:B------:R-:W-:Y:S01]  /*4c3b0*/  FADD.FTZ R162, -R160, R179 ;  /* 0x000000b3a0a27221 */ /* 0x000fe20000010100 */
[----:B--2---:R-:W-:-:S03]  /*4c3c0*/  MOV R164, 0x430c0000 ;  /* 0x430c000000a47802 */ /* 0x004fc60000000f00 */
[----:B------:R-:W-:-:S05]  /*4c3d0*/  FMUL.FTZ R163, R162, 0.25 ;  /* 0x3e800000a2a37820 */ /* 0x000fca0000410000 */
[----:B------:R-:W-:Y:S02]  /*4c3e0*/  FSEL R163, R163, R162, P5 ;  /* 0x000000a2a3a37208 */ /* 0x000fe40002800000 */
[----:B------:R-:W-:-:S03]  /*4c3f0*/  FSETP.GT.FTZ.AND P5, PT, R157, 8.50705917302346158658e+37, PT ;  /* 0x7e8000009d00780b */ /* 0x000fc60003fb4000 */
[----:B-1----:R-:W-:Y:S01]  /*4c400*/  FFMA.FTZ R160, R165, R163, R160 ;  /* 0x000000a3a5a07223 */ /* 0x002fe200000100a0 */
[----:B------:R-:W-:-:S03]  /*4c410*/  HFMA2 R165, -RZ, RZ, 3.517578125, 0 ;  /* 0x43090000ffa57431 */ /* 0x000fc600000001ff */
[----:B------:R-:W-:Y:S01]  /*4c420*/  FADD.FTZ R163, R179, -R160 ;  /* 0x800000a0b3a37221 */ /* 0x000fe20000010000 */
[----:B------:R-:W-:Y:S01]  /*4c430*/  FADD.FTZ R128, -R160, R159 ;  /* 0x0000009fa0807221 */ /* 0x000fe20000010100 */
[----:B------:R-:W1:Y:S01]  /*4c440*/  LDC R179, c[0x0][0x380] ;  /* 0x0000e000ffb37b82 */ /* 0x000e620000000800 */
[----:B---3--:R-:W-:Y:S02]  /*4c450*/  IMAD R168, R175, UR31, R168 ;  /* 0x0000001fafa87c24 */ /* 0x008fe4000f8e02a8 */
[----:B------:R-:W-:Y:S01]  /*4c460*/  FFMA.FTZ R161, R162, R163, R161 ;  /* 0x000000a3a2a17223 */ /* 0x000fe200000100a1 */
[----:B------:R-:W-:Y:S01]  /*4c470*/  FMUL.FTZ R163, R128, 0.25 ;  /* 0x3e80000080a37820 */ /* 0x000fe20000410000 */
[----:B------:R-:W-:-:S04]  /*4c480*/  FSEL R165, R165, 34.25, !P5 ;  /* 0x42090000a5a57808 */ /* 0x000fc80006800000 */
[----:B------:R-:W-:Y:S02]  /*4c490*/  FSEL R163, R163, R128, P5 ;  /* 0x00000080a3a37208 */ /* 0x000fe40002800000 */
[----:B------:R-:W-:Y:S01]  /*4c4a0*/  FSETP.GT.FTZ.AND P5, PT, R158, 8.50705917302346158658e+37, PT ;  /* 0x7e8000009e00780b */ /* 0x000fe20003fb4000 */
[----:B------:R-:W2:Y:S02]  /*4c4b0*/  MUFU.RCP R165, R165 ;  /* 0x000000a500a57308 */ /* 0x000ea40000001000 */
[----:B--2---:R-:W-:Y:S01]  /*4c4c0*/  FFMA.FTZ R160, R165, R163, R160 ;  /* 0x000000a3a5a07223 */ /* 0x004fe200000100a0 */
[----:B------:R-:W-:Y:S02]  /*4c4d0*/  MOV R163, 0x430a0000 ;  /* 0x430a000000a37802 */ /* 0x000fe40000000f00 */
[----:B------:R-:W-:Y:S01]  /*4c4e0*/  IADD3 R165, PT, PT, R4, UR40, RZ ;  /* 0x0000002804a57c10 */ /* 0x000fe2000fffe0ff */
[----:B------:R-:W-:Y:S01]  /*4c4f0*/  FADD.FTZ R126, -R160, R127 ;  /* 0x0000007fa07e7221 */ /* 0x000fe20000010100 */
[----:B------:R-:W-:Y:S01]  /*4c500*/  FSEL R163, R163, 34.5, !P5 ;  /* 0x420a0000a3a37808 */ /* 0x000fe20006800000 */
[----:B------:R-:W-:-:S02]  /*4c510*/  FADD.FTZ R162, R159, -R160 ;  /* 0x800000a09fa27221 */ /* 0x000fc40000010000 */
[----:B------:R-:W-:Y:S02]  /*4c520*/  FMUL.FTZ R159, R126, 0.25 ;  /* 0x3e8000007e9f7820 */ /* 0x000fe40000410000 */
[----:B------:R-:W-:Y:S01]  /*4c530*/  FFMA.FTZ R161, R128, R162, R161 ;  /* 0x000000a280a17223 */ /* 0x000fe200000100a1 */
[----:B------:R-:W2:Y:S02]  /*4c540*/  MUFU.RCP R163, R163 ;  /* 0x000000a300a37308 */ /* 0x000ea40000001000 */
[----:B------:R-:W-:Y:S02]  /*4c550*/  FSEL R159, R159, R126, P5 ;  /* 0x0000007e9f9f7208 */ /* 0x000fe40002800000 */
[----:B------:R-:W-:-:S03]  /*4c560*/  FSETP.GT.FTZ.AND P5, PT, R112, 8.50705917302346158658e+37, PT ;  /* 0x7e8000007000780b */ /* 0x000fc60003fb4000 */
[----:B--2---:R-:W-:Y:S01]  /*4c570*/  FFMA.FTZ R160, R163, R159, R160 ;  /* 0x0000009fa3a07223 */ /* 0x004fe200000100a0 */
[----:B------:R-:W-:-:S03]  /*4c580*/  IADD3 R163, PT, PT, R4, UR47, RZ ;  /* 0x0000002f04a37c10 */ /* 0x000fc6000fffe0ff */
[----:B------:R-:W-:Y:S01]  /*4c590*/  FADD.FTZ R128, R127, -R160 ;  /* 0x800000a07f807221 */ /* 0x000fe20000010000 */
[----:B------:R-:W-:-:S03]  /*4c5a0*/  HFMA2 R127, -RZ, RZ, 3.521484375, 0 ;  /* 0x430b0000ff7f7431 */ /* 0x000fc600000001ff */
[----:B------:R-:W-:Y:S01]  /*4c5b0*/  FFMA.FTZ R128, R126, R128, R161 ;  /* 0x000000807e807223 */ /* 0x000fe200000100a1 */
[C---:B------:R-:W-:Y:S02]  /*4c5c0*/  IADD3 R126, PT, PT, R4.reuse, UR45, RZ ;  /* 0x0000002d047e7c10 */ /* 0x040fe4000fffe0ff */
[----:B------:R-:W-:-:S03]  /*4c5d0*/  IADD3 R161, PT, PT, R4, UR46, RZ ;  /* 0x0000002e04a17c10 */ /* 0x000fc6000fffe0ff */
[----:B0-----:R-:W-:Y:S01]  /*4c5e0*/  IMAD R162, R173, UR5, R126 ;  /* 0x00000005ada27c24 */ /* 0x001fe2000f8e027e */
[----:B------:R-:W-:Y:S01]  /*4c5f0*/  FSEL R159, R127, 34.75, !P5 ;  /* 0x420b00007f9f7808 */ /* 0x000fe20006800000 */
[----:B------:R-:W-:Y:S01]  /*4c600*/  FADD.FTZ R127, -R160, R125 ;  /* 0x0000007da07f7221 */ /* 0x000fe20000010100 */
[----:B------:R-:W-:Y:S01]  /*4c610*/  HFMA2 R126, -RZ, RZ, 3.525390625, 0 ;  /* 0x430d0000ff7e7431 */ /* 0x000fe200000001ff */
[----:B------:R-:W-:Y:S01]  /*4c620*/  UIADD3 UR5, UPT, UPT, UR10, 0x16, UR12 ;  /* 0x000000160a057890 */ /* 0x000fe2000fffe00c */
[----:B------:R0:W2:Y:S01]  /*4c630*/  MUFU.RCP R167, R159 ;  /* 0x0000009f00a77308 */ /* 0x0000a20000001000 */
[----:B------:R-:W-:Y:S01]  /*4c640*/  FMUL.FTZ R124, R127, 0.25 ;  /* 0x3e8000007f7c7820 */ /* 0x000fe20000410000 */
[----:B------:R-:W-:-:S03]  /*4c650*/  IADD3 R162, PT, PT, R162, 0x16, RZ ;  /* 0x00000016a2a27810 */ /* 0x000fc60007ffe0ff */
[----:B------:R-:W-:Y:S01]  /*4c660*/  IMAD R169, R180, UR5, R169 ;  /* 0x00000005b4a97c24 */ /* 0x000fe2000f8e02a9 */
[----:B------:R-:W-:Y:S01]  /*4c670*/  UMOV UR5, URZ ;  /* 0x000000ff00057c82 */ /* 0x000fe20008000000 */
[----:B0-----:R-:W-:Y:S02]  /*4c680*/  FSEL R159, R124, R127, P5 ;  /* 0x0000007f7c9f7208 */ /* 0x001fe40002800000 */
[----:B------:R-:W-:Y:S01]  /*4c690*/  FSETP.GT.FTZ.AND P5, PT, R113, 8.50705917302346158658e+37, PT ;  /* 0x7e8000007100780b */ /* 0x000fe20003fb4000 */
[----:B------:R-:W-:-:S04]  /*4c6a0*/  DEPBAR.LE SB5, 0x3 ;  /* 0x0000d0c00000791a */ /* 0x000fc80000000000 */
[----:B------:R-:W-:Y:S01]  /*4c6b0*/  FMUL.FTZ R124, R119, UR33 ;  /* 0x00000021777c7c20 */ /* 0x000fe20008410000 */
[----:B------:R-:W-:Y:S01]  /*4c6c0*/  UIADD3 UR33, UPT, UPT, UR10, 0x16, UR15 ;  /* 0x000000160a217890 */ /* 0x000fe2000fffe00f */
[----:B------:R-:W-:Y:S01]  /*4c6d0*/  FSEL R119, R164, 35, !P5 ;  /* 0x420c0000a4777808 */ /* 0x000fe20006800000 */
[----:B------:R-:W-:-:S04]  /*4c6e0*/  DEPBAR.LE SB5, 0x2 ;  /* 0x0000d0800000791a */ /* 0x000fc80000000000 */
[----:B------:R-:W-:Y:S01]  /*4c6f0*/  FFMA.FTZ R123, R123, UR39, R124 ;  /* 0x000000277b7b7c23 */ /* 0x000fe2000801007c */
[----:B--2---:R-:W-:Y:S01]  /*4c700*/  FFMA.FTZ R160, R167, R159, R160 ;  /* 0x0000009fa7a07223 */ /* 0x004fe200000100a0 */
[----:B------:R-:W-:Y:S01]  /*4c710*/  IMAD R164, R172, UR7, R161 ;  /* 0x00000007aca47c24 */ /* 0x000fe2000f8e02a1 */
[----:B------:R0:W2:Y:S01]  /*4c720*/  MUFU.RCP R167, R119 ;  /* 0x0000007700a77308 */ /* 0x0000a20000001000 */
[----:B------:R-:W3:Y:S01]  /*4c730*/  LDCU.64 UR38, c[0x3][0x2328] ;  /* 0x00c46500ff2677ac */ /* 0x000ee20008000a00 */
[----:B------:R-:W-:Y:S01]  /*4c740*/  FADD.FTZ R159, -R160, R123 ;  /* 0x0000007ba09f7221 */ /* 0x000fe20000010100 */
[----:B------:R-:W-:Y:S01]  /*4c750*/  FSEL R172, R126, 35.25, !P6 ;  /* 0x420d00007eac7808 */ /* 0x000fe20007000000 */
[----:B------:R-:W-:-:S04]  /*4c760*/  DEPBAR.LE SB5, 0x1 ;  /* 0x0000d0400000791a */ /* 0x000fc80000000000 */
[----:B------:R-:W-:Y:S01]  /*4c770*/  FMUL.FTZ R161, R2, UR34 ;  /* 0x0000002202a17c20 */ /* 0x000fe20008410000 */
[----:B----4-:R-:W-:Y:S01]  /*4c780*/  IADD3 R126, PT, PT, R4, UR36, RZ ;  /* 0x00000024047e7c10 */ /* 0x010fe2000fffe0ff */
[----:B------:R-:W-:Y:S01]  /*4c790*/  FMUL.FTZ R124, R159, 0.25 ;  /* 0x3e8000009f7c7820 */ /* 0x000fe20000410000 */
[----:B------:R-:W-:Y:S01]  /*4c7a0*/  UIADD3 UR7, UPT, UPT, UR10, 0x16, UR13 ;  /* 0x000000160a077890 */ /* 0x000fe2000fffe00d */
[----:B-----5:R-:W-:Y:S01]  /*4c7b0*/  FFMA.FTZ R161, R122, UR16, R161 ;  /* 0x000000107aa17c23 */ /* 0x020fe200080100a1 */
[----:B------:R1:W4:Y:S01]  /*4c7c0*/  MUFU.RCP R173, R172 ;  /* 0x000000ac00ad7308 */ /* 0x0003220000001000 */
[----:B------:R-:W3:Y:S01]  /*4c7d0*/  LDCU.128 UR12, c[0x3][0x12c0] ;  /* 0x00c25800ff0c77ac */ /* 0x000ee20008000c00 */
[----:B0-----:R-:W-:Y:S01]  /*4c7e0*/  FSEL R119, R124, R159, P5 ;  /* 0x0000009f7c777208 */ /* 0x001fe20002800000 */
[----:B------:R-:W-:Y:S01]  /*4c7f0*/  IMAD R124, R176, UR25, R163 ;  /* 0x00000019b07c7c24 */ /* 0x000fe2000f8e02a3 */
[----:B------:R-:W-:Y:S01]  /*4c800*/  ISETP.NE.AND P5, PT, R174, RZ, PT ;  /* 0x000000ffae00720c */ /* 0x000fe20003fa5270 */
[----:B------:R-:W-:Y:S01]  /*4c810*/  IMAD R170, R177, UR7, R170 ;  /* 0x00000007b1aa7c24 */ /* 0x000fe2000f8e02aa */
[----:B------:R-:W-:Y:S01]  /*4c820*/  IADD3 R177, PT, PT, R169, 0x16, RZ ;  /* 0x00000016a9b17810 */ /* 0x000fe20007ffe0ff */
[----:B------:R-:W-:Y:S01]  /*4c830*/  FADD.FTZ R166, R166, R123 ;  /* 0x0000007ba6a67221 */ /* 0x000fe20000010000 */
[----:B--2---:R-:W-:Y:S01]  /*4c840*/  FFMA.FTZ R2, R167, R119, R160 ;  /* 0x00000077a7027223 */ /* 0x004fe200000100a0 */
[----:B------:R-:W-:-:S02]  /*4c850*/  IMAD R167, R178, UR27, R165 ;  /* 0x0000001bb2a77c24 */ /* 0x000fc4000f8e02a5 */
[----:B------:R-:W-:Y:S01]  /*4c860*/  FADD.FTZ R160, R125, -R160 ;  /* 0x800000a07da07221 */ /* 0x000fe20000010000 */
[----:B-1----:R-:W-:Y:S02]  /*4c870*/  IMAD R172, R179, UR32, R126 ;  /* 0x00000020b3ac7c24 */ /* 0x002fe4000f8e027e */
[--C-:B------:R-:W-:Y:S01]  /*4c880*/  FADD.FTZ R163, -R2, R161.reuse ;  /* 0x000000a102a37221 */ /* 0x100fe20000010100 */
[----:B------:R-:W-:Y:S01]  /*4c890*/  IADD3 R124, PT, PT, R124, 0x16, RZ ;  /* 0x000000167c7c7810 */ /* 0x000fe20007ffe0ff */
[----:B------:R-:W-:Y:S01]  /*4c8a0*/  FFMA.FTZ R128, R127, R160, R128 ;  /* 0x000000a07f807223 */ /* 0x000fe20000010080 */
[----:B------:R-:W-:Y:S01]  /*4c8b0*/  IADD3 R180, PT, PT, R170, 0x16, RZ ;  /* 0x00000016aab47810 */ /* 0x000fe20007ffe0ff */
[----:B------:R-:W-:Y:S01]  /*4c8c0*/  FMUL.FTZ R122, R163, 0.25 ;  /* 0x3e800000a37a7820 */ /* 0x000fe20000410000 */
[----:B------:R-:W0:Y:S01]  /*4c8d0*/  LDC R119, c[0x0][0x380] ;  /* 0x0000e000ff777b82 */ /* 0x000e220000000800 */
[----:B------:R-:W-:Y:S01]  /*4c8e0*/  IADD3 R181, PT, PT, R172, 0x16, RZ ;  /* 0x00000016acb57810 */ /* 0x000fe20007ffe0ff */
[----:B---3--:R-:W-:Y:S01]  /*4c8f0*/  UIADD3 UR13, UPT, UPT, UR10, 0x16, UR13 ;  /* 0x000000160a0d7890 */ /* 0x008fe2000fffe00d */
[----:B------:R-:W-:Y:S01]  /*4c900*/  IADD3 R174, PT, PT, R4, UR37, RZ ;  /* 0x0000002504ae7c10 */ /* 0x000fe2000fffe0ff */
[----:B------:R-:W-:Y:S01]  /*4c910*/  UIADD3 UR12, UPT, UPT, UR10, 0x16, UR12 ;  /* 0x000000160a0c7890 */ /* 0x000fe2000fffe00c */
[----:B------:R-:W-:Y:S01]  /*4c920*/  FSEL R165, R122, R163, P6 ;  /* 0x000000a37aa57208 */ /* 0x000fe20003000000 */
[----:B------:R-:W-:Y:S01]  /*4c930*/  FADD.FTZ R166, R166, R161 ;  /* 0x000000a1a6a67221 */ /* 0x000fe20000010000 */
[----:B------:R-:W-:Y:S01]  /*4c940*/  IADD3 R167, PT, PT, R167, 0x16, RZ ;  /* 0x00000016a7a77810 */ /* 0x000fe20007ffe0ff */
[----:B------:R-:W-:Y:S01]  /*4c950*/  UMOV UR7, URZ ;  /* 0x000000ff00077c82 */ /* 0x000fe20008000000 */
[C---:B------:R-:W-:Y:S01]  /*4c960*/  IADD3 R176, PT, PT, R4.reuse, UR39, RZ ;  /* 0x0000002704b07c10 */ /* 0x040fe2000fffe0ff */
[--C-:B----4-:R-:W-:Y:S01]  /*4c970*/  FFMA.FTZ R126, R173, R165, R2.reuse ;  /* 0x000000a5ad7e7223 */ /* 0x110fe20000010002 */
[----:B------:R-:W-:Y:S01]  /*4c980*/  FADD.FTZ R2, R123, -R2 ;  /* 0x800000027b027221 */ /* 0x000fe20000010000 */
[----:B------:R-:W-:-:S02]  /*4c990*/  IADD3 R160, PT, PT, R4, UR38, RZ ;  /* 0x0000002604a07c10 */ /* 0x000fc4000fffe0ff */
[----:B------:R-:W-:Y:S01]  /*4c9a0*/  FADD.FTZ R122, R161, -R126 ;  /* 0x8000007ea17a7221 */ /* 0x000fe20000010000 */
[----:B------:R-:W-:Y:S01]  /*4c9b0*/  FFMA.FTZ R2, R159, R2, R128 ;  /* 0x000000029f027223 */ /* 0x000fe20000010080 */
[----:B------:R-:W-:-:S03]  /*4c9c0*/  FSETP.GT.FTZ.AND P6, PT, R115, 8.50705917302346158658e+37, PT ;  /* 0x7e8000007300780b */ /* 0x000fc60003fd4000 */
[----:B------:R-:W-:Y:S01]  /*4c9d0*/  FFMA.FTZ R163, R163, R122, R2 ;  /* 0x0000007aa3a37223 */ /* 0x000fe20000010002 */
[----:B------:R-:W-:Y:S02]  /*4c9e0*/  IADD3 R2, PT, PT, R164, 0x16, RZ ;  /* 0x00000016a4027810 */ /* 0x000fe40007ffe0ff */
[----:B------:R-:W5:Y:S01]  /*4c9f0*/  TLD.LZ RZ, R164, R162, UR60, 1D, 0x1 ;  /* 0x00ff3cffa2a47f66 */ /* 0x000f6200081e01ff */
[----:B------:R1:W5:Y:S01]  /*4ca00*/  TLD.LZ RZ, R165, R162, UR8, 1D, 0x1 ;  /* 0x00ff08ffa2a57f66 */ /* 0x00036200081e01ff */
[----:B------:R-:W-:Y:S01]  /*4ca10*/  IADD3 R122, PT, PT, R168, 0x16, RZ ;  /* 0x00000016a87a7810 */ /* 0x000fe20007ffe0ff */
[C---:B0-----:R-:W-:Y:S01]  /*4ca20*/  IMAD R174, R119.reuse, UR33, R174 ;  /* 0x0000002177ae7c24 */ /* 0x041fe2000f8e02ae */
[----:B------:R-:W5:Y:S01]  /*4ca30*/  TLD.LZ RZ, R168, R2, UR60, 1D, 0x1 ;  /* 0x00ff3cff02a87f66 */ /* 0x000f6200081e01ff */
[----:B------:R-:W-:Y:S01]  /*4ca40*/  TLD.LZ RZ, R169, R2, UR8, 1D, 0x1 ;  /* 0x00ff08ff02a97f66 */ /* 0x000fe200081e01ff */
[----:B------:R-:W-:Y:S01]  /*4ca50*/  TLD.LZ RZ, R170, R124, UR60, 1D, 0x1 ;  /* 0x00ff3cff7caa7f66 */ /* 0x000fe200081e01ff */
[----:B------:R-:W-:Y:S01]  /*4ca60*/  TLD.LZ RZ, R172, R124, UR8, 1D, 0x1 ;  /* 0x00ff08ff7cac7f66 */ /* 0x000fe200081e01ff */
[----:B------:R-:W5:Y:S01]  /*4ca70*/  TLD.LZ RZ, R173, R167, UR60, 1D, 0x1 ;  /* 0x00ff3cffa7ad7f66 */ /* 0x000f6200081e01ff */
[----:B------:R-:W-:Y:S01]  /*4ca80*/  IADD3 R182, PT, PT, R174, 0x16, RZ ;  /* 0x00000016aeb67810 */ /* 0x000fe20007ffe0ff */
[C---:B------:R-:W-:Y:S01]  /*4ca90*/  IMAD R176, R119.reuse, UR13, R176 ;  /* 0x0000000d77b07c24 */ /* 0x040fe2000f8e02b0 */
[----:B------:R-:W-:Y:S01]  /*4caa0*/  TLD.LZ RZ, R174, R167, UR8, 1D, 0x1 ;  /* 0x00ff08ffa7ae7f66 */ /* 0x000fe200081e01ff */
[----:B------:R-:W5:Y:S01]  /*4cab0*/  TLD.LZ RZ, R175, R122, UR60, 1D, 0x1 ;  /* 0x00ff3cff7aaf7f66 */ /* 0x000f6200081e01ff */
[----:B------:R-:W-:-:S02]  /*4cac0*/  IMAD R160, R119, UR12, R160 ;  /* 0x0000000c77a07c24 */ /* 0x000fc4000f8e02a0 */
[----:B------:R-:W-:Y:S02]  /*4cad0*/  IADD3 R184, PT, PT, R176, 0x16, RZ ;  /* 0x00000016b0b87810 */ /* 0x000fe40007ffe0ff */
[----:B------:R-:W-:Y:S01]  /*4cae0*/  TLD.LZ RZ, R176, R122, UR8, 1D, 0x1 ;  /* 0x00ff08ff7ab07f66 */ /* 0x000fe200081e01ff */
[----:B------:R-:W-:Y:S01]  /*4caf0*/  TLD.LZ RZ, R178, R177, UR60, 1D, 0x1 ;  /* 0x00ff3cffb1b27f66 */ /* 0x000fe200081e01ff */
[----:B------:R0:W-:Y:S01]  /*4cb00*/  TLD.LZ RZ, R179, R177, UR8, 1D, 0x1 ;  /* 0x00ff08ffb1b37f66 */ /* 0x0001e200081e01ff */
[----:B------:R-:W-:Y:S02]  /*4cb10*/  IADD3 R183, PT, PT, R160, 0x16, RZ ;  /* 0x00000016a0b77810 */ /* 0x000fe40007ffe0ff */
        /* <DEDUP_REMOVED lines=9> */
[----:B------:R2:W5:Y:S01]  /*4cbb0*/  TLD.LZ RZ, R122, R182, UR8, 1D, 0x1 ;  /* 0x00ff08ffb67a7f66 */ /* 0x00056200081e01ff */
[----:B-1----:R-:W-:Y:S01]  /*4cbc0*/  HFMA2 R162, -RZ, RZ, 3.52734375, 0 ;  /* 0x430e0000ffa27431 */ /* 0x002fe200000001ff */
[----:B------:R-:W-:-:S02]  /*4cbd0*/  UIADD3 UR14, UPT, UPT, UR10, 0x16, UR14 ;  /* 0x000000160a0e7890 */ /* 0x000fc4000fffe00e */
[----:B------:R-:W-:Y:S02]  /*4cbe0*/  UIADD3 UR15, UPT, UPT, UR10, 0x16, UR15 ;  /* 0x000000160a0f7890 */ /* 0x000fe4000fffe00f */
[----:B0-----:R-:W-:-:S06]  /*4cbf0*/  FSEL R177, R162, 35.5, !P6 ;  /* 0x420e0000a2b17808 */ /* 0x001fcc0007000000 */
[----:B------:R-:W0:Y:S01]  /*4cc00*/  MUFU.RCP R177, R177 ;  /* 0x000000b100b17308 */ /* 0x000e220000001000 */
[----:B--2---:R-:W1:Y:S01]  /*4cc10*/  LDCU.64 UR8, c[0x3][0x250] ;  /* 0x00c04a00ff0877ac */ /* 0x004e620008000a00 */
[----:B------:R-:W-:-:S04]  /*4cc20*/  DEPBAR.LE SB5, 0x7 ;  /* 0x0000d1c00000791a */ /* 0x000fc80000000000 */
[----:B------:R-:W-:Y:S01]  /*4cc30*/  FMUL.FTZ R164, R164, UR35 ;  /* 0x00000023a4a47c20 */ /* 0x000fe20008410000 */
[----:B------:R-:W2:Y:S03]  /*4cc40*/  LDCU.128 UR32, c[0x3][0x490] ;  /* 0x00c09200ff2077ac */ /* 0x000ea60008000c00 */
[----:B------:R-:W-:-:S04]  /*4cc50*/  FFMA.FTZ R165, R165, UR17, R164 ;  /* 0x00000011a5a57c23 */ /* 0x000fc800080100a4 */
[--C-:B------:R-:W-:Y:S01]  /*4cc60*/  FADD.FTZ R162, -R126, R165.reuse ;  /* 0x000000a57ea27221 */ /* 0x100fe20000010100 */
[----:B------:R-:W-:-:S03]  /*4cc70*/  FADD.FTZ R166, R166, R165 ;  /* 0x000000a5a6a67221 */ /* 0x000fc60000010000 */
[----:B------:R-:W-:-:S05]  /*4cc80*/  FMUL.FTZ R167, R162, 0.25 ;  /* 0x3e800000a2a77820 */ /* 0x000fca0000410000 */
[----:B------:R-:W-:Y:S01]  /*4cc90*/  FSEL R167, R167, R162, P6 ;  /* 0x000000a2a7a77208 */ /* 0x000fe20003000000 */
[----:B------:R-:W-:-:S04]  /*4cca0*/  DEPBAR.LE SB5, 0x4 ;  /* 0x0000d1000000791a */ /* 0x000fc80000000000 */
[----:B--2---:R-:W-:Y:S01]  /*4ccb0*/  FMUL.FTZ R168, R168, UR32 ;  /* 0x00000020a8a87c20 */ /* 0x004fe20008410000 */
[----:B------:R-:W-:Y:S01]  /*4ccc0*/  FMUL.FTZ R173, R173, UR34 ;  /* 0x00000022adad7c20 */ /* 0x000fe20008410000 */
[----:B------:R-:W-:Y:S01]  /*4ccd0*/  FMUL.FTZ R175, R175, UR35 ;  /* 0x00000023afaf7c20 */ /* 0x000fe20008410000 */
[----:B0-----:R-:W-:Y:S01]  /*4cce0*/  FFMA.FTZ R164, R177, R167, R126 ;  /* 0x000000a7b1a47223 */ /* 0x001fe2000001007e */
[----:B------:R-:W-:Y:S01]  /*4ccf0*/  FFMA.FTZ R169, R169, UR18, R168 ;  /* 0x00000012a9a97c23 */ /* 0x000fe200080100a8 */
[----:B------:R-:W-:Y:S02]  /*4cd00*/  ISETP.NE.AND P6, PT, R171, RZ, PT ;  /* 0x000000ffab00720c */ /* 0x000fe40003fc5270 */
[----:B------:R-:W-:Y:S01]  /*4cd10*/  FADD.FTZ R126, R165, -R164 ;  /* 0x800000a4a57e7221 */ /* 0x000fe20000010000 */
[----:B------:R-:W-:Y:S01]  /*4cd20*/  FADD.FTZ R166, R166, R169 ;  /* 0x000000a9a6a67221 */ /* 0x000fe20000010000 */
[----:B------:R-:W-:-:S04]  /*4cd30*/  DEPBAR.LE SB5, 0x3 ;  /* 0x0000d0c00000791a */ /* 0x000fc80000000000 */
[----:B------:R-:W-:Y:S01]  /*4cd40*/  FMUL.FTZ R2, R2, UR22 ;  /* 0x0000001602027c20 */ /* 0x000fe20008410000 */
[----:B------:R-:W-:Y:S01]  /*4cd50*/  FFMA.FTZ R163, R162, R126, R163 ;  /* 0x0000007ea2a37223 */ /* 0x000fe200000100a3 */
[----:B------:R-:W-:Y:S01]  /*4cd60*/  MOV R126, 0x430f0000 ;  /* 0x430f0000007e7802 */ /* 0x000fe20000000f00 */
[----:B------:R-:W-:-:S03]  /*4cd70*/  FADD.FTZ R162, -R164, R169 ;  /* 0x000000a9a4a27221 */ /* 0x000fc60000010100 */
[----:B------:R-:W-:Y:S01]  /*4cd80*/  FSEL R126, R126, 35.75, !P0 ;  /* 0x420f00007e7e7808 */ /* 0x000fe20004000000 */
[----:B------:R-:W-:-:S03]  /*4cd90*/  FMUL.FTZ R165, R162, 0.25 ;  /* 0x3e800000a2a57820 */ /* 0x000fc60000410000 */
[----:B------:R0:W2:Y:S02]  /*4cda0*/  MUFU.RCP R167, R126 ;  /* 0x0000007e00a77308 */ /* 0x0000a40000001000 */
[----:B------:R-:W-:Y:S02]  /*4cdb0*/  FSEL R165, R165, R162, P0 ;  /* 0x000000a2a5a57208 */ /* 0x000fe40000000000 */
[----:B0-----:R-:W-:Y:S02]  /*4cdc0*/  P2R R126, PR, RZ, 0x1 ;  /* 0x00000001ff7e7803 */ /* 0x001fe40000000000 */
[----:B------:R-:W-:Y:S01]  /*4cdd0*/  FSETP.GT.FTZ.AND P0, PT, R5, 8.50705917302346158658e+37, PT ;  /* 0x7e8000000500780b */ /* 0x000fe20003f14000 */
[----:B------:R-:W-:-:S04]  /*4cde0*/  DEPBAR.LE SB5, 0x2 ;  /* 0x0000d0800000791a */ /* 0x000fc80000000000 */
[----:B------:R-:W-:-:S04]  /*4cdf0*/  FFMA.FTZ R5, R127, UR28, R2 ;  /* 0x0000001c7f057c23 */ /* 0x000fc80008010002 */
[----:B------:R-:W-:Y:S01]  /*4ce00*/  FADD.FTZ R2, -RZ, R5 ;  /* 0x00000005ff027221 */ /* 0x000fe20000010100 */
[----:B--2---:R-:W-:Y:S01]  /*4ce10*/  FFMA.FTZ R164, R167, R165, R164 ;  /* 0x000000a5a7a47223 */ /* 0x004fe200000100a4 */
[----:B------:R-:W-:Y:S02]  /*4ce20*/  HFMA2 R167, -RZ, RZ, 3.53125, 0 ;  /* 0x43100000ffa77431 */ /* 0x000fe400000001ff */
[----:B------:R-:W-:Y:S01]  /*4ce30*/  FMUL.FTZ R127, R2, 0.25 ;  /* 0x3e800000027f7820 */ /* 0x000fe20000410000 */
[----:B------:R-:W-:-:S04]  /*4ce40*/  FADD.FTZ R165, R169, -R164 ;  /* 0x800000a4a9a57221 */ /* 0x000fc80000010000 */
[----:B------:R-:W-:Y:S01]  /*4ce50*/  FFMA.FTZ R163, R162, R165, R163 ;  /* 0x000000a5a2a37223 */ /* 0x000fe200000100a3 */
[----:B------:R-:W-:Y:S01]  /*4ce60*/  FMUL.FTZ R165, R170, UR33 ;  /* 0x00000021aaa57c20 */ /* 0x000fe20008410000 */
[----:B------:R-:W0:Y:S01]  /*4ce70*/  LDCU.128 UR32, c[0x3][0x4a0] ;  /* 0x00c09400ff2077ac */ /* 0x000e220008000c00 */
[----:B------:R-:W-:Y:S02]  /*4ce80*/  FSEL R168, R167, 36, !P1 ;  /* 0x42100000a7a87808 */ /* 0x000fe40004800000 */
[----:B------:R-:W-:Y:S01]  /*4ce90*/  FFMA.FTZ R165, R172, UR19, R165 ;  /* 0x00000013aca57c23 */ /* 0x000fe200080100a5 */
[----:B------:R-:W2:Y:S01]  /*4cea0*/  LDCU.128 UR16, c[0x3][0x240] ;  /* 0x00c04800ff1077ac */ /* 0x000ea20008000c00 */
[----:B------:R3:W4:Y:S01]  /*4ceb0*/  MUFU.RCP R169, R168 ;  /* 0x000000a800a97308 */ /* 0x0007220000001000 */
[----:B------:R-:W-:Y:S01]  /*4cec0*/  FSEL R127, R127, R2, P0 ;  /* 0x000000027f7f7208 */ /* 0x000fe20000000000 */
[--C-:B------:R-:W-:Y:S01]  /*4ced0*/  FADD.FTZ R162, -R164, R165.reuse ;  /* 0x000000a5a4a27221 */ /* 0x100fe20000010100 */
[----:B------:R-:W-:Y:S01]  /*4cee0*/  FADD.FTZ R166, R166, R165 ;  /* 0x000000a5a6a67221 */ /* 0x000fe20000010000 */
[----:B------:R-:W-:-:S02]  /*4cef0*/  P2R R170, PR, RZ, 0x2 ;  /* 0x00000002ffaa7803 */ /* 0x000fc40000000000 */
[----:B------:R-:W-:Y:S01]  /*4cf00*/  FMUL.FTZ R167, R162, 0.25 ;  /* 0x3e800000a2a77820 */ /* 0x000fe20000410000 */
[----:B------:R-:W-:Y:S02]  /*4cf10*/  FSETP.GT.FTZ.AND P0, PT, R116, 8.50705917302346158658e+37, PT ;  /* 0x7e8000007400780b */ /* 0x000fe40003f14000 */
[----:B---3--:R-:W-:Y:S02]  /*4cf20*/  MOV R168, 0x43130000 ;  /* 0x4313000000a87802 */ /* 0x008fe40000000f00 */
[----:B------:R-:W-:Y:S01]  /*4cf30*/  FSEL R167, R167, R162, P1 ;  /* 0x000000a2a7a77208 */ /* 0x000fe20000800000 */
[----:B0-----:R-:W-:Y:S01]  /*4cf40*/  FMUL.FTZ R178, R178, UR32 ;  /* 0x00000020b2b27c20 */ /* 0x001fe20008410000 */
[----:B------:R-:W-:Y:S01]  /*4cf50*/  FSEL R168, R168, 36.75, !P4 ;  /* 0x42130000a8a87808 */ /* 0x000fe20006000000 */
[----:B------:R-:W-:Y:S01]  /*4cf60*/  FMUL.FTZ R160, R160, UR33 ;  /* 0x00000021a0a07c20 */ /* 0x000fe20008410000 */
[----:B------:R-:W-:Y:S01]  /*4cf70*/  FMUL.FTZ R128, R128, UR34 ;  /* 0x0000002280807c20 */ /* 0x000fe20008410000 */
[----:B----4-:R-:W-:Y:S01]  /*4cf80*/  FFMA.FTZ R164, R169, R167, R164 ;  /* 0x000000a7a9a47223 */ /* 0x010fe200000100a4 */
[----:B------:R-:W-:Y:S01]  /*4cf90*/  MOV R169, 0x43110000 ;  /* 0x4311000000a97802 */ /* 0x000fe20000000f00 */
[----:B--2---:R-:W-:Y:S01]  /*4cfa0*/  FFMA.FTZ R173, R174, UR16, R173 ;  /* 0x00000010aead7c23 */ /* 0x004fe200080100ad */
[----:B------:R-:W-:Y:S01]  /*4cfb0*/  FFMA.FTZ R175, R176, UR17, R175 ;  /* 0x00000011b0af7c23 */ /* 0x000fe200080100af */
[----:B------:R-:W-:Y:S01]  /*4cfc0*/  FADD.FTZ R167, R165, -R164 ;  /* 0x800000a4a5a77221 */ /* 0x000fe20000010000 */
[----:B------:R-:W-:Y:S01]  /*4cfd0*/  FSEL R169, R169, 36.25, !P2 ;  /* 0x42110000a9a97808 */ /* 0x000fe20005000000 */
[----:B------:R-:W-:Y:S01]  /*4cfe0*/  FFMA.FTZ R179, R179, UR18, R178 ;  /* 0x00000012b3b37c23 */ /* 0x000fe200080100b2 */
[----:B------:R-:W-:Y:S01]  /*4cff0*/  FFMA.FTZ R161, R161, UR19, R160 ;  /* 0x00000013a1a17c23 */ /* 0x000fe200080100a0 */
[----:B------:R-:W-:Y:S01]  /*4d000*/  FFMA.FTZ R163, R162, R167, R163 ;  /* 0x000000a7a2a37223 */ /* 0x000fe200000100a3 */
[--C-:B------:R-:W-:Y:S01]  /*4d010*/  FADD.FTZ R162, -R164, R173.reuse ;  /* 0x000000ada4a27221 */ /* 0x100fe20000010100 */
[----:B------:R-:W-:Y:S01]  /*4d020*/  HFMA2 R167, -RZ, RZ, 3.53515625, 0 ;  /* 0x43120000ffa77431 */ /* 0x000fe200000001ff */
[----:B------:R-:W0:Y:S01]  /*4d030*/  MUFU.RCP R169, R169 ;  /* 0x000000a900a97308 */ /* 0x000e220000001000 */
[----:B------:R-:W-:Y:S01]  /*4d040*/  FADD.FTZ R166, R166, R173 ;  /* 0x000000ada6a67221 */ /* 0x000fe20000010000 */
[----:B------:R-:W-:Y:S01]  /*4d050*/  FMUL.FTZ R165, R162, 0.25 ;  /* 0x3e800000a2a57820 */ /* 0x000fe20000410000 */
[----:B-1----:R-:W-:Y:S01]  /*4d060*/  FFMA.FTZ R159, R159, UR8, R128 ;  /* 0x000000089f9f7c23 */ /* 0x002fe20008010080 */
[----:B------:R-:W-:Y:S01]  /*4d070*/  FSETP.GT.FTZ.AND P1, PT, R3, 8.50705917302346158658e+37, PT ;  /* 0x7e8000000300780b */ /* 0x000fe20003f34000 */
[----:B------:R-:W-:Y:S01]  /*4d080*/  FADD.FTZ R166, R166, R175 ;  /* 0x000000afa6a67221 */ /* 0x000fe20000010000 */
[----:B------:R-:W-:-:S04]  /*4d090*/  DEPBAR.LE SB5, 0x1 ;  /* 0x0000d0400000791a */ /* 0x000fc80000000000 */
[----:B------:R-:W-:Y:S01]  /*4d0a0*/  FMUL.FTZ R123, R123, UR35 ;  /* 0x000000237b7b7c20 */ /* 0x000fe20008410000 */
[----:B------:R-:W-:Y:S01]  /*4d0b0*/  FSEL R165, R165, R162, P2 ;  /* 0x000000a2a5a57208 */ /* 0x000fe20001000000 */
[----:B------:R-:W1:Y:S01]  /*4d0c0*/  LDCU.128 UR32, c[0x3][0x2330] ;  /* 0x00c46600ff2077ac */ /* 0x000e620008000c00 */
[----:B------:R-:W-:Y:S01]  /*4d0d0*/  FSEL R167, R167, 36.5, !P3 ;  /* 0x42120000a7a77808 */ /* 0x000fe20005800000 */
[----:B------:R-:W-:Y:S01]  /*4d0e0*/  FADD.FTZ R166, R166, R179 ;  /* 0x000000b3a6a67221 */ /* 0x000fe20000010000 */
[----:B-----5:R-:W-:Y:S01]  /*4d0f0*/  FFMA.FTZ R123, R122, UR9, R123 ;  /* 0x000000097a7b7c23 */ /* 0x020fe2000801007b */
[----:B------:R-:W2:Y:S02]  /*4d100*/  LDCU.128 UR16, c[0x3][0x12d0] ;  /* 0x00c25a00ff1077ac */ /* 0x000ea40008000c00 */
[----:B------:R-:W-:Y:S01]  /*4d110*/  FADD.FTZ R166, R166, R161 ;  /* 0x000000a1a6a67221 */ /* 0x000fe20000010000 */
[----:B------:R-:W3:Y:S01]  /*4d120*/  MUFU.RCP R167, R167 ;  /* 0x000000a700a77308 */ /* 0x000ee20000001000 */
[----:B0-----:R-:W-:-:S02]  /*4d130*/  FFMA.FTZ R164, R169, R165, R164 ;  /* 0x000000a5a9a47223 */ /* 0x001fc400000100a4 */
[----:B------:R-:W-:Y:S02]  /*4d140*/  FADD.FTZ R166, R166, R159 ;  /* 0x0000009fa6a67221 */ /* 0x000fe40000010000 */
[----:B------:R-:W-:Y:S02]  /*4d150*/  FADD.FTZ R165, R173, -R164 ;  /* 0x800000a4ada57221 */ /* 0x000fe40000010000 */
[----:B------:R-:W-:Y:S02]  /*4d160*/  FADD.FTZ R166, R166, R123 ;  /* 0x0000007ba6a67221 */ /* 0x000fe40000010000 */
[----:B------:R-:W-:Y:S01]  /*4d170*/  FFMA.FTZ R163, R162, R165, R163 ;  /* 0x000000a5a2a37223 */ /* 0x000fe200000100a3 */
[----:B------:R-:W-:Y:S01]  /*4d180*/  FADD.FTZ R162, -R164, R175 ;  /* 0x000000afa4a27221 */ /* 0x000fe20000010100 */
[----:B------:R-:W-:-:S03]  /*4d190*/  FMUL.FTZ R166, R166, 0.0066666668280959129333 ;  /* 0x3bda740ea6a67820 */ /* 0x000fc60000410000 */
[----:B------:R-:W-:Y:S01]  /*4d1a0*/  FMUL.FTZ R165, R162, 0.25 ;  /* 0x3e800000a2a57820 */ /* 0x000fe20000410000 */
[----:B------:R-:W-:Y:S01]  /*4d1b0*/  FMUL.FTZ R166, R166, R166 ;  /* 0x000000a6a6a67220 */ /* 0x000fe20000410000 */
[----:B--2---:R-:W-:-:S03]  /*4d1c0*/  UIADD3 UR16, UPT, UPT, UR10, 0x16, UR16 ;  /* 0x000000160a107890 */ /* 0x004fc6000fffe010 */
[----:B------:R-:W-:-:S05]  /*4d1d0*/  FSEL R165, R165, R162, P3 ;  /* 0x000000a2a5a57208 */ /* 0x000fca0001800000 */
[----:B---3--:R-:W-:Y:S02]  /*4d1e0*/  FFMA.FTZ R164, R167, R165, R164 ;  /* 0x000000a5a7a47223 */ /* 0x008fe400000100a4 */
[----:B------:R-:W0:Y:S02]  /*4d1f0*/  MUFU.RCP R167, R168 ;  /* 0x000000a800a77308 */ /* 0x000e240000001000 */
[----:B------:R-:W-:-:S04]  /*4d200*/  FADD.FTZ R165, R175, -R164 ;  /* 0x800000a4afa57221 */ /* 0x000fc80000010000 */
[----:B------:R-:W-:Y:S01]  /*4d210*/  FFMA.FTZ R163, R162, R165, R163 ;  /* 0x000000a5a2a37223 */ /* 0x000fe200000100a3 */
[----:B------:R-:W-:-:S04]  /*4d220*/  FADD.FTZ R162, -R164, R179 ;  /* 0x000000b3a4a27221 */ /* 0x000fc80000010100 */
[----:B------:R-:W-:-:S05]  /*4d230*/  FMUL.FTZ R165, R162, 0.25 ;  /* 0x3e800000a2a57820 */ /* 0x000fca0000410000 */
[----:B------:R-:W-:-:S05]  /*4d240*/  FSEL R165, R165, R162, P4 ;  /* 0x000000a2a5a57208 */ /* 0x000fca0002000000 */
[----:B0-----:R-:W-:Y:S01]  /*4d250*/  FFMA.FTZ R164, R167, R165, R164 ;  /* 0x000000a5a7a47223 */ /* 0x001fe200000100a4 */
[----:B------:R-:W-:-:S03]  /*4d260*/  HFMA2 R167, -RZ, RZ, 3.5390625, 0 ;  /* 0x43140000ffa77431 */ /* 0x000fc600000001ff */
[----:B------:R-:W-:Y:S01]  /*4d270*/  FADD.FTZ R165, R179, -R164 ;  /* 0x800000a4b3a57221 */ /* 0x000fe20000010000 */
[----:B------:R-:W-:-:S03]  /*4d280*/  FADD.FTZ R160, -R164, R161 ;  /* 0x000000a1a4a07221 */ /* 0x000fc60000010100 */
[----:B------:R-:W-:Y:S01]  /*4d290*/  FFMA.FTZ R163, R162, R165, R163 ;  /* 0x000000a5a2a37223 */ /* 0x000fe200000100a3 */
[----:B------:R-:W-:Y:S01]  /*4d2a0*/  FMUL.FTZ R165, R160, 0.25 ;  /* 0x3e800000a0a57820 */ /* 0x000fe20000410000 */
[----:B------:R-:W-:-:S04]  /*4d2b0*/  FSEL R167, R167, 37, !P5 ;  /* 0x42140000a7a77808 */ /* 0x000fc80006800000 */
[----:B------:R-:W-:Y:S02]  /*4d2c0*/  FSEL R165, R165, R160, P5 ;  /* 0x000000a0a5a57208 */ /* 0x000fe40002800000 */
[----:B------:R-:W0:Y:S03]  /*4d2d0*/  MUFU.RCP R167, R167 ;  /* 0x000000a700a77308 */ /* 0x000e260000001000 */
[----:B0-----:R-:W-:Y:S01]  /*4d2e0*/  FFMA.FTZ R164, R167, R165, R164 ;  /* 0x000000a5a7a47223 */ /* 0x001fe200000100a4 */
[----:B------:R-:W-:-:S03]  /*4d2f0*/  MOV R165, 0x43150000 ;  /* 0x4315000000a57802 */ /* 0x000fc60000000f00 */
[----:B------:R-:W-:Y:S01]  /*4d300*/  FADD.FTZ R162, R161, -R164 ;  /* 0x800000a4a1a27221 */ /* 0x000fe20000010000 */
[----:B------:R-:W-:Y:S01]  /*4d310*/  FSEL R165, R165, 37.25, !P6 ;  /* 0x42150000a5a57808 */ /* 0x000fe20007000000 */
[----:B------:R-:W-:Y:S02]  /*4d320*/  FADD.FTZ R161, -R164, R159 ;  /* 0x0000009fa4a17221 */ /* 0x000fe40000010100 */
[----:B------:R-:W-:Y:S02]  /*4d330*/  FFMA.FTZ R162, R160, R162, R163 ;  /* 0x000000a2a0a27223 */ /* 0x000fe400000100a3 */
[----:B------:R-:W-:Y:S01]  /*4d340*/  FMUL.FTZ R128, R161, 0.25 ;  /* 0x3e800000a1807820 */ /* 0x000fe20000410000 */
[----:B------:R-:W0:Y:S04]  /*4d350*/  MUFU.RCP R165, R165 ;  /* 0x000000a500a57308 */ /* 0x000e280000001000 */
[----:B------:R-:W-:-:S05]  /*4d360*/  FSEL R163, R128, R161, P6 ;  /* 0x000000a180a37208 */ /* 0x000fca0003000000 */
[----:B0-----:R-:W-:-:S04]  /*4d370*/  FFMA.FTZ R164, R165, R163, R164 ;  /* 0x000000a3a5a47223 */ /* 0x001fc800000100a4 */
[----:B------:R-:W-:Y:S01]  /*4d380*/  FADD.FTZ R128, R159, -R164 ;  /* 0x800000a49f807221 */ /* 0x000fe20000010000 */
[----:B------:R-:W-:Y:S01]  /*4d390*/  FMUL.FTZ R159, R125, UR23 ;  /* 0x000000177d9f7c20 */ /* 0x000fe20008410000 */
[----:B------:R-:W-:Y:S02]  /*4d3a0*/  FFMA.FTZ R125, R0, R127, RZ ;  /* 0x0000007f007d7223 */ /* 0x000fe400000100ff */
[----:B------:R-:W-:Y:S01]  /*4d3b0*/  FFMA.FTZ R128, R161, R128, R162 ;  /* 0x00000080a1807223 */ /* 0x000fe200000100a2 */
[----:B------:R-:W-:-:S04]  /*4d3c0*/  FFMA.FTZ R124, R124, UR29, R159 ;  /* 0x0000001d7c7c7c23 */ /* 0x000fc8000801009f */
[----:B------:R-:W-:-:S04]  /*4d3d0*/  FADD.FTZ R0, -R125, R124 ;  /* 0x0000007c7d007221 */ /* 0x000fc80000010100 */
[----:B------:R-:W-:-:S05]  /*4d3e0*/  FMUL.FTZ R3, R0, 0.25 ;  /* 0x3e80000000037820 */ /* 0x000fca0000410000 */
[----:B------:R-:W-:Y:S01]  /*4d3f0*/  FSEL R159, R3, R0, P1 ;  /* 0x00000000039f7208 */ /* 0x000fe20000800000 */
[----:B------:R-:W-:Y:S01]  /*4d400*/  HFMA2 R3, -RZ, RZ, 3.54296875, 0 ;  /* 0x43160000ff037431 */ /* 0x000fe200000001ff */
[----:B------:R-:W-:-:S04]  /*4d410*/  ISETP.NE.AND P1, PT, R170, RZ, PT ;  /* 0x000000ffaa00720c */ /* 0x000fc80003f25270 */
[----:B------:R-:W-:Y:S01]  /*4d420*/  FSEL R160, R3, 37.5, !P0 ;  /* 0x4216000003a07808 */ /* 0x000fe20004000000 */
[----:B------:R-:W-:-:S03]  /*4d430*/  FADD.FTZ R3, -R164, R123 ;  /* 0x0000007ba4037221 */ /* 0x000fc60000010100 */
[----:B------:R0:W2:Y:S01]  /*4d440*/  MUFU.RCP R161, R160 ;  /* 0x000000a000a17308 */ /* 0x0000a20000001000 */
[----:B------:R-:W-:-:S05]  /*4d450*/  FMUL.FTZ R122, R3, 0.25 ;  /* 0x3e800000037a7820 */ /* 0x000fca0000410000 */
[----:B------:R-:W-:Y:S02]  /*4d460*/  FSEL R127, R122, R3, P0 ;  /* 0x000000037a7f7208 */ /* 0x000fe40000000000 */
[C---:B-1----:R-:W-:Y:S02]  /*4d470*/  IADD3 R122, PT, PT, R4.reuse, UR32, RZ ;  /* 0x00000020047a7c10 */ /* 0x042fe4000fffe0ff */
[----:B0-----:R-:W-:-:S03]  /*4d480*/  IADD3 R160, PT, PT, R4, UR33, RZ ;  /* 0x0000002104a07c10 */ /* 0x001fc6000fffe0ff */
[C---:B------:R-:W-:Y:S02]  /*4d490*/  IMAD R122, R119.reuse, UR14, R122 ;  /* 0x0000000e777a7c24 */ /* 0x040fe4000f8e027a */
[----:B------:R-:W-:Y:S02]  /*4d4a0*/  IMAD R160, R119, UR15, R160 ;  /* 0x0000000f77a07c24 */ /* 0x000fe4000f8e02a0 */
[----:B--2---:R-:W-:-:S03]  /*4d4b0*/  FFMA.FTZ R164, R161, R127, R164 ;  /* 0x0000007fa1a47223 */ /* 0x004fc600000100a4 */
[----:B------:R-:W-:Y:S01]  /*4d4c0*/  IADD3 R160, PT, PT, R160, 0x16, RZ ;  /* 0x00000016a0a07810 */ /* 0x000fe20007ffe0ff */
[----:B------:R-:W-:Y:S01]  /*4d4d0*/  FADD.FTZ R164, R123, -R164 ;  /* 0x800000a47ba47221 */ /* 0x000fe20000010000 */
[----:B------:R-:W-:-:S03]  /*4d4e0*/  IADD3 R123, PT, PT, R122, 0x16, RZ ;  /* 0x000000167a7b7810 */ /* 0x000fc60007ffe0ff */
[----:B------:R-:W-:-:S04]  /*4d4f0*/  FFMA.FTZ R128, R3, R164, R128 ;  /* 0x000000a403807223 */ /* 0x000fc80000010080 */
[----:B------:R-:W-:-:S05]  /*4d500*/  FMUL.FTZ R128, R128, 0.0067114094272255897522 ;  /* 0x3bdbeb6280807820 */ /* 0x000fca0000410000 */
[----:B------:R-:W-:-:S13]  /*4d510*/  FSETP.GT.FTZ.AND P0, PT, |R128|, 8.50705917302346158658e+37, PT ;  /* 0x7e8000008000780b */ /* 0x000fda0003f14200 */
[----:B------:R-:W-:Y:S01]  /*4d520*/  @P0 FMUL.FTZ R128, R128, 0.25 ;  /* 0x3e80000080800820 */ /* 0x000fe20000410000 */
[----:B------:R-:W-:-:S03]  /*4d530*/  @P0 FMUL.FTZ R166, R166, 0.25 ;  /* 0x3e800000a6a60820 */ /* 0x000fc60000410000 */
[----:B------:R0:W1:Y:S02]  /*4d540*/  MUFU.RCP R3, R128 ;  /* 0x0000008000037308 */ /* 0x0000640000001000 */
[----:B0-----:R-:W-:-:S05]  /*4d550*/  IADD3 R128, PT, PT, R4, UR34, RZ ;  /* 0x0000002204807c10 */ /* 0x001fca000fffe0ff */
[----:B------:R-:W-:Y:S02]  /*4d560*/  IMAD R128, R119, UR16, R128 ;  /* 0x0000001077807c24 */ /* 0x000fe4000f8e0280 */
[----:B-1----:R-:W-:Y:S02]  /*4d570*/  FMUL.FTZ R166, R3, R166 ;  /* 0x000000a603a67220 */ /* 0x002fe40000410000 */
[----:B------:R-:W5:Y:S01]  /*4d580*/  TLD.LZ RZ, R3, R123, UR6, 1D, 0x1 ;  /* 0x00ff06ff7b037f66 */ /* 0x000f6200081e01ff */
[----:B------:R-:W5:Y:S01]  /*4d590*/  TLD.LZ RZ, R122, R123, UR4, 1D, 0x1 ;  /* 0x00ff04ff7b7a7f66 */ /* 0x000f6200081e01ff */
[----:B------:R-:W5:Y:S01]  /*4d5a0*/  TLD.LZ RZ, R127, R160, UR6, 1D, 0x1 ;  /* 0x00ff06ffa07f7f66 */ /* 0x000f6200081e01ff */
[----:B------:R-:W5:Y:S01]  /*4d5b0*/  TLD.LZ RZ, R161, R160, UR4, 1D, 0x1 ;  /* 0x00ff04ffa0a17f66 */ /* 0x000f6200081e01ff */
[----:B------:R-:W-:Y:S02]  /*4d5c0*/  IADD3 R162, PT, PT, R128, 0x16, RZ ;  /* 0x0000001680a27810 */ /* 0x000fe40007ffe0ff */
[----:B------:R-:W-:-:S02]  /*4d5d0*/  FSETP.GT.FTZ.AND P0, PT, R166, R117, PT ;  /* 0x00000075a600720b */ /* 0x000fc40003f14000 */
[----:B------:R-:W5:Y:S01]  /*4d5e0*/  TLD.LZ RZ, R163, R162, UR6, 1D, 0x1 ;  /* 0x00ff06ffa2a37f66 */ /* 0x000f6200081e01ff */
[----:B------:R-:W5:Y:S01]  /*4d5f0*/  TLD.LZ RZ, R164, R162, UR4, 1D, 0x1 ;  /* 0x00ff04ffa2a47f66 */ /* 0x000f6200081e01ff */
[----:B------:R-:W-:Y:S01]  /*4d600*/  FFMA.FTZ R128, R118, R159, R125 ;  /* 0x0000009f76807223 */ /* 0x000fe2000001007d */
[----:B------:R-:W0:Y:S01]  /*4d610*/  LDCU.128 UR12, c[0x3][0x10] ;  /* 0x00c00200ff0c77ac */ /* 0x000e220008000c00 */
[----:B------:R-:W-:Y:S02]  /*4d620*/  UIADD3 UR17, UPT, UPT, UR10, 0x16, UR17 ;  /* 0x000000160a117890 */ /* 0x000fe4000fffe011 */
[----:B------:R-:W-:-:S05]  /*4d630*/  UIADD3 UR18, UPT, UPT, UR10, 0x16, UR18 ;  /* 0x000000160a127890 */ /* 0x000fca000fffe012 */
[----:B------:R-:W-:Y:S01]  /*4d640*/  @P0 MOV R117, R166 ;  /* 0x000000a600750202 */ /* 0x000fe20000000f00 */
[----:B------:R-:W-:Y:S01]  /*4d650*/  UIADD3 UR19, UPT, UPT, UR10, 0x16, UR19 ;  /* 0x000000160a137890 */ /* 0x000fe2000fffe013 */
[----:B------:R-:W-:Y:S01]  /*4d660*/  FSETP.GT.FTZ.AND P0, PT, R39, 8.50705917302346158658e+37, PT ;  /* 0x7e8000002700780b */ /* 0x000fe20003f14000 */
[----:B------:R-:W-:-:S04]  /*4d670*/  DEPBAR.LE SB5, 0x4 ;  /* 0x0000d1000000791a */ /* 0x000fc80000000000 */
[----:B------:R-:W-:-:S04]  /*4d680*/  FMUL.FTZ R3, R3, UR24 ;  /* 0x0000001803037c20 */ /* 0x000fc80008410000 */
[----:B------:R-:W-:-:S04]  /*4d690*/  FFMA.FTZ R3, R122, UR30, R3 ;  /* 0x0000001e7a037c23 */ /* 0x000fc80008010003 */
[----:B------:R-:W-:-:S04]  /*4d6a0*/  FADD.FTZ R122, -R128, R3 ;  /* 0x00000003807a7221 */ /* 0x000fc80000010100 */
[----:B------:R-:W-:Y:S01]  /*4d6b0*/  FMUL.FTZ R39, R122, 0.25 ;  /* 0x3e8000007a277820 */ /* 0x000fe20000410000 */
[----:B------:R-:W-:-:S04]  /*4d6c0*/  DEPBAR.LE SB5, 0x3 ;  /* 0x0000d0c00000791a */ /* 0x000fc80000000000 */
[----:B------:R-:W-:Y:S01]  /*4d6d0*/  FMUL.FTZ R118, R127, UR20 ;  /* 0x000000147f767c20 */ /* 0x000fe20008410000 */
[----:B------:R-:W-:Y:S02]  /*4d6e0*/  FSEL R39, R39, R122, P0 ;  /* 0x0000007a27277208 */ /* 0x000fe40000000000 */
[----:B------:R-:W-:Y:S01]  /*4d6f0*/  FSETP.GT.FTZ.AND P0, PT, R38, 8.50705917302346158658e+37, PT ;  /* 0x7e8000002600780b */ /* 0x000fe20003f14000 */
[----:B------:R-:W-:-:S04]  /*4d700*/  DEPBAR.LE SB5, 0x2 ;  /* 0x0000d0800000791a */ /* 0x000fc80000000000 */
[----:B------:R-:W-:Y:S01]  /*4d710*/  FFMA.FTZ R38, R161, UR21, R118 ;  /* 0x00000015a1267c23 */ /* 0x000fe20008010076 */
[----:B------:R-:W1:Y:S01]  /*4d720*/  LDCU.128 UR20, c[0x3][0x2340] ;  /* 0x00c46800ff1477ac */ /* 0x000e620008000c00 */
[----:B------:R-:W-:-:S04]  /*4d730*/  FFMA.FTZ R121, R121, R39, R128 ;  /* 0x0000002779797223 */ /* 0x000fc80000010080 */
[----:B------:R-:W-:-:S04]  /*4d740*/  FADD.FTZ R123, -R121, R38 ;  /* 0x00000026797b7221 */ /* 0x000fc80000010100 */
[----:B------:R-:W-:Y:S01]  /*4d750*/  FMUL.FTZ R118, R123, 0.25 ;  /* 0x3e8000007b767820 */ /* 0x000fe20000410000 */
[----:B-----5:R-:W-:-:S04]  /*4d760*/  FMUL.FTZ R39, R163, UR26 ;  /* 0x0000001aa3277c20 */ /* 0x020fc80008410000 */
[----:B------:R-:W-:Y:S01]  /*4d770*/  FSEL R118, R118, R123, P0 ;  /* 0x0000007b76767208 */ /* 0x000fe20000000000 */
[----:B0-----:R-:W-:Y:S01]  /*4d780*/  FFMA.FTZ R39, R164, UR12, R39 ;  /* 0x0000000ca4277c23 */ /* 0x001fe20008010027 */
[----:B------:R-:W-:Y:S01]  /*4d790*/  FSETP.GT.FTZ.AND P0, PT, R37, 8.50705917302346158658e+37, PT ;  /* 0x7e8000002500780b */ /* 0x000fe20003f14000 */
[----:B------:R-:W-:Y:S01]  /*4d7a0*/  HFMA2 R37, -RZ, RZ, 2.3125, 0 ;  /* 0x40a00000ff257431 */ /* 0x000fe200000001ff */
[----:B-1----:R-:W-:Y:S01]  /*4d7b0*/  IADD3 R160, PT, PT, R4, UR21, RZ ;  /* 0x0000001504a07c10 */ /* 0x002fe2000fffe0ff */
[----:B------:R-:W-:Y:S01]  /*4d7c0*/  FFMA.FTZ R162, R120, R118, R121 ;  /* 0x0000007678a27223 */ /* 0x000fe20000010079 */
[----:B------:R-:W-:-:S03]  /*4d7d0*/  IADD3 R120, PT, PT, R4, UR20, RZ ;  /* 0x0000001404787c10 */ /* 0x000fc6000fffe0ff */
[----:B------:R-:W-:Y:S01]  /*4d7e0*/  FADD.FTZ R159, -R162, R39 ;  /* 0x00000027a29f7221 */ /* 0x000fe20000010100 */
[C---:B------:R-:W-:Y:S02]  /*4d7f0*/  IMAD R127, R119.reuse, UR19, R160 ;  /* 0x00000013777f7c24 */ /* 0x040fe4000f8e02a0 */
[----:B------:R-:W-:Y:S02]  /*4d800*/  IMAD R120, R119, UR18, R120 ;  /* 0x0000001277787c24 */ /* 0x000fe4000f8e0278 */
[----:B------:R-:W-:Y:S01]  /*4d810*/  FMUL.FTZ R118, R159, 0.25 ;  /* 0x3e8000009f767820 */ /* 0x000fe20000410000 */
[----:B------:R-:W-:Y:S02]  /*4d820*/  FSEL R168, R37, 1.25, !P0 ;  /* 0x3fa0000025a87808 */ /* 0x000fe40004000000 */
[----:B------:R-:W-:Y:S02]  /*4d830*/  IADD3 R165, PT, PT, R127, 0x16, RZ ;  /* 0x000000167fa57810 */ /* 0x000fe40007ffe0ff */
[----:B------:R-:W-:-:S02]  /*4d840*/  FSEL R37, R118, R159, P0 ;  /* 0x0000009f76257208 */ /* 0x000fc40000000000 */
[----:B------:R-:W-:Y:S02]  /*4d850*/  IADD3 R118, PT, PT, R4, UR35, RZ ;  /* 0x0000002304767c10 */ /* 0x000fe4000fffe0ff */
[----:B------:R-:W-:-:S03]  /*4d860*/  IADD3 R160, PT, PT, R120, 0x16, RZ ;  /* 0x0000001678a07810 */ /* 0x000fc60007ffe0ff */
[----:B------:R-:W-:-:S05]  /*4d870*/  IMAD R118, R119, UR17, R118 ;  /* 0x0000001177767c24 */ /* 0x000fca000f8e0276 */
[----:B------:R-:W-:-:S04]  /*4d880*/  IADD3 R118, PT, PT, R118, 0x16, RZ ;  /* 0x0000001676767810 */ /* 0x000fc80007ffe0ff */
[----:B------:R-:W5:Y:S01]  /*4d890*/  TLD.LZ RZ, R120, R118, UR6, 1D, 0x1 ;  /* 0x00ff06ff76787f66 */ /* 0x000f6200081e01ff */
[----:B------:R-:W5:Y:S01]  /*4d8a0*/  TLD.LZ RZ, R127, R118, UR4, 1D, 0x1 ;  /* 0x00ff04ff767f7f66 */ /* 0x000f6200081e01ff */
[----:B------:R-:W5:Y:S01]  /*4d8b0*/  TLD.LZ RZ, R161, R160, UR6, 1D, 0x1 ;  /* 0x00ff06ffa0a17f66 */ /* 0x000f6200081e01ff */
[----:B------:R-:W5:Y:S01]  /*4d8c0*/  TLD.LZ RZ, R163, R160, UR4, 1D, 0x1 ;  /* 0x00ff04ffa0a37f66 */ /* 0x000f6200081e01ff */
[----:B------:R-:W5:Y:S01]  /*4d8d0*/  TLD.LZ RZ, R166, R165, UR6, 1D, 0x1 ;  /* 0x00ff06ffa5a67f66 */ /* 0x000f6200081e01ff */
[----:B------:R-:W5:Y:S01]  /*4d8e0*/  TLD.LZ RZ, R167, R165, UR4, 1D, 0x1 ;  /* 0x00ff04ffa5a77f66 */ /* 0x000f6200081e01ff */
[----:B------:R0:W1:Y:S01]  /*4d8f0*/  MUFU.RCP R169, R168 ;  /* 0x000000a800a97308 */ /* 0x0000620000001000 */
[----:B------:R-:W2:Y:S01]  /*4d900*/  LDCU UR8, c[0x3][0x26c] ;  /* 0x00c04d80ff0877ac */ /* 0x000ea20008000800 */
[----:B------:R-:W-:Y:S02]  /*4d910*/  FSETP.GT.FTZ.AND P0, PT, R36, 8.50705917302346158658e+37, PT ;  /* 0x7e8000002400780b */ /* 0x000fe40003f14000 */
[----:B------:R-:W-:Y:S01]  /*4d920*/  MOV R36, 0x40c00000 ;  /* 0x40c0000000247802 */ /* 0x000fe20000000f00 */
[----:B------:R-:W3:Y:S01]  /*4d930*/  LDCU.128 UR16, c[0x3][0x270] ;  /* 0x00c04e00ff1077ac */ /* 0x000ee20008000c00 */
[----:B------:R-:W-:-:S02]  /*4d940*/  IADD3 R170, PT, PT, R4, UR23, RZ ;  /* 0x0000001704aa7c10 */ /* 0x000fc4000fffe0ff */
[----:B0-----:R-:W-:Y:S01]  /*4d950*/  IADD3 R168, PT, PT, R4, UR22, RZ ;  /* 0x0000001604a87c10 */ /* 0x001fe2000fffe0ff */
[----:B------:R-:W0:Y:S01]  /*4d960*/  LDCU.128 UR24, c[0x3][0x2350] ;  /* 0x00c46a00ff1877ac */ /* 0x000e220008000c00 */
[----:B-1----:R-:W-:Y:S01]  /*4d970*/  FFMA.FTZ R164, R169, R37, R162 ;  /* 0x00000025a9a47223 */ /* 0x002fe200000100a2 */
[----:B------:R-:W-:-:S06]  /*4d980*/  FSEL R169, R36, 1.5, !P0 ;  /* 0x3fc0000024a97808 */ /* 0x000fcc0004000000 */
[----:B------:R-:W1:Y:S01]  /*4d990*/  MUFU.RCP R169, R169 ;  /* 0x000000a900a97308 */ /* 0x000e620000001000 */
[----:B0-----:R-:W-:Y:S01]  /*4d9a0*/  IADD3 R172, PT, PT, R4, UR24, RZ ;  /* 0x0000001804ac7c10 */ /* 0x001fe2000fffe0ff */
[----:B------:R-:W-:-:S04]  /*4d9b0*/  DEPBAR.LE SB5, 0x4 ;  /* 0x0000d1000000791a */ /* 0x000fc80000000000 */
[----:B--2---:R-:W-:-:S04]  /*4d9c0*/  FMUL.FTZ R120, R120, UR8 ;  /* 0x0000000878787c20 */ /* 0x004fc80008410000 */
[----:B------:R-:W-:-:S04]  /*4d9d0*/  FFMA.FTZ R37, R127, UR13, R120 ;  /* 0x0000000d7f257c23 */ /* 0x000fc80008010078 */
[----:B------:R-:W-:-:S04]  /*4d9e0*/  FADD.FTZ R120, -R164, R37 ;  /* 0x00000025a4787221 */ /* 0x000fc80000010100 */
[----:B------:R-:W-:Y:S01]  /*4d9f0*/  FMUL.FTZ R127, R120, 0.25 ;  /* 0x3e800000787f7820 */ /* 0x000fe20000410000 */
[----:B------:R-:W-:-:S04]  /*4da00*/  DEPBAR.LE SB5, 0x2 ;  /* 0x0000d0800000791a */ /* 0x000fc80000000000 */
[----:B---3--:R-:W-:Y:S01]  /*4da10*/  FMUL.FTZ R36, R161, UR16 ;  /* 0x00000010a1247c20 */ /* 0x008fe20008410000 */
[----:B------:R-:W-:-:S03]  /*4da20*/  FSEL R127, R127, R120, P0 ;  /* 0x000000787f7f7208 */ /* 0x000fc60000000000 */
[----:B------:R-:W-:Y:S01]  /*4da30*/  FFMA.FTZ R36, R163, UR14, R36 ;  /* 0x0000000ea3247c23 */ /* 0x000fe20008010024 */
[----:B------:R-:W-:Y:S01]  /*4da40*/  FSETP.GT.FTZ.AND P0, PT, R133, 8.50705917302346158658e+37, PT ;  /* 0x7e8000008500780b */ /* 0x000fe20003f14000 */
[----:B------:R-:W-:Y:S02]  /*4da50*/  HFMA2 R133, -RZ, RZ, 2.4375, 0 ;  /* 0x40e00000ff857431 */ /* 0x000fe400000001ff */
[----:B-1----:R-:W-:-:S04]  /*4da60*/  FFMA.FTZ R160, R169, R127, R164 ;  /* 0x0000007fa9a07223 */ /* 0x002fc800000100a4 */
[----:B------:R-:W-:-:S04]  /*4da70*/  FADD.FTZ R127, -R160, R36 ;  /* 0x00000024a07f7221 */ /* 0x000fc80000010100 */
[----:B------:R-:W-:Y:S01]  /*4da80*/  FMUL.FTZ R118, R127, 0.25 ;  /* 0x3e8000007f767820 */ /* 0x000fe20000410000 */
[----:B------:R-:W-:-:S04]  /*4da90*/  FSEL R163, R133, 1.75, !P0 ;  /* 0x3fe0000085a37808 */ /* 0x000fc80004000000 */
[----:B------:R-:W-:Y:S01]  /*4daa0*/  FSEL R161, R118, R127, P0 ;  /* 0x0000007f76a17208 */ /* 0x000fe20000000000 */
[----:B------:R-:W-:-:S04]  /*4dab0*/  DEPBAR.LE SB5, 0x1 ;  /* 0x0000d0400000791a */ /* 0x000fc80000000000 */
[----:B------:R-:W-:Y:S01]  /*4dac0*/  FMUL.FTZ R118, R166, UR17 ;  /* 0x00000011a6767c20 */ /* 0x000fe20008410000 */
[----:B------:R-:W0:Y:S01]  /*4dad0*/  MUFU.RCP R163, R163 ;  /* 0x000000a300a37308 */ /* 0x000e220000001000 */
[----:B------:R-:W-:Y:S02]  /*4dae0*/  FSETP.GT.FTZ.AND P0, PT, R35, 8.50705917302346158658e+37, PT ;  /* 0x7e8000002300780b */ /* 0x000fe40003f14000 */
[----:B-----5:R-:W-:Y:S01]  /*4daf0*/  FFMA.FTZ R118, R167, UR15, R118 ;  /* 0x0000000fa7767c23 */ /* 0x020fe20008010076 */
[----:B------:R-:W1:Y:S01]  /*4db00*/  LDCU.128 UR12, c[0x3][0x12e0] ;  /* 0x00c25c00ff0c77ac */ /* 0x000e620008000c00 */
[----:B------:R-:W-:-:S04]  /*4db10*/  MOV R35, 0x41000000 ;  /* 0x4100000000237802 */ /* 0x000fc80000000f00 */
[----:B------:R-:W-:Y:S01]  /*4db20*/  FSEL R174, R35, 2, !P0 ;  /* 0x4000000023ae7808 */ /* 0x000fe20004000000 */
[----:B0-----:R-:W-:-:S04]  /*4db30*/  FFMA.FTZ R161, R163, R161, R160 ;  /* 0x000000a1a3a17223 */ /* 0x001fc800000100a0 */
[----:B------:R-:W-:Y:S01]  /*4db40*/  FADD.FTZ R133, -R161, R118 ;  /* 0x00000076a1857221 */ /* 0x000fe20000010100 */
[----:B-1----:R-:W-:Y:S02]  /*4db50*/  UIADD3 UR8, UPT, UPT, UR10, 0x16, UR12 ;  /* 0x000000160a087890 */ /* 0x002fe4000fffe00c */
[----:B------:R-:W-:Y:S01]  /*4db60*/  UIADD3 UR9, UPT, UPT, UR10, 0x16, UR13 ;  /* 0x000000160a097890 */ /* 0x000fe2000fffe00d */
[----:B------:R-:W-:Y:S01]  /*4db70*/  FMUL.FTZ R166, R133, 0.25 ;  /* 0x3e80000085a67820 */ /* 0x000fe20000410000 */
[----:B------:R-:W-:Y:S02]  /*4db80*/  UIADD3 UR12, UPT, UPT, UR10, 0x16, UR14 ;  /* 0x000000160a0c7890 */ /* 0x000fe4000fffe00e */
[C---:B------:R-:W-:Y:S02]  /*4db90*/  IMAD R168, R119.reuse, UR8, R168 ;  /* 0x0000000877a87c24 */ /* 0x040fe4000f8e02a8 */
[C---:B------:R-:W-:Y:S01]  /*4dba0*/  IMAD R170, R119.reuse, UR9, R170 ;  /* 0x0000000977aa7c24 */ /* 0x040fe2000f8e02aa */
[----:B------:R-:W-:Y:S01]  /*4dbb0*/  FSEL R166, R166, R133, P0 ;  /* 0x00000085a6a67208 */ /* 0x000fe20000000000 */
[----:B------:R-:W-:Y:S01]  /*4dbc0*/  IMAD R172, R119, UR12, R172 ;  /* 0x0000000c77ac7c24 */ /* 0x000fe2000f8e02ac */
[----:B------:R-:W-:-:S02]  /*4dbd0*/  IADD3 R168, PT, PT, R168, 0x16, RZ ;  /* 0x00000016a8a87810 */ /* 0x000fc40007ffe0ff */
[----:B------:R-:W-:Y:S02]  /*4dbe0*/  IADD3 R165, PT, PT, R170, 0x16, RZ ;  /* 0x00000016aaa57810 */ /* 0x000fe40007ffe0ff */
[----:B------:R-:W5:Y:S01]  /*4dbf0*/  TLD.LZ RZ, R35, R168, UR6, 1D, 0x1 ;  /* 0x00ff06ffa8237f66 */ /* 0x000f6200081e01ff */
[----:B------:R0:W5:Y:S01]  /*4dc00*/  TLD.LZ RZ, R163, R168, UR4, 1D, 0x1 ;  /* 0x00ff04ffa8a37f66 */ /* 0x00016200081e01ff */
[----:B------:R-:W5:Y:S01]  /*4dc10*/  TLD.LZ RZ, R167, R165, UR6, 1D, 0x1 ;  /* 0x00ff06ffa5a77f66 */ /* 0x000f6200081e01ff */
[----:B------:R1:W5:Y:S01]  /*4dc20*/  TLD.LZ RZ, R169, R165, UR4, 1D, 0x1 ;  /* 0x00ff04ffa5a97f66 */ /* 0x00036200081e01ff */
[----:B------:R-:W-:-:S04]  /*4dc30*/  IADD3 R172, PT, PT, R172, 0x16, RZ ;  /* 0x00000016acac7810 */ /* 0x000fc80007ffe0ff */
[----:B------:R-:W5:Y:S01]  /*4dc40*/  TLD.LZ RZ, R171, R172, UR6, 1D, 0x1 ;  /* 0x00ff06ffacab7f66 */ /* 0x000f6200081e01ff */
[----:B------:R-:W5:Y:S01]  /*4dc50*/  TLD.LZ RZ, R173, R172, UR4, 1D, 0x1 ;  /* 0x00ff04ffacad7f66 */ /* 0x000f6200081e01ff */
[----:B------:R-:W-:Y:S01]  /*4dc60*/  FADD.FTZ R125, R5, -R125 ;  /* 0x8000007d057d7221 */ /* 0x000fe20000010000 */
[----:B------:R-:W-:Y:S01]  /*4dc70*/  FADD.FTZ R128, R124, -R128 ;  /* 0x800000807c807221 */ /* 0x000fe20000010000 */
[----:B------:R-:W2:Y:S01]  /*4dc80*/  LDCU.128 UR20, c[0x3][0x20] ;  /* 0x00c00400ff1477ac */ /* 0x000ea20008000c00 */
[----:B------:R-:W3:Y:S01]  /*4dc90*/  MUFU.RCP R174, R174 ;  /* 0x000000ae00ae7308 */ /* 0x000ee20000001000 */
[----:B------:R-:W-:Y:S01]  /*4dca0*/  FFMA.FTZ R125, R2, R125, RZ ;  /* 0x0000007d027d7223 */ /* 0x000fe200000100ff */
[----:B------:R-:W-:Y:S01]  /*4dcb0*/  FADD.FTZ R121, R3, -R121 ;  /* 0x8000007903797221 */ /* 0x000fe20000010000 */
[----:B------:R-:W-:Y:S01]  /*4dcc0*/  FADD.FTZ R162, R38, -R162 ;  /* 0x800000a226a27221 */ /* 0x000fe20000010000 */
[----:B------:R-:W-:Y:S01]  /*4dcd0*/  FADD.FTZ R164, R39, -R164 ;  /* 0x800000a427a47221 */ /* 0x000fe20000010000 */
[----:B------:R-:W-:Y:S01]  /*4dce0*/  FFMA.FTZ R125, R0, R128, R125 ;  /* 0x00000080007d7223 */ /* 0x000fe2000001007d */
[----:B0-----:R-:W-:Y:S01]  /*4dcf0*/  HFMA2 R168, -RZ, RZ, 2.53125, 0 ;  /* 0x41100000ffa87431 */ /* 0x001fe200000001ff */
[----:B------:R-:W-:Y:S01]  /*4dd00*/  UIADD3 UR8, UPT, UPT, UR10, 0x16, UR15 ;  /* 0x000000160a087890 */ /* 0x000fe2000fffe00f */
[----:B------:R-:W-:Y:S01]  /*4dd10*/  FSETP.GT.FTZ.AND P0, PT, R34, 8.50705917302346158658e+37, PT ;  /* 0x7e8000002200780b */ /* 0x000fe20003f14000 */
[----:B------:R-:W-:Y:S01]  /*4dd20*/  FFMA.FTZ R122, R122, R121, R125 ;  /* 0x000000797a7a7223 */ /* 0x000fe2000001007d */
[----:B------:R-:W0:Y:S01]  /*4dd30*/  LDCU.128 UR28, c[0x3][0x280] ;  /* 0x00c05000ff1c77ac */ /* 0x000e220008000c00 */
[----:B------:R-:W-:-:S02]  /*4dd40*/  IADD3 R128, PT, PT, R4, UR26, RZ ;  /* 0x0000001a04807c10 */ /* 0x000fc4000fffe0ff */
[----:B------:R-:W-:Y:S01]  /*4dd50*/  FFMA.FTZ R122, R123, R162, R122 ;  /* 0x000000a27b7a7223 */ /* 0x000fe2000001007a */
[----:B------:R-:W-:Y:S02]  /*4dd60*/  IADD3 R162, PT, PT, R4, UR27, RZ ;  /* 0x0000001b04a27c10 */ /* 0x000fe4000fffe0ff */
[----:B------:R-:W-:Y:S01]  /*4dd70*/  FSEL R168, R168, 2.25, !P0 ;  /* 0x40100000a8a87808 */ /* 0x000fe20004000000 */
[----:B------:R-:W-:Y:S01]  /*4dd80*/  FFMA.FTZ R159, R159, R164, R122 ;  /* 0x000000a49f9f7223 */ /* 0x000fe2000001007a */
[----:B------:R-:W-:Y:S01]  /*4dd90*/  IADD3 R122, PT, PT, R4, UR25, RZ ;  /* 0x00000019047a7c10 */ /* 0x000fe2000fffe0ff */
[----:B---3--:R-:W-:Y:S01]  /*4dda0*/  FFMA.FTZ R166, R174, R166, R161 ;  /* 0x000000a6aea67223 */ /* 0x008fe200000100a1 */
[----:B------:R-:W3:Y:S03]  /*4ddb0*/  MUFU.RCP R175, R168 ;  /* 0x000000a800af7308 */ /* 0x000ee60000001000 */
[----:B------:R-:W-:-:S05]  /*4ddc0*/  IMAD R122, R119, UR8, R122 ;  /* 0x00000008777a7c24 */ /* 0x000fca000f8e027a */
[----:B------:R-:W-:-:S04]  /*4ddd0*/  IADD3 R122, PT, PT, R122, 0x16, RZ ;  /* 0x000000167a7a7810 */ /* 0x000fc80007ffe0ff */
[----:B------:R-:W5:Y:S01]  /*4dde0*/  TLD.LZ RZ, R123, R122, UR6, 1D, 0x1 ;  /* 0x00ff06ff7a7b7f66 */ /* 0x000f6200081e01ff */
[----:B------:R-:W5:Y:S01]  /*4ddf0*/  TLD.LZ RZ, R125, R122, UR4, 1D, 0x1 ;  /* 0x00ff04ff7a7d7f66 */ /* 0x000f6200081e01ff */
[----:B------:R-:W-:-:S04]  /*4de00*/  DEPBAR.LE SB5, 0x5 ;  /* 0x0000d1400000791a */ /* 0x000fc80000000000 */
[----:B------:R-:W-:-:S04]  /*4de10*/  FMUL.FTZ R170, R35, UR18 ;  /* 0x0000001223aa7c20 */ /* 0x000fc80008410000 */
[----:B--2---:R-:W-:Y:S01]  /*4de20*/  FFMA.FTZ R35, R163, UR20, R170 ;  /* 0x00000014a3237c23 */ /* 0x004fe200080100aa */
[----:B------:R-:W-:Y:S01]  /*4de30*/  FMUL.FTZ R2, R167, UR19 ;  /* 0x00000013a7027c20 */ /* 0x000fe20008410000 */
[----:B------:R-:W2:Y:S01]  /*4de40*/  LDCU.128 UR16, c[0x3][0x12f0] ;  /* 0x00c25e00ff1077ac */ /* 0x000ea20008000c00 */
[----:B------:R-:W-:Y:S01]  /*4de50*/  MOV R167, 0x41200000 ;  /* 0x4120000000a77802 */ /* 0x000fe20000000f00 */
[----:B------:R-:W-:-:S04]  /*4de60*/  FADD.FTZ R163, -R166, R35 ;  /* 0x00000023a6a37221 */ /* 0x000fc80000010100 */
[----:B------:R-:W-:-:S05]  /*4de70*/  FMUL.FTZ R34, R163, 0.25 ;  /* 0x3e800000a3227820 */ /* 0x000fca0000410000 */
[----:B-1----:R-:W-:Y:S01]  /*4de80*/  FSEL R165, R34, R163, P0 ;  /* 0x000000a322a57208 */ /* 0x002fe20000000000 */
[----:B------:R-:W-:-:S04]  /*4de90*/  DEPBAR.LE SB5, 0x4 ;  /* 0x0000d1000000791a */ /* 0x000fc80000000000 */
[----:B------:R-:W-:Y:S01]  /*4dea0*/  FFMA.FTZ R2, R169, UR21, R2 ;  /* 0x00000015a9027c23 */ /* 0x000fe20008010002 */
[----:B------:R-:W-:Y:S01]  /*4deb0*/  FSETP.GT.FTZ.AND P0, PT, R33, 8.50705917302346158658e+37, PT ;  /* 0x7e8000002100780b */ /* 0x000fe20003f14000 */
[----:B---3--:R-:W-:-:S03]  /*4dec0*/  FFMA.FTZ R165, R175, R165, R166 ;  /* 0x000000a5afa57223 */ /* 0x008fc600000100a6 */
[----:B------:R-:W-:Y:S01]  /*4ded0*/  FSEL R170, R167, 2.5, !P0 ;  /* 0x40200000a7aa7808 */ /* 0x000fe20004000000 */
[----:B--2---:R-:W-:Y:S01]  /*4dee0*/  UIADD3 UR9, UPT, UPT, UR10, 0x16, UR16 ;  /* 0x000000160a097890 */ /* 0x004fe2000fffe010 */
[----:B------:R-:W-:Y:S01]  /*4def0*/  FADD.FTZ R33, -R165, R2 ;  /* 0x00000002a5217221 */ /* 0x000fe20000010100 */
[----:B------:R-:W-:-:S03]  /*4df00*/  UIADD3 UR12, UPT, UPT, UR10, 0x16, UR17 ;  /* 0x000000160a0c7890 */ /* 0x000fc6000fffe011 */
[----:B------:R-:W1:Y:S01]  /*4df10*/  MUFU.RCP R170, R170 ;  /* 0x000000aa00aa7308 */ /* 0x000e620000001000 */
[----:B------:R-:W-:Y:S02]  /*4df20*/  IMAD R128, R119, UR9, R128 ;  /* 0x0000000977807c24 */ /* 0x000fe4000f8e0280 */
[----:B------:R-:W-:Y:S01]  /*4df30*/  FMUL.FTZ R34, R33, 0.25 ;  /* 0x3e80000021227820 */ /* 0x000fe20000410000 */
[----:B------:R-:W-:Y:S02]  /*4df40*/  IMAD R121, R119, UR12, R162 ;  /* 0x0000000c77797c24 */ /* 0x000fe4000f8e02a2 */
[----:B------:R-:W-:Y:S01]  /*4df50*/  IADD3 R162, PT, PT, R128, 0x16, RZ ;  /* 0x0000001680a27810 */ /* 0x000fe20007ffe0ff */
[----:B------:R-:W-:-:S04]  /*4df60*/  DEPBAR.LE SB5, 0x3 ;  /* 0x0000d0c00000791a */ /* 0x000fc80000000000 */
[----:B0-----:R-:W-:Y:S01]  /*4df70*/  FMUL.FTZ R0, R171, UR28 ;  /* 0x0000001cab007c20 */ /* 0x001fe20008410000 */
[----:B------:R-:W-:Y:S01]  /*4df80*/  FSEL R34, R34, R33, P0 ;  /* 0x0000002122227208 */ /* 0x000fe20000000000 */
[----:B------:R-:W5:Y:S01]  /*4df90*/  TLD.LZ RZ, R164, R162, UR6, 1D, 0x1 ;  /* 0x00ff06ffa2a47f66 */ /* 0x000f6200081e01ff */
[----:B------:R-:W5:Y:S01]  /*4dfa0*/  TLD.LZ RZ, R168, R162, UR4, 1D, 0x1 ;  /* 0x00ff04ffa2a87f66 */ /* 0x000f6200081e01ff */
[----:B------:R-:W-:-:S04]  /*4dfb0*/  DEPBAR.LE SB5, 0x4 ;  /* 0x0000d1000000791a */ /* 0x000fc80000000000 */
[----:B------:R-:W-:Y:S01]  /*4dfc0*/  FFMA.FTZ R0, R173, UR22, R0 ;  /* 0x00000016ad007c23 */ /* 0x000fe20008010000 */
[----:B------:R-:W-:Y:S01]  /*4dfd0*/  FSETP.GT.FTZ.AND P0, PT, R32, 8.50705917302346158658e+37, PT ;  /* 0x7e8000002000780b */ /* 0x000fe20003f14000 */
[----:B------:R-:W-:Y:S02]  /*4dfe0*/  HFMA2 R32, -RZ, RZ, 2.59375, 0 ;  /* 0x41300000ff207431 */ /* 0x000fe400000001ff */
[----:B-1----:R-:W-:-:S04]  /*4dff0*/  FFMA.FTZ R167, R170, R34, R165 ;  /* 0x00000022aaa77223 */ /* 0x002fc800000100a5 */
[----:B------:R-:W-:Y:S01]  /*4e000*/  FADD.FTZ R34, -R167, R0 ;  /* 0x00000000a7227221 */ /* 0x000fe20000010100 */
[----:B------:R-:W-:-:S03]  /*4e010*/  FSEL R172, R32, 2.75, !P0 ;  /* 0x4030000020ac7808 */ /* 0x000fc60004000000 */
[----:B------:R-:W-:-:S05]  /*4e020*/  FMUL.FTZ R169, R34, 0.25 ;  /* 0x3e80000022a97820 */ /* 0x000fca0000410000 */
[----:B------:R-:W-:Y:S02]  /*4e030*/  FSEL R32, R169, R34, P0 ;  /* 0x00000022a9207208 */ /* 0x000fe40000000000 */
[----:B------:R-:W-:-:S04]  /*4e040*/  IADD3 R169, PT, PT, R121, 0x16, RZ ;  /* 0x0000001679a97810 */ /* 0x000fc80007ffe0ff */
[----:B------:R-:W5:Y:S01]  /*4e050*/  TLD.LZ RZ, R170, R169, UR6, 1D, 0x1 ;  /* 0x00ff06ffa9aa7f66 */ /* 0x000f6200081e01ff */
[----:B------:R-:W5:Y:S01]  /*4e060*/  TLD.LZ RZ, R171, R169, UR4, 1D, 0x1 ;  /* 0x00ff04ffa9ab7f66 */ /* 0x000f6200081e01ff */
[----:B------:R-:W0:Y:S01]  /*4e070*/  MUFU.RCP R172, R172 ;  /* 0x000000ac00ac7308 */ /* 0x000e220000001000 */
[----:B------:R-:W-:Y:S01]  /*4e080*/  FSETP.GT.FTZ.AND P0, PT, R31, 8.50705917302346158658e+37, PT ;  /* 0x7e8000001f00780b */ /* 0x000fe20003f14000 */
[----:B------:R-:W-:Y:S01]  /*4e090*/  FADD.FTZ R160, R37, -R160 ;  /* 0x800000a025a07221 */ /* 0x000fe20000010000 */
[----:B------:R-:W1:Y:S01]  /*4e0a0*/  LDCU.128 UR24, c[0x3][0x30] ;  /* 0x00c00600ff1877ac */ /* 0x000e620008000c00 */
[----:B------:R-:W-:Y:S01]  /*4e0b0*/  FADD.FTZ R161, R36, -R161 ;  /* 0x800000a124a17221 */ /* 0x000fe20000010000 */
[----:B------:R-:W-:Y:S01]  /*4e0c0*/  FADD.FTZ R166, R118, -R166 ;  /* 0x800000a676a67221 */ /* 0x000fe20000010000 */
[----:B------:R-:W-:Y:S01]  /*4e0d0*/  FFMA.FTZ R160, R120, R160, R159 ;  /* 0x000000a078a07223 */ /* 0x000fe2000001009f */
[----:B------:R-:W-:Y:S01]  /*4e0e0*/  UIADD3 UR8, UPT, UPT, UR10, 0x16, UR18 ;  /* 0x000000160a087890 */ /* 0x000fe2000fffe012 */
[----:B------:R-:W-:Y:S01]  /*4e0f0*/  FADD.FTZ R165, R35, -R165 ;  /* 0x800000a523a57221 */ /* 0x000fe20000010000 */
[----:B------:R-:W-:Y:S01]  /*4e100*/  UIADD3 UR9, UPT, UPT, UR10, 0x16, UR19 ;  /* 0x000000160a097890 */ /* 0x000fe2000fffe013 */
[----:B------:R-:W-:Y:S01]  /*4e110*/  FFMA.FTZ R160, R127, R161, R160 ;  /* 0x000000a17fa07223 */ /* 0x000fe200000100a0 */
[----:B------:R-:W2:Y:S03]  /*4e120*/  LDCU.128 UR12, c[0x3][0x1300] ;  /* 0x00c26000ff0c77ac */ /* 0x000ea60008000c00 */
[----:B------:R-:W-:Y:S01]  /*4e130*/  FFMA.FTZ R160, R133, R166, R160 ;  /* 0x000000a685a07223 */ /* 0x000fe200000100a0 */
[----:B0-----:R-:W-:Y:S01]  /*4e140*/  FFMA.FTZ R121, R172, R32, R167 ;  /* 0x00000020ac797223 */ /* 0x001fe200000100a7 */
[----:B------:R-:W-:-:S04]  /*4e150*/  DEPBAR.LE SB5, 0x5 ;  /* 0x0000d1400000791a */ /* 0x000fc80000000000 */
[----:B------:R-:W-:Y:S01]  /*4e160*/  FMUL.FTZ R32, R123, UR29 ;  /* 0x0000001d7b207c20 */ /* 0x000fe20008410000 */
[----:B------:R-:W-:Y:S01]  /*4e170*/  MOV R123, 0x41400000 ;  /* 0x41400000007b7802 */ /* 0x000fe20000000f00 */
[----:B------:R-:W-:Y:S01]  /*4e180*/  FFMA.FTZ R160, R163, R165, R160 ;  /* 0x000000a5a3a07223 */ /* 0x000fe200000100a0 */
[----:B------:R-:W-:-:S04]  /*4e190*/  DEPBAR.LE SB5, 0x4 ;  /* 0x0000d1000000791a */ /* 0x000fc80000000000 */
[----:B------:R-:W-:Y:S01]  /*4e1a0*/  FFMA.FTZ R32, R125, UR23, R32 ;  /* 0x000000177d207c23 */ /* 0x000fe20008010020 */
[----:B------:R-:W-:Y:S01]  /*4e1b0*/  FSEL R125, R123, 3, !P0 ;  /* 0x404000007b7d7808 */ /* 0x000fe20004000000 */
[----:B------:R-:W0:Y:S02]  /*4e1c0*/  LDCU.128 UR20, c[0x3][0x2360] ;  /* 0x00c46c00ff1477ac */ /* 0x000e240008000c00 */
[----:B------:R-:W-:Y:S01]  /*4e1d0*/  FADD.FTZ R128, -R121, R32 ;  /* 0x0000002079807221 */ /* 0x000fe20000010100 */
[----:B------:R3:W4:Y:S01]  /*4e1e0*/  MUFU.RCP R120, R125 ;  /* 0x0000007d00787308 */ /* 0x0007220000001000 */
[----:B--2---:R-:W-:Y:S02]  /*4e1f0*/  UIADD3 UR12, UPT, UPT, UR10, 0x16, UR12 ;  /* 0x000000160a0c7890 */ /* 0x004fe4000fffe00c */
[----:B------:R-:W-:-:S05]  /*4e200*/  FMUL.FTZ R31, R128, 0.25 ;  /* 0x3e800000801f7820 */ /* 0x000fca0000410000 */
[----:B------:R-:W-:Y:S02]  /*4e210*/  FSEL R122, R31, R128, P0 ;  /* 0x000000801f7a7208 */ /* 0x000fe40000000000 */
[----:B------:R-:W-:Y:S01]  /*4e220*/  FSETP.GT.FTZ.AND P0, PT, R30, 8.50705917302346158658e+37, PT ;  /* 0x7e8000001e00780b */ /* 0x000fe20003f14000 */
[----:B------:R-:W-:Y:S01]  /*4e230*/  HFMA2 R30, -RZ, RZ, 2.65625, 0 ;  /* 0x41500000ff1e7431 */ /* 0x000fe200000001ff */
[----:B---3--:R-:W-:Y:S01]  /*4e240*/  MOV R125, 0x41600000 ;  /* 0x41600000007d7802 */ /* 0x008fe20000000f00 */
[----:B----4-:R-:W-:-:S03]  /*4e250*/  FFMA.FTZ R122, R120, R122, R121 ;  /* 0x0000007a787a7223 */ /* 0x010fc60000010079 */
[----:B------:R-:W-:-:S06]  /*4e260*/  FSEL R159, R30, 3.25, !P0 ;  /* 0x405000001e9f7808 */ /* 0x000fcc0004000000 */
[----:B------:R-:W2:Y:S01]  /*4e270*/  MUFU.RCP R159, R159 ;  /* 0x0000009f009f7308 */ /* 0x000ea20000001000 */
[----:B------:R-:W-:-:S04]  /*4e280*/  DEPBAR.LE SB5, 0x2 ;  /* 0x0000d0800000791a */ /* 0x000fc80000000000 */
[----:B------:R-:W-:-:S04]  /*4e290*/  FMUL.FTZ R31, R164, UR30 ;  /* 0x0000001ea41f7c20 */ /* 0x000fc80008410000 */
[----:B-1----:R-:W-:Y:S01]  /*4e2a0*/  FFMA.FTZ R31, R168, UR24, R31 ;  /* 0x00000018a81f7c23 */ /* 0x002fe2000801001f */
[----:B0-----:R-:W-:-:S03]  /*4e2b0*/  IADD3 R168, PT, PT, R4, UR21, RZ ;  /* 0x0000001504a87c10 */ /* 0x001fc6000fffe0ff */
[----:B------:R-:W-:Y:S02]  /*4e2c0*/  FADD.FTZ R120, -R122, R31 ;  /* 0x0000001f7a787221 */ /* 0x000fe40000010100 */
[----:B------:R-:W-:Y:S02]  /*4e2d0*/  IMAD R168, R119, UR9, R168 ;  /* 0x0000000977a87c24 */ /* 0x000fe4000f8e02a8 */
[----:B------:R-:W-:-:S03]  /*4e2e0*/  FMUL.FTZ R123, R120, 0.25 ;  /* 0x3e800000787b7820 */ /* 0x000fc60000410000 */
[----:B------:R-:W-:Y:S02]  /*4e2f0*/  IADD3 R127, PT, PT, R168, 0x16, RZ ;  /* 0x00000016a87f7810 */ /* 0x000fe40007ffe0ff */
[----:B------:R-:W-:Y:S02]  /*4e300*/  FSEL R123, R123, R120, P0 ;  /* 0x000000787b7b7208 */ /* 0x000fe40000000000 */
[----:B------:R-:W-:-:S03]  /*4e310*/  FSETP.GT.FTZ.AND P0, PT, R29, 8.50705917302346158658e+37, PT ;  /* 0x7e8000001d00780b */ /* 0x000fc60003f14000 */
[----:B--2---:R-:W-:Y:S01]  /*4e320*/  FFMA.FTZ R123, R159, R123, R122 ;  /* 0x0000007b9f7b7223 */ /* 0x004fe2000001007a */
[----:B------:R-:W-:Y:S01]  /*4e330*/  FSEL R125, R125, 3.5, !P0 ;  /* 0x406000007d7d7808 */ /* 0x000fe20004000000 */
[----:B------:R-:W-:-:S04]  /*4e340*/  DEPBAR.LE SB5, 0x1 ;  /* 0x0000d0400000791a */ /* 0x000fc80000000000 */
[----:B------:R-:W-:Y:S01]  /*4e350*/  FMUL.FTZ R30, R170, UR31 ;  /* 0x0000001faa1e7c20 */ /* 0x000fe20008410000 */
[----:B------:R-:W0:Y:S01]  /*4e360*/  MUFU.RCP R166, R125 ;  /* 0x0000007d00a67308 */ /* 0x000e220000001000 */
[----:B------:R-:W-:Y:S02]  /*4e370*/  IADD3 R170, PT, PT, R4, UR22, RZ ;  /* 0x0000001604aa7c10 */ /* 0x000fe4000fffe0ff */
[----:B-----5:R-:W-:-:S03]  /*4e380*/  FFMA.FTZ R30, R171, UR25, R30 ;  /* 0x00000019ab1e7c23 */ /* 0x020fc6000801001e */
[----:B------:R-:W-:Y:S02]  /*4e390*/  IMAD R170, R119, UR12, R170 ;  /* 0x0000000c77aa7c24 */ /* 0x000fe4000f8e02aa */
[----:B------:R-:W-:-:S04]  /*4e3a0*/  FADD.FTZ R162, -R123, R30 ;  /* 0x0000001e7ba27221 */ /* 0x000fc80000010100 */
[----:B------:R-:W-:Y:S01]  /*4e3b0*/  FMUL.FTZ R29, R162, 0.25 ;  /* 0x3e800000a21d7820 */ /* 0x000fe20000410000 */
[----:B------:R-:W-:-:S04]  /*4e3c0*/  IADD3 R170, PT, PT, R170, 0x16, RZ ;  /* 0x00000016aaaa7810 */ /* 0x000fc80007ffe0ff */
[----:B------:R-:W-:-:S05]  /*4e3d0*/  FSEL R164, R29, R162, P0 ;  /* 0x000000a21da47208 */ /* 0x000fca0000000000 */
[----:B0-----:R-:W-:Y:S01]  /*4e3e0*/  FFMA.FTZ R164, R166, R164, R123 ;  /* 0x000000a4a6a47223 */ /* 0x001fe2000001007b */
[----:B------:R-:W-:-:S05]  /*4e3f0*/  IADD3 R166, PT, PT, R4, UR20, RZ ;  /* 0x0000001404a67c10 */ /* 0x000fca000fffe0ff */
[----:B------:R-:W-:-:S05]  /*4e400*/  IMAD R166, R119, UR8, R166 ;  /* 0x0000000877a67c24 */ /* 0x000fca000f8e02a6 */
[----:B------:R-:W-:-:S04]  /*4e410*/  IADD3 R166, PT, PT, R166, 0x16, RZ ;  /* 0x00000016a6a67810 */ /* 0x000fc80007ffe0ff */
[----:B------:R-:W5:Y:S01]  /*4e420*/  TLD.LZ RZ, R29, R166, UR6, 1D, 0x1 ;  /* 0x00ff06ffa61d7f66 */ /* 0x000f6200081e01ff */
[----:B------:R-:W5:Y:S01]  /*4e430*/  TLD.LZ RZ, R125, R166, UR4, 1D, 0x1 ;  /* 0x00ff04ffa67d7f66 */ /* 0x000f6200081e01ff */
[----:B------:R-:W5:Y:S01]  /*4e440*/  TLD.LZ RZ, R133, R127, UR6, 1D, 0x1 ;  /* 0x00ff06ff7f857f66 */ /* 0x000f6200081e01ff */
[----:B------:R-:W5:Y:S01]  /*4e450*/  TLD.LZ RZ, R159, R127, UR4, 1D, 0x1 ;  /* 0x00ff04ff7f9f7f66 */ /* 0x000f6200081e01ff */
[----:B------:R-:W5:Y:S01]  /*4e460*/  TLD.LZ RZ, R161, R170, UR6, 1D, 0x1 ;  /* 0x00ff06ffaaa17f66 */ /* 0x000f6200081e01ff */
[----:B------:R0:W5:Y:S01]  /*4e470*/  TLD.LZ RZ, R163, R170, UR4, 1D, 0x1 ;  /* 0x00ff04ffaaa37f66 */ /* 0x00016200081e01ff */
[----:B------:R-:W1:Y:S01]  /*4e480*/  LDCU.128 UR28, c[0x3][0x290] ;  /* 0x00c05200ff1c77ac */ /* 0x000e620008000c00 */
[----:B------:R-:W-:Y:S01]  /*4e490*/  FSETP.GT.FTZ.AND P0, PT, R28, 8.50705917302346158658e+37, PT ;  /* 0x7e8000001c00780b */ /* 0x000fe20003f14000 */
[----:B------:R-:W-:Y:S02]  /*4e4a0*/  HFMA2 R28, -RZ, RZ, 2.71875, 0 ;  /* 0x41700000ff1c7431 */ /* 0x000fe400000001ff */
[----:B------:R-:W-:Y:S01]  /*4e4b0*/  FADD.FTZ R167, R2, -R167 ;  /* 0x800000a702a77221 */ /* 0x000fe20000010000 */
[----:B------:R-:W2:Y:S01]  /*4e4c0*/  LDCU.128 UR16, c[0x3][0x2370] ;  /* 0x00c46e00ff1077ac */ /* 0x000ea20008000c00 */
[----:B------:R-:W-:Y:S01]  /*4e4d0*/  FADD.FTZ R121, R0, -R121 ;  /* 0x8000007900797221 */ /* 0x000fe20000010000 */
[----:B------:R-:W-:Y:S01]  /*4e4e0*/  FADD.FTZ R122, R32, -R122 ;  /* 0x8000007a207a7221 */ /* 0x000fe20000010000 */
[----:B------:R-:W-:Y:S01]  /*4e4f0*/  FFMA.FTZ R167, R33, R167, R160 ;  /* 0x000000a721a77223 */ /* 0x000fe200000100a0 */
[----:B------:R-:W-:Y:S01]  /*4e500*/  MOV R33, 0x41800000 ;  /* 0x4180000000217802 */ /* 0x000fe20000000f00 */
[----:B------:R-:W-:Y:S01]  /*4e510*/  UIADD3 UR8, UPT, UPT, UR10, 0x16, UR13 ;  /* 0x000000160a087890 */ /* 0x000fe2000fffe00d */
[----:B------:R-:W-:Y:S01]  /*4e520*/  FADD.FTZ R123, R31, -R123 ;  /* 0x8000007b1f7b7221 */ /* 0x000fe20000010000 */
[----:B------:R-:W-:Y:S01]  /*4e530*/  FFMA.FTZ R121, R34, R121, R167 ;  /* 0x0000007922797223 */ /* 0x000fe200000100a7 */
[----:B------:R-:W-:Y:S01]  /*4e540*/  FSEL R165, R28, 3.75, !P0 ;  /* 0x407000001ca57808 */ /* 0x000fe20004000000 */
[----:B------:R-:W-:-:S02]  /*4e550*/  UIADD3 UR12, UPT, UPT, UR10, 0x16, UR15 ;  /* 0x000000160a0c7890 */ /* 0x000fc4000fffe00f */
[----:B------:R-:W-:Y:S01]  /*4e560*/  FFMA.FTZ R121, R128, R122, R121 ;  /* 0x0000007a80797223 */ /* 0x000fe20000010079 */
[----:B------:R-:W-:Y:S02]  /*4e570*/  UIADD3 UR9, UPT, UPT, UR10, 0x16, UR14 ;  /* 0x000000160a097890 */ /* 0x000fe4000fffe00e */
[----:B------:R-:W3:Y:S01]  /*4e580*/  MUFU.RCP R165, R165 ;  /* 0x000000a500a57308 */ /* 0x000ee20000001000 */
[----:B------:R-:W-:Y:S01]  /*4e590*/  FFMA.FTZ R121, R120, R123, R121 ;  /* 0x0000007b78797223 */ /* 0x000fe20000010079 */
[C---:B--2---:R-:W-:Y:S02]  /*4e5a0*/  IADD3 R122, PT, PT, R4.reuse, UR17, RZ ;  /* 0x00000011047a7c10 */ /* 0x044fe4000fffe0ff */
[----:B------:R-:W-:-:S03]  /*4e5b0*/  IADD3 R120, PT, PT, R4, UR16, RZ ;  /* 0x0000001004787c10 */ /* 0x000fc6000fffe0ff */
[C---:B------:R-:W-:Y:S02]  /*4e5c0*/  IMAD R123, R119.reuse, UR12, R122 ;  /* 0x0000000c777b7c24 */ /* 0x040fe4000f8e027a */
[----:B------:R-:W-:Y:S01]  /*4e5d0*/  IMAD R120, R119, UR9, R120 ;  /* 0x0000000977787c24 */ /* 0x000fe2000f8e0278 */
[----:B------:R-:W-:-:S04]  /*4e5e0*/  DEPBAR.LE SB5, 0x4 ;  /* 0x0000d1000000791a */ /* 0x000fc80000000000 */
[----:B-1----:R-:W-:-:S04]  /*4e5f0*/  FMUL.FTZ R168, R29, UR28 ;  /* 0x0000001c1da87c20 */ /* 0x002fc80008410000 */
[----:B------:R-:W-:-:S04]  /*4e600*/  FFMA.FTZ R29, R125, UR26, R168 ;  /* 0x0000001a7d1d7c23 */ /* 0x000fc800080100a8 */
[----:B------:R-:W-:-:S04]  /*4e610*/  FADD.FTZ R168, -R164, R29 ;  /* 0x0000001da4a87221 */ /* 0x000fc80000010100 */
[----:B------:R-:W-:Y:S01]  /*4e620*/  FMUL.FTZ R125, R168, 0.25 ;  /* 0x3e800000a87d7820 */ /* 0x000fe20000410000 */
[----:B------:R-:W-:-:S04]  /*4e630*/  DEPBAR.LE SB5, 0x2 ;  /* 0x0000d0800000791a */ /* 0x000fc80000000000 */
[----:B------:R-:W-:Y:S01]  /*4e640*/  FMUL.FTZ R28, R133, UR29 ;  /* 0x0000001d851c7c20 */ /* 0x000fe20008410000 */
[----:B------:R-:W-:-:S03]  /*4e650*/  FSEL R125, R125, R168, P0 ;  /* 0x000000a87d7d7208 */ /* 0x000fc60000000000 */
[----:B------:R-:W-:Y:S01]  /*4e660*/  FFMA.FTZ R28, R159, UR27, R28 ;  /* 0x0000001b9f1c7c23 */ /* 0x000fe2000801001c */
[----:B------:R-:W1:Y:S01]  /*4e670*/  LDCU.128 UR24, c[0x3][0x40] ;  /* 0x00c00800ff1877ac */ /* 0x000e620008000c00 */
[----:B------:R-:W-:Y:S01]  /*4e680*/  FSETP.GT.FTZ.AND P0, PT, R27, 8.50705917302346158658e+37, PT ;  /* 0x7e8000001b00780b */ /* 0x000fe20003f14000 */
[----:B---3--:R-:W-:Y:S01]  /*4e690*/  FFMA.FTZ R125, R165, R125, R164 ;  /* 0x0000007da57d7223 */ /* 0x008fe200000100a4 */
[----:B------:R-:W-:-:S04]  /*4e6a0*/  DEPBAR.LE SB5, 0x1 ;  /* 0x0000d0400000791a */ /* 0x000fc80000000000 */
[----:B------:R-:W-:Y:S01]  /*4e6b0*/  FMUL.FTZ R34, R161, UR30 ;  /* 0x0000001ea1227c20 */ /* 0x000fe20008410000 */
[----:B------:R-:W-:Y:S01]  /*4e6c0*/  FSEL R127, R33, 4, !P0 ;  /* 0x40800000217f7808 */ /* 0x000fe20004000000 */
[----:B------:R-:W-:Y:S01]  /*4e6d0*/  FADD.FTZ R164, R30, -R164 ;  /* 0x800000a41ea47221 */ /* 0x000fe20000010000 */
[----:B------:R-:W-:Y:S01]  /*4e6e0*/  FADD.FTZ R160, -R125, R28 ;  /* 0x0000001c7da07221 */ /* 0x000fe20000010100 */
[----:B------:R-:W-:Y:S01]  /*4e6f0*/  IADD3 R159, PT, PT, R123, 0x16, RZ ;  /* 0x000000167b9f7810 */ /* 0x000fe20007ffe0ff */
[----:B0-----:R0:W2:Y:S01]  /*4e700*/  MUFU.RCP R170, R127 ;  /* 0x0000007f00aa7308 */ /* 0x0010a20000001000 */
[----:B------:R-:W-:Y:S01]  /*4e710*/  FFMA.FTZ R121, R162, R164, R121 ;  /* 0x000000a4a2797223 */ /* 0x000fe20000010079 */
[----:B------:R-:W-:-:S05]  /*4e720*/  FMUL.FTZ R27, R160, 0.25 ;  /* 0x3e800000a01b7820 */ /* 0x000fca0000410000 */
[----:B------:R-:W-:Y:S02]  /*4e730*/  FSEL R166, R27, R160, P0 ;  /* 0x000000a01ba67208 */ /* 0x000fe40000000000 */
[----:B------:R-:W-:Y:S01]  /*4e740*/  FSETP.GT.FTZ.AND P0, PT, R26, 8.50705917302346158658e+37, PT ;  /* 0x7e8000001a00780b */ /* 0x000fe20003f14000 */
[----:B------:R-:W-:Y:S02]  /*4e750*/  HFMA2 R26, -RZ, RZ, 2.765625, 0 ;  /* 0x41880000ff1a7431 */ /* 0x000fe400000001ff */
[----:B-1---5:R-:W-:Y:S01]  /*4e760*/  FFMA.FTZ R27, R163, UR24, R34 ;  /* 0x00000018a31b7c23 */ /* 0x022fe20008010022 */
[----:B0-----:R-:W-:Y:S01]  /*4e770*/  IADD3 R127, PT, PT, R120, 0x16, RZ ;  /* 0x00000016787f7810 */ /* 0x001fe20007ffe0ff */
[----:B--2---:R-:W-:Y:S01]  /*4e780*/  FFMA.FTZ R166, R170, R166, R125 ;  /* 0x000000a6aaa67223 */ /* 0x004fe2000001007d */
[----:B------:R-:W-:-:S03]  /*4e790*/  FSEL R163, R26, 4.25, !P0 ;  /* 0x408800001aa37808 */ /* 0x000fc60004000000 */
[----:B------:R-:W-:Y:S01]  /*4e7a0*/  FADD.FTZ R34, -R166, R27 ;  /* 0x0000001ba6227221 */ /* 0x000fe20000010100 */
[----:B------:R-:W-:-:S03]  /*4e7b0*/  IADD3 R26, PT, PT, R4, UR23, RZ ;  /* 0x00000017041a7c10 */ /* 0x000fc6000fffe0ff */
[----:B------:R-:W-:Y:S02]  /*4e7c0*/  FMUL.FTZ R33, R34, 0.25 ;  /* 0x3e80000022217820 */ /* 0x000fe40000410000 */
[----:B------:R-:W-:-:S03]  /*4e7d0*/  IMAD R26, R119, UR8, R26 ;  /* 0x00000008771a7c24 */ /* 0x000fc6000f8e021a */
[----:B------:R-:W-:Y:S02]  /*4e7e0*/  FSEL R33, R33, R34, P0 ;  /* 0x0000002221217208 */ /* 0x000fe40000000000 */
[----:B------:R-:W-:-:S04]  /*4e7f0*/  IADD3 R122, PT, PT, R26, 0x16, RZ ;  /* 0x000000161a7a7810 */ /* 0x000fc80007ffe0ff */
[----:B------:R-:W5:Y:S01]  /*4e800*/  TLD.LZ RZ, R26, R122, UR6, 1D, 0x1 ;  /* 0x00ff06ff7a1a7f66 */ /* 0x000f6200081e01ff */
[----:B------:R-:W5:Y:S01]  /*4e810*/  TLD.LZ RZ, R123, R122, UR4, 1D, 0x1 ;  /* 0x00ff04ff7a7b7f66 */ /* 0x000f6200081e01ff */
[----:B------:R-:W5:Y:S01]  /*4e820*/  TLD.LZ RZ, R128, R127, UR6, 1D, 0x1 ;  /* 0x00ff06ff7f807f66 */ /* 0x000f6200081e01ff */
[----:B------:R-:W-:Y:S01]  /*4e830*/  TLD.LZ RZ, R133, R127, UR4, 1D, 0x1 ;  /* 0x00ff04ff7f857f66 */ /* 0x000fe200081e01ff */
[----:B------:R-:W5:Y:S01]  /*4e840*/  TLD.LZ RZ, R161, R159, UR6, 1D, 0x1 ;  /* 0x00ff06ff9fa17f66 */ /* 0x000f6200081e01ff */
[----:B------:R0:W5:Y:S01]  /*4e850*/  TLD.LZ RZ, R162, R159, UR4, 1D, 0x1 ;  /* 0x00ff04ff9fa27f66 */ /* 0x00016200081e01ff */
[----:B------:R-:W1:Y:S01]  /*4e860*/  MUFU.RCP R163, R163 ;  /* 0x000000a300a37308 */ /* 0x000e620000001000 */
[----:B------:R-:W-:Y:S01]  /*4e870*/  FSETP.GT.FTZ.AND P0, PT, R132, 8.50705917302346158658e+37, PT ;  /* 0x7e8000008400780b */ /* 0x000fe20003f14000 */
[----:B------:R-:W-:Y:S01]  /*4e880*/  FADD.FTZ R125, R29, -R125 ;  /* 0x8000007d1d7d7221 */ /* 0x000fe20000010000 */
[----:B------:R-:W2:Y:S03]  /*4e890*/  LDCU.128 UR12, c[0x3][0x1310] ;  /* 0x00c26200ff0c77ac */ /* 0x000ea60008000c00 */
[----:B------:R-:W-:Y:S01]  /*4e8a0*/  FFMA.FTZ R121, R168, R125, R121 ;  /* 0x0000007da8797223 */ /* 0x000fe20000010079 */
[----:B------:R-:W3:Y:S01]  /*4e8b0*/  LDCU.128 UR20, c[0x3][0x2380] ;  /* 0x00c47000ff1477ac */ /* 0x000ee20008000c00 */
[--C-:B-1----:R-:W-:Y:S01]  /*4e8c0*/  FFMA.FTZ R120, R163, R33, R166.reuse ;  /* 0x00000021a3787223 */ /* 0x102fe200000100a6 */
[----:B------:R-:W-:Y:S01]  /*4e8d0*/  MOV R33, 0x41900000 ;  /* 0x4190000000217802 */ /* 0x000fe20000000f00 */
[----:B------:R-:W-:Y:S01]  /*4e8e0*/  FADD.FTZ R166, R28, -R166 ;  /* 0x800000a61ca67221 */ /* 0x000fe20000010000 */
[----:B--2---:R-:W-:-:S02]  /*4e8f0*/  UIADD3 UR8, UPT, UPT, UR10, 0x16, UR12 ;  /* 0x000000160a087890 */ /* 0x004fc4000fffe00c */
[----:B------:R-:W-:Y:S01]  /*4e900*/  FSEL R132, R33, 4.5, !P0 ;  /* 0x4090000021847808 */ /* 0x000fe20004000000 */
[----:B------:R-:W-:Y:S01]  /*4e910*/  FFMA.FTZ R121, R160, R166, R121 ;  /* 0x000000a6a0797223 */ /* 0x000fe20000010079 */
[----:B------:R-:W-:Y:S02]  /*4e920*/  UIADD3 UR9, UPT, UPT, UR10, 0x16, UR13 ;  /* 0x000000160a097890 */ /* 0x000fe4000fffe00d */
[----:B------:R1:W2:Y:S01]  /*4e930*/  MUFU.RCP R125, R132 ;  /* 0x00000084007d7308 */ /* 0x0002a20000001000 */
[----:B------:R-:W-:Y:S01]  /*4e940*/  UIADD3 UR12, UPT, UPT, UR10, 0x16, UR14 ;  /* 0x000000160a0c7890 */ /* 0x000fe2000fffe00e */
[----:B-1----:R-:W-:Y:S01]  /*4e950*/  MOV R132, 0x41a00000 ;  /* 0x41a0000000847802 */ /* 0x002fe20000000f00 */
[----:B------:R-:W-:-:S04]  /*4e960*/  DEPBAR.LE SB5, 0x3 ;  /* 0x0000d0c00000791a */ /* 0x000fc80000000000 */
[----:B------:R-:W-:Y:S01]  /*4e970*/  FMUL.FTZ R26, R26, UR31 ;  /* 0x0000001f1a1a7c20 */ /* 0x000fe20008410000 */
[----:B------:R-:W1:Y:S03]  /*4e980*/  LDCU.128 UR28, c[0x3][0x2a0] ;  /* 0x00c05400ff1c77ac */ /* 0x000e660008000c00 */
[----:B------:R-:W-:-:S04]  /*4e990*/  FFMA.FTZ R26, R123, UR25, R26 ;  /* 0x000000197b1a7c23 */ /* 0x000fc8000801001a */
[----:B------:R-:W-:-:S04]  /*4e9a0*/  FADD.FTZ R123, -R120, R26 ;  /* 0x0000001a787b7221 */ /* 0x000fc80000010100 */
[----:B------:R-:W-:-:S05]  /*4e9b0*/  FMUL.FTZ R122, R123, 0.25 ;  /* 0x3e8000007b7a7820 */ /* 0x000fca0000410000 */
[----:B------:R-:W-:Y:S02]  /*4e9c0*/  FSEL R33, R122, R123, P0 ;  /* 0x0000007b7a217208 */ /* 0x000fe40000000000 */
[----:B------:R-:W-:Y:S01]  /*4e9d0*/  FSETP.GT.FTZ.AND P0, PT, R25, 8.50705917302346158658e+37, PT ;  /* 0x7e8000001900780b */ /* 0x000fe20003f14000 */
[----:B------:R-:W-:Y:S01]  /*4e9e0*/  HFMA2 R25, -RZ, RZ, 2.796875, 0 ;  /* 0x41980000ff197431 */ /* 0x000fe200000001ff */
[----:B------:R-:W-:-:S04]  /*4e9f0*/  DEPBAR.LE SB5, 0x1 ;  /* 0x0000d0400000791a */ /* 0x000fc80000000000 */
[----:B-1----:R-:W-:Y:S01]  /*4ea00*/  FMUL.FTZ R128, R128, UR28 ;  /* 0x0000001c80807c20 */ /* 0x002fe20008410000 */
[--C-:B--2---:R-:W-:Y:S01]  /*4ea10*/  FFMA.FTZ R122, R125, R33, R120.reuse ;  /* 0x000000217d7a7223 */ /* 0x104fe20000010078 */
[----:B------:R-:W-:Y:S01]  /*4ea20*/  FMUL.FTZ R161, R161, UR29 ;  /* 0x0000001da1a17c20 */ /* 0x000fe20008410000 */
[----:B------:R-:W-:Y:S01]  /*4ea30*/  FADD.FTZ R120, R27, -R120 ;  /* 0x800000781b787221 */ /* 0x000fe20000010000 */
[----:B------:R-:W-:-:S03]  /*4ea40*/  FFMA.FTZ R33, R133, UR26, R128 ;  /* 0x0000001a85217c23 */ /* 0x000fc60008010080 */
[----:B------:R-:W-:Y:S01]  /*4ea50*/  FFMA.FTZ R120, R34, R120, R121 ;  /* 0x0000007822787223 */ /* 0x000fe20000010079 */
[----:B------:R-:W-:Y:S01]  /*4ea60*/  FADD.FTZ R125, -R122, R33 ;  /* 0x000000217a7d7221 */ /* 0x000fe20000010100 */
[----:B0-----:R-:W-:Y:S02]  /*4ea70*/  FSEL R159, R25, 4.75, !P0 ;  /* 0x40980000199f7808 */ /* 0x001fe40004000000 */
[----:B------:R-:W-:Y:S01]  /*4ea80*/  IADD3 R34, PT, PT, R4, UR19, RZ ;  /* 0x0000001304227c10 */ /* 0x000fe2000fffe0ff */
[----:B------:R-:W-:-:S03]  /*4ea90*/  FMUL.FTZ R128, R125, 0.25 ;  /* 0x3e8000007d807820 */ /* 0x000fc60000410000 */
[----:B------:R-:W0:Y:S02]  /*4eaa0*/  MUFU.RCP R159, R159 ;  /* 0x0000009f009f7308 */ /* 0x000e240000001000 */
[----:B------:R-:W-:Y:S02]  /*4eab0*/  FSEL R25, R128, R125, P0 ;  /* 0x0000007d80197208 */ /* 0x000fe40000000000 */
[----:B------:R-:W-:-:S04]  /*4eac0*/  FSETP.GT.FTZ.AND P0, PT, R24, 8.50705917302346158658e+37, PT ;  /* 0x7e8000001800780b */ /* 0x000fc80003f14000 */
[----:B------:R-:W-:-:S04]  /*4ead0*/  FSEL R132, R132, 5, !P0 ;  /* 0x40a0000084847808 */ /* 0x000fc80004000000 */
[----:B------:R-:W1:Y:S01]  /*4eae0*/  MUFU.RCP R121, R132 ;  /* 0x0000008400797308 */ /* 0x000e620000001000 */
[--C-:B0-----:R-:W-:Y:S01]  /*4eaf0*/  FFMA.FTZ R128, R159, R25, R122.reuse ;  /* 0x000000199f807223 */ /* 0x101fe2000001007a */
[----:B-----5:R-:W-:Y:S01]  /*4eb00*/  FFMA.FTZ R25, R162, UR27, R161 ;  /* 0x0000001ba2197c23 */ /* 0x020fe200080100a1 */
[----:B------:R-:W-:-:S03]  /*4eb10*/  FADD.FTZ R122, R26, -R122 ;  /* 0x8000007a1a7a7221 */ /* 0x000fc60000010000 */
[----:B------:R-:W-:Y:S01]  /*4eb20*/  FADD.FTZ R127, -R128, R25 ;  /* 0x00000019807f7221 */ /* 0x000fe20000010100 */
[----:B------:R-:W-:Y:S01]  /*4eb30*/  FFMA.FTZ R120, R123, R122, R120 ;  /* 0x0000007a7b787223 */ /* 0x000fe20000010078 */
[----:B---3--:R-:W-:Y:S02]  /*4eb40*/  IADD3 R122, PT, PT, R4, UR20, RZ ;  /* 0x00000014047a7c10 */ /* 0x008fe4000fffe0ff */
[----:B------:R-:W-:-:S03]  /*4eb50*/  FMUL.FTZ R24, R127, 0.25 ;  /* 0x3e8000007f187820 */ /* 0x000fc60000410000 */
[----:B------:R-:W-:Y:S02]  /*4eb60*/  IMAD R122, R119, UR12, R122 ;  /* 0x0000000c777a7c24 */ /* 0x000fe4000f8e027a */
[----:B------:R-:W-:Y:S02]  /*4eb70*/  FSEL R133, R24, R127, P0 ;  /* 0x0000007f18857208 */ /* 0x000fe40000000000 */
[----:B------:R-:W-:Y:S02]  /*4eb80*/  IADD3 R24, PT, PT, R4, UR18, RZ ;  /* 0x0000001204187c10 */ /* 0x000fe4000fffe0ff */
[----:B------:R-:W-:Y:S01]  /*4eb90*/  IADD3 R160, PT, PT, R122, 0x16, RZ ;  /* 0x000000167aa07810 */ /* 0x000fe20007ffe0ff */
[----:B-1----:R-:W-:Y:S01]  /*4eba0*/  FFMA.FTZ R133, R121, R133, R128 ;  /* 0x0000008579857223 */ /* 0x002fe20000010080 */
[C---:B------:R-:W-:Y:S02]  /*4ebb0*/  IMAD R121, R119.reuse, UR9, R34 ;  /* 0x0000000977797c24 */ /* 0x040fe4000f8e0222 */
[----:B------:R-:W-:-:S03]  /*4ebc0*/  IMAD R24, R119, UR8, R24 ;  /* 0x0000000877187c24 */ /* 0x000fc6000f8e0218 */
[----:B------:R-:W-:Y:S02]  /*4ebd0*/  IADD3 R123, PT, PT, R121, 0x16, RZ ;  /* 0x00000016797b7810 */ /* 0x000fe40007ffe0ff */
[----:B------:R-:W-:-:S04]  /*4ebe0*/  IADD3 R34, PT, PT, R24, 0x16, RZ ;  /* 0x0000001618227810 */ /* 0x000fc80007ffe0ff */
[----:B------:R-:W5:Y:S01]  /*4ebf0*/  TLD.LZ RZ, R24, R34, UR6, 1D, 0x1 ;  /* 0x00ff06ff22187f66 */ /* 0x000f6200081e01ff */
[----:B------:R0:W5:Y:S01]  /*4ec00*/  TLD.LZ RZ, R121, R34, UR4, 1D, 0x1 ;  /* 0x00ff04ff22797f66 */ /* 0x00016200081e01ff */
[----:B------:R-:W5:Y:S01]  /*4ec10*/  TLD.LZ RZ, R132, R123, UR6, 1D, 0x1 ;  /* 0x00ff06ff7b847f66 */ /* 0x000f6200081e01ff */
[----:B------:R-:W5:Y:S01]  /*4ec20*/  TLD.LZ RZ, R159, R123, UR4, 1D, 0x1 ;  /* 0x00ff04ff7b9f7f66 */ /* 0x000f6200081e01ff */
[----:B------:R-:W5:Y:S01]  /*4ec30*/  TLD.LZ RZ, R161, R160, UR6, 1D, 0x1 ;  /* 0x00ff06ffa0a17f66 */ /* 0x000f6200081e01ff */
[----:B------:R-:W5:Y:S01]  /*4ec40*/  TLD.LZ RZ, R162, R160, UR4, 1D, 0x1 ;  /* 0x00ff04ffa0a27f66 */ /* 0x000f6200081e01ff */
[----:B------:R-:W1:Y:S01]  /*4ec50*/  LDCU.128 UR24, c[0x3][0x50] ;  /* 0x00c00a00ff1877ac */ /* 0x000e620008000c00 */
[----:B------:R-:W-:Y:S01]  /*4ec60*/  FSETP.GT.FTZ.AND P0, PT, R23, 8.50705917302346158658e+37, PT ;  /* 0x7e8000001700780b */ /* 0x000fe20003f14000 */
[----:B------:R-:W-:Y:S02]  /*4ec70*/  HFMA2 R23, -RZ, RZ, 2.828125, 0 ;  /* 0x41a80000ff177431 */ /* 0x000fe400000001ff */
[----:B------:R-:W-:Y:S01]  /*4ec80*/  FADD.FTZ R128, R33, -R128 ;  /* 0x8000008021807221 */ /* 0x000fe20000010000 */
[----:B------:R-:W-:Y:S01]  /*4ec90*/  UIADD3 UR8, UPT, UPT, UR10, 0x16, UR15 ;  /* 0x000000160a087890 */ /* 0x000fe2000fffe00f */
[----:B------:R-:W2:Y:S02]  /*4eca0*/  LDCU.128 UR16, c[0x3][0x1320] ;  /* 0x00c26400ff1077ac */ /* 0x000ea40008000c00 */
[----:B------:R-:W-:Y:S01]  /*4ecb0*/  FFMA.FTZ R120, R125, R128, R120 ;  /* 0x000000807d787223 */ /* 0x000fe20000010078 */
[----:B------:R-:W-:-:S02]  /*4ecc0*/  MOV R125, 0x41b00000 ;  /* 0x41b00000007d7802 */ /* 0x000fc40000000f00 */
[----:B0-----:R-:W-:-:S06]  /*4ecd0*/  FSEL R34, R23, 5.25, !P0 ;  /* 0x40a8000017227808 */ /* 0x001fcc0004000000 */
[----:B------:R-:W0:Y:S01]  /*4ece0*/  MUFU.RCP R34, R34 ;  /* 0x0000002200227308 */ /* 0x000e220000001000 */
[----:B--2---:R-:W-:Y:S02]  /*4ecf0*/  UIADD3 UR9, UPT, UPT, UR10, 0x16, UR16 ;  /* 0x000000160a097890 */ /* 0x004fe4000fffe010 */
[----:B------:R-:W-:Y:S01]  /*4ed00*/  UIADD3 UR12, UPT, UPT, UR10, 0x16, UR17 ;  /* 0x000000160a0c7890 */ /* 0x000fe2000fffe011 */
[----:B------:R-:W-:-:S04]  /*4ed10*/  DEPBAR.LE SB5, 0x4 ;  /* 0x0000d1000000791a */ /* 0x000fc80000000000 */
[----:B------:R-:W-:-:S04]  /*4ed20*/  FMUL.FTZ R24, R24, UR30 ;  /* 0x0000001e18187c20 */ /* 0x000fc80008410000 */
[----:B-1----:R-:W-:-:S04]  /*4ed30*/  FFMA.FTZ R24, R121, UR24, R24 ;  /* 0x0000001879187c23 */ /* 0x002fc80008010018 */
[----:B------:R-:W-:-:S04]  /*4ed40*/  FADD.FTZ R121, -R133, R24 ;  /* 0x0000001885797221 */ /* 0x000fc80000010100 */
[----:B------:R-:W-:-:S05]  /*4ed50*/  FMUL.FTZ R122, R121, 0.25 ;  /* 0x3e800000797a7820 */ /* 0x000fca0000410000 */
[----:B------:R-:W-:Y:S02]  /*4ed60*/  FSEL R122, R122, R121, P0 ;  /* 0x000000797a7a7208 */ /* 0x000fe40000000000 */
[----:B------:R-:W-:Y:S01]  /*4ed70*/  FSETP.GT.FTZ.AND P0, PT, R22, 8.50705917302346158658e+37, PT ;  /* 0x7e8000001600780b */ /* 0x000fe20003f14000 */
[----:B------:R-:W-:-:S04]  /*4ed80*/  DEPBAR.LE SB5, 0x3 ;  /* 0x0000d0c00000791a */ /* 0x000fc80000000000 */
[----:B------:R-:W-:Y:S01]  /*4ed90*/  FMUL.FTZ R132, R132, UR31 ;  /* 0x0000001f84847c20 */ /* 0x000fe20008410000 */
[----:B------:R-:W1:Y:S01]  /*4eda0*/  LDCU.128 UR28, c[0x3][0x2b0] ;  /* 0x00c05600ff1c77ac */ /* 0x000e620008000c00 */
[--C-:B0-----:R-:W-:Y:S01]  /*4edb0*/  FFMA.FTZ R122, R34, R122, R133.reuse ;  /* 0x0000007a227a7223 */ /* 0x101fe20000010085 */
[----:B------:R-:W-:Y:S01]  /*4edc0*/  FADD.FTZ R133, R25, -R133 ;  /* 0x8000008519857221 */ /* 0x000fe20000010000 */
[----:B------:R-:W-:Y:S01]  /*4edd0*/  FSEL R128, R125, 5.5, !P0 ;  /* 0x40b000007d807808 */ /* 0x000fe20004000000 */
[----:B------:R-:W-:-:S04]  /*4ede0*/  DEPBAR.LE SB5, 0x2 ;  /* 0x0000d0800000791a */ /* 0x000fc80000000000 */
[----:B------:R-:W-:Y:S01]  /*4edf0*/  FFMA.FTZ R23, R159, UR25, R132 ;  /* 0x000000199f177c23 */ /* 0x000fe20008010084 */
[----:B------:R-:W-:Y:S02]  /*4ee00*/  FFMA.FTZ R120, R127, R133, R120 ;  /* 0x000000857f787223 */ /* 0x000fe40000010078 */
[----:B------:R0:W2:Y:S01]  /*4ee10*/  MUFU.RCP R127, R128 ;  /* 0x00000080007f7308 */ /* 0x0000a20000001000 */
[----:B------:R-:W-:-:S04]  /*4ee20*/  FADD.FTZ R123, -R122, R23 ;  /* 0x000000177a7b7221 */ /* 0x000fc80000010100 */
[----:B------:R-:W-:Y:S01]  /*4ee30*/  FMUL.FTZ R22, R123, 0.25 ;  /* 0x3e8000007b167820 */ /* 0x000fe20000410000 */
[----:B0-----:R-:W-:-:S04]  /*4ee40*/  IADD3 R128, PT, PT, R4, UR22, RZ ;  /* 0x0000001604807c10 */ /* 0x001fc8000fffe0ff */
[----:B------:R-:W-:Y:S02]  /*4ee50*/  FSEL R125, R22, R123, P0 ;  /* 0x0000007b167d7208 */ /* 0x000fe40000000000 */
[----:B------:R-:W-:Y:S01]  /*4ee60*/  FSETP.GT.FTZ.AND P0, PT, R21, 8.50705917302346158658e+37, PT ;  /* 0x7e8000001500780b */ /* 0x000fe20003f14000 */
[----:B------:R-:W-:-:S04]  /*4ee70*/  DEPBAR.LE SB5, 0x1 ;  /* 0x0000d0400000791a */ /* 0x000fc80000000000 */
[----:B-1----:R-:W-:Y:S01]  /*4ee80*/  FMUL.FTZ R161, R161, UR28 ;  /* 0x0000001ca1a17c20 */ /* 0x002fe20008410000 */
[----:B------:R-:W-:Y:S02]  /*4ee90*/  IMAD R128, R119, UR9, R128 ;  /* 0x0000000977807c24 */ /* 0x000fe4000f8e0280 */
[--C-:B--2---:R-:W-:Y:S01]  /*4eea0*/  FFMA.FTZ R125, R127, R125, R122.reuse ;  /* 0x0000007d7f7d7223 */ /* 0x104fe2000001007a */
[----:B------:R-:W-:Y:S02]  /*4eeb0*/  HFMA2 R127, -RZ, RZ, 2.859375, 0 ;  /* 0x41b80000ff7f7431 */ /* 0x000fe400000001ff */
[----:B-----5:R-:W-:Y:S01]  /*4eec0*/  FFMA.FTZ R22, R162, UR26, R161 ;  /* 0x0000001aa2167c23 */ /* 0x020fe200080100a1 */
[----:B------:R-:W-:-:S03]  /*4eed0*/  FADD.FTZ R122, R24, -R122 ;  /* 0x8000007a187a7221 */ /* 0x000fc60000010000 */
[----:B------:R-:W-:Y:S01]  /*4eee0*/  FADD.FTZ R21, -R125, R22 ;  /* 0x000000167d157221 */ /* 0x000fe20000010100 */
[----:B------:R-:W-:Y:S01]  /*4eef0*/  FFMA.FTZ R120, R121, R122, R120 ;  /* 0x0000007a79787223 */ /* 0x000fe20000010078 */
[----:B------:R-:W-:Y:S02]  /*4ef00*/  IADD3 R122, PT, PT, R4, UR21, RZ ;  /* 0x00000015047a7c10 */ /* 0x000fe4000fffe0ff */
[----:B------:R-:W-:Y:S01]  /*4ef10*/  FMUL.FTZ R34, R21, 0.25 ;  /* 0x3e80000015227820 */ /* 0x000fe20000410000 */
[----:B------:R-:W-:Y:S02]  /*4ef20*/  FSEL R127, R127, 5.75, !P0 ;  /* 0x40b800007f7f7808 */ /* 0x000fe40004000000 */
[----:B------:R-:W-:Y:S02]  /*4ef30*/  IMAD R122, R119, UR8, R122 ;  /* 0x00000008777a7c24 */ /* 0x000fe4000f8e027a */
[----:B------:R-:W0:Y:S01]  /*4ef40*/  MUFU.RCP R132, R127 ;  /* 0x0000007f00847308 */ /* 0x000e220000001000 */
[----:B------:R-:W-:-:S02]  /*4ef50*/  FSEL R34, R34, R21, P0 ;  /* 0x0000001522227208 */ /* 0x000fc40000000000 */
[----:B------:R-:W-:-:S03]  /*4ef60*/  IADD3 R122, PT, PT, R122, 0x16, RZ ;  /* 0x000000167a7a7810 */ /* 0x000fc60007ffe0ff */
[--C-:B0-----:R-:W-:Y:S01]  /*4ef70*/  FFMA.FTZ R34, R132, R34, R125.reuse ;  /* 0x0000002284227223 */ /* 0x101fe2000001007d */
[----:B------:R-:W-:Y:S01]  /*4ef80*/  FADD.FTZ R125, R23, -R125 ;  /* 0x8000007d177d7221 */ /* 0x000fe20000010000 */
[----:B------:R-:W-:Y:S02]  /*4ef90*/  IADD3 R132, PT, PT, R4, UR23, RZ ;  /* 0x0000001704847c10 */ /* 0x000fe4000fffe0ff */
[----:B------:R-:W-:Y:S01]  /*4efa0*/  FADD.FTZ R121, R22, -R34 ;  /* 0x8000002216797221 */ /* 0x000fe20000010000 */
[----:B------:R-:W-:Y:S01]  /*4efb0*/  FFMA.FTZ R120, R123, R125, R120 ;  /* 0x0000007d7b787223 */ /* 0x000fe20000010078 */
[----:B------:R-:W-:Y:S01]  /*4efc0*/  IADD3 R125, PT, PT, R128, 0x16, RZ ;  /* 0x00000016807d7810 */ /* 0x000fe20007ffe0ff */
[----:B------:R-:W-:Y:S02]  /*4efd0*/  IMAD R132, R119, UR12, R132 ;  /* 0x0000000c77847c24 */ /* 0x000fe4000f8e0284 */
[----:B------:R-:W-:Y:S02]  /*4efe0*/  FFMA.FTZ R120, R21, R121, R120 ;  /* 0x0000007915787223 */ /* 0x000fe40000010078 */
[----:B------:R-:W5:Y:S01]  /*4eff0*/  TLD.LZ RZ, R21, R122, UR6, 1D, 0x1 ;  /* 0x00ff06ff7a157f66 */ /* 0x000f6200081e01ff */
[----:B------:R0:W5:Y:S01]  /*4f000*/  TLD.LZ RZ, R121, R122, UR4, 1D, 0x1 ;  /* 0x00ff04ff7a797f66 */ /* 0x00016200081e01ff */
[----:B------:R-:W5:Y:S01]  /*4f010*/  TLD.LZ RZ, R127, R125, UR6, 1D, 0x1 ;  /* 0x00ff06ff7d7f7f66 */ /* 0x000f6200081e01ff */
[----:B------:R-:W-:-:S02]  /*4f020*/  IADD3 R133, PT, PT, R132, 0x16, RZ ;  /* 0x0000001684857810 */ /* 0x000fc40007ffe0ff */
[----:B------:R-:W5:Y:S02]  /*4f030*/  TLD.LZ RZ, R132, R125, UR4, 1D, 0x1 ;  /* 0x00ff04ff7d847f66 */ /* 0x000f6400081e01ff */
[----:B------:R-:W5:Y:S01]  /*4f040*/  TLD.LZ RZ, R159, R133, UR6, 1D, 0x1 ;  /* 0x00ff06ff859f7f66 */ /* 0x000f6200081e01ff */
[----:B------:R-:W5:Y:S01]  /*4f050*/  TLD.LZ RZ, R160, R133, UR4, 1D, 0x1 ;  /* 0x00ff04ff85a07f66 */ /* 0x000f6200081e01ff */
[----:B------:R-:W-:Y:S01]  /*4f060*/  FSETP.GT.FTZ.AND P0, PT, R20, 8.50705917302346158658e+37, PT ;  /* 0x7e8000001400780b */ /* 0x000fe20003f14000 */
[----:B------:R-:W-:Y:S01]  /*4f070*/  FADD.FTZ R5, RZ, R5 ;  /* 0x00000005ff057221 */ /* 0x000fe20000010000 */
[----:B------:R-:W-:Y:S01]  /*4f080*/  MOV R123, 0x41c00000 ;  /* 0x41c00000007b7802 */ /* 0x000fe20000000f00 */
[----:B------:R-:W1:Y:S02]  /*4f090*/  LDCU.128 UR20, c[0x3][0x2390] ;  /* 0x00c47200ff1477ac */ /* 0x000e640008000c00 */
[----:B------:R-:W-:Y:S01]  /*4f0a0*/  FADD.FTZ R124, R5, R124 ;  /* 0x0000007c057c7221 */ /* 0x000fe20000010000 */
[----:B0-----:R-:W-:Y:S01]  /*4f0b0*/  HFMA2 R122, -RZ, RZ, 2.890625, 0 ;  /* 0x41c80000ff7a7431 */ /* 0x001fe200000001ff */
[----:B------:R-:W0:Y:S02]  /*4f0c0*/  LDCU.128 UR12, c[0x3][0x1330] ;  /* 0x00c26600ff0c77ac */ /* 0x000e240008000c00 */
[----:B------:R-:W-:Y:S01]  /*4f0d0*/  FADD.FTZ R3, R124, R3 ;  /* 0x000000037c037221 */ /* 0x000fe20000010000 */
[----:B------:R-:W-:Y:S01]  /*4f0e0*/  MOV R124, 0x41d00000 ;  /* 0x41d00000007c7802 */ /* 0x000fe20000000f00 */
[----:B------:R-:W-:-:S02]  /*4f0f0*/  UIADD3 UR8, UPT, UPT, UR10, 0x16, UR18 ;  /* 0x000000160a087890 */ /* 0x000fc4000fffe012 */
[----:B------:R-:W-:Y:S01]  /*4f100*/  FADD.FTZ R38, R3, R38 ;  /* 0x0000002603267221 */ /* 0x000fe20000010000 */
[----:B------:R-:W-:Y:S02]  /*4f110*/  UIADD3 UR9, UPT, UPT, UR10, 0x16, UR19 ;  /* 0x000000160a097890 */ /* 0x000fe4000fffe013 */
[----:B0-----:R-:W-:Y:S01]  /*4f120*/  UIADD3 UR12, UPT, UPT, UR10, 0x16, UR12 ;  /* 0x000000160a0c7890 */ /* 0x001fe2000fffe00c */
[----:B------:R-:W-:-:S04]  /*4f130*/  DEPBAR.LE SB5, 0x4 ;  /* 0x0000d1000000791a */ /* 0x000fc80000000000 */
[----:B------:R-:W-:-:S04]  /*4f140*/  FMUL.FTZ R128, R21, UR29 ;  /* 0x0000001d15807c20 */ /* 0x000fc80008410000 */
[----:B------:R-:W-:Y:S01]  /*4f150*/  FFMA.FTZ R21, R121, UR27, R128 ;  /* 0x0000001b79157c23 */ /* 0x000fe20008010080 */
[----:B------:R-:W-:Y:S01]  /*4f160*/  FSEL R128, R123, 6, !P0 ;  /* 0x40c000007b807808 */ /* 0x000fe20004000000 */
[----:B------:R-:W0:Y:S02]  /*4f170*/  LDCU.128 UR24, c[0x3][0x60] ;  /* 0x00c00c00ff1877ac */ /* 0x000e240008000c00 */
[----:B------:R-:W-:Y:S01]  /*4f180*/  FADD.FTZ R121, -R34, R21 ;  /* 0x0000001522797221 */ /* 0x000fe20000010100 */
[----:B------:R-:W2:Y:S03]  /*4f190*/  MUFU.RCP R5, R128 ;  /* 0x0000008000057308 */ /* 0x000ea60000001000 */
[----:B------:R-:W-:-:S05]  /*4f1a0*/  FMUL.FTZ R20, R121, 0.25 ;  /* 0x3e80000079147820 */ /* 0x000fca0000410000 */
[----:B------:R-:W-:Y:S02]  /*4f1b0*/  FSEL R123, R20, R121, P0 ;  /* 0x00000079147b7208 */ /* 0x000fe40000000000 */
[----:B------:R-:W-:-:S04]  /*4f1c0*/  FSETP.GT.FTZ.AND P0, PT, R19, 8.50705917302346158658e+37, PT ;  /* 0x7e8000001300780b */ /* 0x000fc80003f14000 */
[----:B------:R-:W-:Y:S01]  /*4f1d0*/  FSEL R122, R122, 6.25, !P0 ;  /* 0x40c800007a7a7808 */ /* 0x000fe20004000000 */
[----:B--2---:R-:W-:Y:S01]  /*4f1e0*/  FFMA.FTZ R34, R5, R123, R34 ;  /* 0x0000007b05227223 */ /* 0x004fe20000010022 */
[----:B------:R-:W-:-:S04]  /*4f1f0*/  DEPBAR.LE SB5, 0x2 ;  /* 0x0000d0800000791a */ /* 0x000fc80000000000 */
[----:B------:R-:W-:-:S04]  /*4f200*/  FMUL.FTZ R5, R127, UR30 ;  /* 0x0000001e7f057c20 */ /* 0x000fc80008410000 */
[----:B0-----:R-:W-:Y:S01]  /*4f210*/  FFMA.FTZ R5, R132, UR24, R5 ;  /* 0x0000001884057c23 */ /* 0x001fe20008010005 */
[----:B------:R-:W0:Y:S03]  /*4f220*/  MUFU.RCP R125, R122 ;  /* 0x0000007a007d7308 */ /* 0x000e260000001000 */
[----:B------:R-:W-:-:S04]  /*4f230*/  FADD.FTZ R19, -R34, R5 ;  /* 0x0000000522137221 */ /* 0x000fc80000010100 */
[----:B------:R-:W-:Y:S01]  /*4f240*/  FMUL.FTZ R20, R19, 0.25 ;  /* 0x3e80000013147820 */ /* 0x000fe20000410000 */
[----:B------:R-:W-:-:S04]  /*4f250*/  DEPBAR.LE SB5, 0x1 ;  /* 0x0000d0400000791a */ /* 0x000fc80000000000 */
[----:B------:R-:W-:Y:S01]  /*4f260*/  FMUL.FTZ R3, R159, UR31 ;  /* 0x0000001f9f037c20 */ /* 0x000fe20008410000 */
[----:B------:R-:W-:Y:S02]  /*4f270*/  FSEL R123, R20, R19, P0 ;  /* 0x00000013147b7208 */ /* 0x000fe40000000000 */
[----:B------:R-:W-:Y:S01]  /*4f280*/  FSETP.GT.FTZ.AND P0, PT, R18, 8.50705917302346158658e+37, PT ;  /* 0x7e8000001200780b */ /* 0x000fe20003f14000 */
[----:B-----5:R-:W-:Y:S02]  /*4f290*/  FFMA.FTZ R3, R160, UR25, R3 ;  /* 0x00000019a0037c23 */ /* 0x020fe40008010003 */
[--C-:B0-----:R-:W-:Y:S01]  /*4f2a0*/  FFMA.FTZ R20, R125, R123, R34.reuse ;  /* 0x0000007b7d147223 */ /* 0x101fe20000010022 */
[----:B------:R-:W-:Y:S01]  /*4f2b0*/  FSEL R124, R124, 6.5, !P0 ;  /* 0x40d000007c7c7808 */ /* 0x000fe20004000000 */
[----:B------:R-:W-:Y:S02]  /*4f2c0*/  FADD.FTZ R34, R21, -R34 ;  /* 0x8000002215227221 */ /* 0x000fe40000010000 */
[----:B------:R-:W-:Y:S01]  /*4f2d0*/  FADD.FTZ R123, -R20, R3 ;  /* 0x00000003147b7221 */ /* 0x000fe20000010100 */
[----:B------:R0:W2:Y:S01]  /*4f2e0*/  MUFU.RCP R127, R124 ;  /* 0x0000007c007f7308 */ /* 0x0000a20000001000 */
[----:B------:R-:W-:Y:S01]  /*4f2f0*/  FFMA.FTZ R34, R121, R34, R120 ;  /* 0x0000002279227223 */ /* 0x000fe20000010078 */
[----:B-1----:R-:W-:Y:S01]  /*4f300*/  IADD3 R120, PT, PT, R4, UR22, RZ ;  /* 0x0000001604787c10 */ /* 0x002fe2000fffe0ff */
[----:B------:R-:W-:-:S04]  /*4f310*/  FMUL.FTZ R18, R123, 0.25 ;  /* 0x3e8000007b127820 */ /* 0x000fc80000410000 */
[----:B------:R-:W-:Y:S01]  /*4f320*/  IMAD R121, R119, UR12, R120 ;  /* 0x0000000c77797c24 */ /* 0x000fe2000f8e0278 */
[----:B------:R-:W-:-:S04]  /*4f330*/  FSEL R125, R18, R123, P0 ;  /* 0x0000007b127d7208 */ /* 0x000fc80000000000 */
[----:B0-----:R-:W-:Y:S01]  /*4f340*/  IADD3 R124, PT, PT, R121, 0x16, RZ ;  /* 0x00000016797c7810 */ /* 0x001fe20007ffe0ff */
[--C-:B--2---:R-:W-:Y:S01]  /*4f350*/  FFMA.FTZ R125, R127, R125, R20.reuse ;  /* 0x0000007d7f7d7223 */ /* 0x104fe20000010014 */
[----:B------:R-:W-:-:S03]  /*4f360*/  FADD.FTZ R20, R5, -R20 ;  /* 0x8000001405147221 */ /* 0x000fc60000010000 */
[----:B------:R-:W-:Y:S01]  /*4f370*/  FADD.FTZ R18, R3, -R125 ;  /* 0x8000007d03127221 */ /* 0x000fe20000010000 */
[----:B------:R-:W-:Y:S01]  /*4f380*/  FFMA.FTZ R20, R19, R20, R34 ;  /* 0x0000001413147223 */ /* 0x000fe20000010022 */
[----:B------:R-:W-:-:S03]  /*4f390*/  IADD3 R34, PT, PT, R4, UR21, RZ ;  /* 0x0000001504227c10 */ /* 0x000fc6000fffe0ff */
[----:B------:R-:W-:Y:S01]  /*4f3a0*/  FFMA.FTZ R20, R123, R18, R20 ;  /* 0x000000127b147223 */ /* 0x000fe20000010014 */
[----:B------:R-:W-:Y:S01]  /*4f3b0*/  IADD3 R18, PT, PT, R4, UR20, RZ ;  /* 0x0000001404127c10 */ /* 0x000fe2000fffe0ff */
[----:B------:R-:W-:-:S04]  /*4f3c0*/  IMAD R34, R119, UR9, R34 ;  /* 0x0000000977227c24 */ /* 0x000fc8000f8e0222 */
[----:B------:R-:W-:Y:S01]  /*4f3d0*/  IMAD R18, R119, UR8, R18 ;  /* 0x0000000877127c24 */ /* 0x000fe2000f8e0212 */
[----:B------:R-:W-:-:S04]  /*4f3e0*/  IADD3 R120, PT, PT, R34, 0x16, RZ ;  /* 0x0000001622787810 */ /* 0x000fc80007ffe0ff */
[----:B------:R-:W-:-:S04]  /*4f3f0*/  IADD3 R19, PT, PT, R18, 0x16, RZ ;  /* 0x0000001612137810 */ /* 0x000fc80007ffe0ff */
[----:B------:R-:W5:Y:S01]  /*4f400*/  TLD.LZ RZ, R18, R19, UR6, 1D, 0x1 ;  /* 0x00ff06ff13127f66 */ /* 0x000f6200081e01ff */
[----:B------:R-:W5:Y:S01]  /*4f410*/  TLD.LZ RZ, R34, R19, UR4, 1D, 0x1 ;  /* 0x00ff04ff13227f66 */ /* 0x000f6200081e01ff */
[----:B------:R-:W5:Y:S01]  /*4f420*/  TLD.LZ RZ, R122, R120, UR6, 1D, 0x1 ;  /* 0x00ff06ff787a7f66 */ /* 0x000f6200081e01ff */
[----:B------:R-:W5:Y:S01]  /*4f430*/  TLD.LZ RZ, R123, R120, UR4, 1D, 0x1 ;  /* 0x00ff04ff787b7f66 */ /* 0x000f6200081e01ff */
[----:B------:R-:W5:Y:S01]  /*4f440*/  TLD.LZ RZ, R127, R124, UR6, 1D, 0x1 ;  /* 0x00ff06ff7c7f7f66 */ /* 0x000f6200081e01ff */
[----:B------:R-:W5:Y:S01]  /*4f450*/  TLD.LZ RZ, R128, R124, UR4, 1D, 0x1 ;  /* 0x00ff04ff7c807f66 */ /* 0x000f6200081e01ff */
[----:B------:R-:W0:Y:S01]  /*4f460*/  LDCU.128 UR28, c[0x3][0x2c0] ;  /* 0x00c05800ff1c77ac */ /* 0x000e220008000c00 */
[----:B------:R-:W-:Y:S01]  /*4f470*/  FSETP.GT.FTZ.AND P0, PT, R17, 8.50705917302346158658e+37, PT ;  /* 0x7e8000001100780b */ /* 0x000fe20003f14000 */
[----:B------:R-:W-:Y:S02]  /*4f480*/  HFMA2 R17, -RZ, RZ, 2.921875, 0 ;  /* 0x41d80000ff117431 */ /* 0x000fe400000001ff */
[----:B------:R-:W-:Y:S01]  /*4f490*/  FADD.FTZ R38, R38, R39 ;  /* 0x0000002726267221 */ /* 0x000fe20000010000 */
[----:B------:R-:W-:Y:S01]  /*4f4a0*/  MOV R39, 0x41e00000 ;  /* 0x41e0000000277802 */ /* 0x000fe20000000f00 */
[----:B------:R-:W1:Y:S02]  /*4f4b0*/  LDCU.128 UR16, c[0x3][0x23a0] ;  /* 0x00c47400ff1077ac */ /* 0x000e640008000c00 */
[----:B------:R-:W-:Y:S01]  /*4f4c0*/  FADD.FTZ R37, R38, R37 ;  /* 0x0000002526257221 */ /* 0x000fe20000010000 */
[----:B------:R-:W-:Y:S01]  /*4f4d0*/  HFMA2 R38, -RZ, RZ, 2.953125, 0 ;  /* 0x41e80000ff267431 */ /* 0x000fe200000001ff */
[----:B------:R-:W-:-:S02]  /*4f4e0*/  UIADD3 UR8, UPT, UPT, UR10, 0x16, UR13 ;  /* 0x000000160a087890 */ /* 0x000fc4000fffe00d */
[----:B------:R-:W-:Y:S01]  /*4f4f0*/  FADD.FTZ R37, R37, R36 ;  /* 0x0000002425257221 */ /* 0x000fe20000010000 */
[----:B------:R-:W-:Y:S01]  /*4f500*/  FSEL R132, R17, 6.75, !P0 ;  /* 0x40d8000011847808 */ /* 0x000fe20004000000 */
[----:B------:R-:W-:Y:S02]  /*4f510*/  UIADD3 UR12, UPT, UPT, UR10, 0x16, UR15 ;  /* 0x000000160a0c7890 */ /* 0x000fe4000fffe00f */
[----:B------:R-:W-:-:S03]  /*4f520*/  UIADD3 UR9, UPT, UPT, UR10, 0x16, UR14 ;  /* 0x000000160a097890 */ /* 0x000fc6000fffe00e */
[----:B------:R-:W2:Y:S01]  /*4f530*/  MUFU.RCP R132, R132 ;  /* 0x0000008400847308 */ /* 0x000ea20000001000 */
[----:B------:R-:W-:-:S04]  /*4f540*/  DEPBAR.LE SB5, 0x4 ;  /* 0x0000d1000000791a */ /* 0x000fc80000000000 */
[----:B0-----:R-:W-:-:S04]  /*4f550*/  FMUL.FTZ R121, R18, UR28 ;  /* 0x0000001c12797c20 */ /* 0x001fc80008410000 */
        /* <DEDUP_REMOVED lines=9> */
[----:B------:R-:W0:Y:S01]  /*4f5f0*/  LDCU.128 UR24, c[0x3][0x70] ;  /* 0x00c00e00ff1877ac */ /* 0x000e220008000c00 */
[----:B--2---:R-:W-:Y:S01]  /*4f600*/  FFMA.FTZ R34, R132, R34, R125 ;  /* 0x0000002284227223 */ /* 0x004fe2000001007d */
[----:B------:R-:W-:-:S03]  /*4f610*/  FSEL R120, R39, 7, !P0 ;  /* 0x40e0000027787808 */ /* 0x000fc60004000000 */
[----:B------:R-:W-:Y:S01]  /*4f620*/  FADD.FTZ R19, -R34, R17 ;  /* 0x0000001122137221 */ /* 0x000fe20000010100 */
[----:B------:R1:W2:Y:S03]  /*4f630*/  MUFU.RCP R123, R120 ;  /* 0x00000078007b7308 */ /* 0x0002a60000001000 */
[----:B------:R-:W-:-:S05]  /*4f640*/  FMUL.FTZ R16, R19, 0.25 ;  /* 0x3e80000013107820 */ /* 0x000fca0000410000 */
[----:B------:R-:W-:Y:S02]  /*4f650*/  FSEL R39, R16, R19, P0 ;  /* 0x0000001310277208 */ /* 0x000fe40000000000 */
[----:B------:R-:W-:Y:S01]  /*4f660*/  FSETP.GT.FTZ.AND P0, PT, R15, 8.50705917302346158658e+37, PT ;  /* 0x7e8000000f00780b */ /* 0x000fe20003f14000 */
[----:B------:R-:W-:-:S04]  /*4f670*/  DEPBAR.LE SB5, 0x1 ;  /* 0x0000d0400000791a */ /* 0x000fc80000000000 */
[----:B------:R-:W-:Y:S01]  /*4f680*/  FMUL.FTZ R127, R127, UR30 ;  /* 0x0000001e7f7f7c20 */ /* 0x000fe20008410000 */
[----:B-1----:R-:W-:Y:S02]  /*4f690*/  IADD3 R120, PT, PT, R4, UR17, RZ ;  /* 0x0000001104787c10 */ /* 0x002fe4000fffe0ff */
[----:B------:R-:W-:Y:S01]  /*4f6a0*/  FSEL R38, R38, 7.25, !P0 ;  /* 0x40e8000026267808 */ /* 0x000fe20004000000 */
[----:B0----5:R-:W-:Y:S01]  /*4f6b0*/  FFMA.FTZ R16, R128, UR24, R127 ;  /* 0x0000001880107c23 */ /* 0x021fe2000801007f */
[--C-:B--2---:R-:W-:Y:S01]  /*4f6c0*/  FFMA.FTZ R39, R123, R39, R34.reuse ;  /* 0x000000277b277223 */ /* 0x104fe20000010022 */
[----:B------:R-:W-:-:S03]  /*4f6d0*/  FADD.FTZ R34, R18, -R34 ;  /* 0x8000002212227221 */ /* 0x000fc60000010000 */
[----:B------:R-:W0:Y:S01]  /*4f6e0*/  MUFU.RCP R38, R38 ;  /* 0x0000002600267308 */ /* 0x000e220000001000 */
[----:B------:R-:W-:Y:S01]  /*4f6f0*/  FADD.FTZ R15, -R39, R16 ;  /* 0x00000010270f7221 */ /* 0x000fe20000010100 */
[----:B------:R-:W-:Y:S01]  /*4f700*/  FFMA.FTZ R20, R121, R34, R20 ;  /* 0x0000002279147223 */ /* 0x000fe20000010014 */
[----:B------:R-:W-:Y:S02]  /*4f710*/  IADD3 R34, PT, PT, R4, UR23, RZ ;  /* 0x0000001704227c10 */ /* 0x000fe4000fffe0ff */
[----:B------:R-:W-:-:S03]  /*4f720*/  FMUL.FTZ R36, R15, 0.25 ;  /* 0x3e8000000f247820 */ /* 0x000fc60000410000 */
[----:B------:R-:W-:Y:S02]  /*4f730*/  IMAD R34, R119, UR8, R34 ;  /* 0x0000000877227c24 */ /* 0x000fe4000f8e0222 */
[----:B------:R-:W-:-:S03]  /*4f740*/  FSEL R36, R36, R15, P0 ;  /* 0x0000000f24247208 */ /* 0x000fc60000000000 */
[----:B------:R-:W-:Y:S02]  /*4f750*/  IADD3 R34, PT, PT, R34, 0x16, RZ ;  /* 0x0000001622227810 */ /* 0x000fe40007ffe0ff */
[--C-:B0-----:R-:W-:Y:S01]  /*4f760*/  FFMA.FTZ R36, R38, R36, R39.reuse ;  /* 0x0000002426247223 */ /* 0x101fe20000010027 */
[----:B------:R-:W-:Y:S01]  /*4f770*/  FADD.FTZ R39, R17, -R39 ;  /* 0x8000002711277221 */ /* 0x000fe20000010000 */
[----:B------:R-:W-:-:S03]  /*4f780*/  IADD3 R38, PT, PT, R4, UR16, RZ ;  /* 0x0000001004267c10 */ /* 0x000fc6000fffe0ff */
[----:B------:R-:W-:Y:S01]  /*4f790*/  FFMA.FTZ R20, R19, R39, R20 ;  /* 0x0000002713147223 */ /* 0x000fe20000010014 */
[----:B------:R-:W-:Y:S01]  /*4f7a0*/  FADD.FTZ R19, R16, -R36 ;  /* 0x8000002410137221 */ /* 0x000fe20000010000 */
[----:B------:R-:W-:-:S03]  /*4f7b0*/  IMAD R38, R119, UR9, R38 ;  /* 0x0000000977267c24 */ /* 0x000fc6000f8e0226 */
[----:B------:R-:W-:Y:S01]  /*4f7c0*/  FFMA.FTZ R20, R15, R19, R20 ;  /* 0x000000130f147223 */ /* 0x000fe20000010014 */
[----:B------:R-:W-:Y:S01]  /*4f7d0*/  IMAD R15, R119, UR12, R120 ;  /* 0x0000000c770f7c24 */ /* 0x000fe2000f8e0278 */
[----:B------:R-:W-:-:S04]  /*4f7e0*/  IADD3 R120, PT, PT, R38, 0x16, RZ ;  /* 0x0000001626787810 */ /* 0x000fc80007ffe0ff */
[----:B------:R-:W-:Y:S02]  /*4f7f0*/  IADD3 R123, PT, PT, R15, 0x16, RZ ;  /* 0x000000160f7b7810 */ /* 0x000fe40007ffe0ff */
[----:B------:R-:W5:Y:S01]  /*4f800*/  TLD.LZ RZ, R15, R34, UR6, 1D, 0x1 ;  /* 0x00ff06ff220f7f66 */ /* 0x000f6200081e01ff */
[----:B------:R0:W5:Y:S01]  /*4f810*/  TLD.LZ RZ, R19, R34, UR4, 1D, 0x1 ;  /* 0x00ff04ff22137f66 */ /* 0x00016200081e01ff */
[----:B------:R-:W5:Y:S01]  /*4f820*/  TLD.LZ RZ, R121, R120, UR6, 1D, 0x1 ;  /* 0x00ff06ff78797f66 */ /* 0x000f6200081e01ff */
[----:B------:R-:W5:Y:S01]  /*4f830*/  TLD.LZ RZ, R122, R120, UR4, 1D, 0x1 ;  /* 0x00ff04ff787a7f66 */ /* 0x000f6200081e01ff */
[----:B------:R-:W5:Y:S01]  /*4f840*/  TLD.LZ RZ, R124, R123, UR6, 1D, 0x1 ;  /* 0x00ff06ff7b7c7f66 */ /* 0x000f6200081e01ff */
[----:B------:R1:W5:Y:S01]  /*4f850*/  TLD.LZ RZ, R125, R123, UR4, 1D, 0x1 ;  /* 0x00ff04ff7b7d7f66 */ /* 0x00036200081e01ff */
[----:B------:R-:W-:Y:S01]  /*4f860*/  FSETP.GT.FTZ.AND P0, PT, R131, 8.50705917302346158658e+37, PT ;  /* 0x7e8000008300780b */ /* 0x000fe20003f14000 */
[----:B------:R-:W-:Y:S01]  /*4f870*/  FADD.FTZ R118, R37, R118 ;  /* 0x0000007625767221 */ /* 0x000fe20000010000 */
[----:B------:R-:W2:Y:S03]  /*4f880*/  LDCU.128 UR12, c[0x3][0x1340] ;  /* 0x00c26800ff0c77ac */ /* 0x000ea60008000c00 */
[----:B------:R-:W-:Y:S01]  /*4f890*/  FADD.FTZ R35, R118, R35 ;  /* 0x0000002376237221 */ /* 0x000fe20000010000 */
[----:B------:R-:W3:Y:S01]  /*4f8a0*/  LDCU.128 UR20, c[0x3][0x23b0] ;  /* 0x00c47600ff1477ac */ /* 0x000ee20008000c00 */
[----:B0-----:R-:W-:-:S02]  /*4f8b0*/  HFMA2 R34, -RZ, RZ, 2.984375, 0 ;  /* 0x41f80000ff227431 */ /* 0x001fc400000001ff */
[----:B------:R-:W-:Y:S01]  /*4f8c0*/  FADD.FTZ R35, R35, R2 ;  /* 0x0000000223237221 */ /* 0x000fe20000010000 */
[----:B--2---:R-:W-:Y:S02]  /*4f8d0*/  UIADD3 UR8, UPT, UPT, UR10, 0x16, UR12 ;  /* 0x000000160a087890 */ /* 0x004fe4000fffe00c */
[----:B------:R-:W-:Y:S02]  /*4f8e0*/  UIADD3 UR12, UPT, UPT, UR10, 0x16, UR14 ;  /* 0x000000160a0c7890 */ /* 0x000fe4000fffe00e */
[----:B------:R-:W-:Y:S01]  /*4f8f0*/  UIADD3 UR9, UPT, UPT, UR10, 0x16, UR13 ;  /* 0x000000160a097890 */ /* 0x000fe2000fffe00d */
[----:B------:R-:W-:-:S04]  /*4f900*/  DEPBAR.LE SB5, 0x4 ;  /* 0x0000d1000000791a */ /* 0x000fc80000000000 */
[----:B------:R-:W-:Y:S01]  /*4f910*/  FMUL.FTZ R38, R15, UR31 ;  /* 0x0000001f0f267c20 */ /* 0x000fe20008410000 */
[----:B------:R-:W0:Y:S03]  /*4f920*/  LDCU.128 UR28, c[0x3][0x2d0] ;  /* 0x00c05a00ff1c77ac */ /* 0x000e260008000c00 */
[----:B------:R-:W-:Y:S01]  /*4f930*/  FFMA.FTZ R15, R19, UR25, R38 ;  /* 0x00000019130f7c23 */ /* 0x000fe20008010026 */
[----:B------:R-:W-:-:S03]  /*4f940*/  MOV R19, 0x41f00000 ;  /* 0x41f0000000137802 */ /* 0x000fc60000000f00 */
[----:B------:R-:W-:Y:S01]  /*4f950*/  FADD.FTZ R39, -R36, R15 ;  /* 0x0000000f24277221 */ /* 0x000fe20000010100 */
[----:B------:R-:W-:-:S03]  /*4f960*/  FSEL R127, R19, 7.5, !P0 ;  /* 0x40f00000137f7808 */ /* 0x000fc60004000000 */
[----:B------:R-:W-:-:S03]  /*4f970*/  FMUL.FTZ R38, R39, 0.25 ;  /* 0x3e80000027267820 */ /* 0x000fc60000410000 */
[----:B------:R-:W2:Y:S02]  /*4f980*/  MUFU.RCP R127, R127 ;  /* 0x0000007f007f7308 */ /* 0x000ea40000001000 */
[----:B------:R-:W-:Y:S02]  /*4f990*/  FSEL R19, R38, R39, P0 ;  /* 0x0000002726137208 */ /* 0x000fe40000000000 */
[----:B------:R-:W-:Y:S02]  /*4f9a0*/  FSETP.GT.FTZ.AND P0, PT, R14, 8.50705917302346158658e+37, PT ;  /* 0x7e8000000e00780b */ /* 0x000fe40003f14000 */
[----:B------:R-:W-:Y:S02]  /*4f9b0*/  MOV R38, 0x42000000 ;  /* 0x4200000000267802 */ /* 0x000fe40000000f00 */
[----:B------:R-:W-:Y:S01]  /*4f9c0*/  FSEL R34, R34, 7.75, !P0 ;  /* 0x40f8000022227808 */ /* 0x000fe20004000000 */
[----:B--2---:R-:W-:Y:S01]  /*4f9d0*/  FFMA.FTZ R36, R127, R19, R36 ;  /* 0x000000137f247223 */ /* 0x004fe20000010024 */
[----:B------:R-:W-:-:S04]  /*4f9e0*/  DEPBAR.LE SB5, 0x2 ;  /* 0x0000d0800000791a */ /* 0x000fc80000000000 */
[----:B0-----:R-:W-:-:S04]  /*4f9f0*/  FMUL.FTZ R19, R121, UR28 ;  /* 0x0000001c79137c20 */ /* 0x001fc80008410000 */
[----:B------:R-:W-:Y:S01]  /*4fa00*/  FFMA.FTZ R19, R122, UR26, R19 ;  /* 0x0000001a7a137c23 */ /* 0x000fe20008010013 */
[----:B-1----:R-:W0:Y:S01]  /*4fa10*/  MUFU.RCP R123, R34 ;  /* 0x00000022007b7308 */ /* 0x002e220000001000 */
[----:B-----5:R-:W-:Y:S02]  /*4fa20*/  FMUL.FTZ R2, R124, UR29 ;  /* 0x0000001d7c027c20 */ /* 0x020fe40008410000 */
[----:B------:R-:W-:Y:S02]  /*4fa30*/  FADD.FTZ R37, -R36, R19 ;  /* 0x0000001324257221 */ /* 0x000fe40000010100 */
[----:B------:R-:W-:Y:S02]  /*4fa40*/  FFMA.FTZ R2, R125, UR27, R2 ;  /* 0x0000001b7d027c23 */ /* 0x000fe40008010002 */
[----:B------:R-:W-:-:S05]  /*4fa50*/  FMUL.FTZ R14, R37, 0.25 ;  /* 0x3e800000250e7820 */ /* 0x000fca0000410000 */
[----:B------:R-:W-:Y:S02]  /*4fa60*/  FSEL R121, R14, R37, P0 ;  /* 0x000000250e797208 */ /* 0x000fe40000000000 */
[----:B------:R-:W-:-:S03]  /*4fa70*/  FSETP.GT.FTZ.AND P0, PT, R13, 8.50705917302346158658e+37, PT ;  /* 0x7e8000000d00780b */ /* 0x000fc60003f14000 */
[--C-:B0-----:R-:W-:Y:S01]  /*4fa80*/  FFMA.FTZ R121, R123, R121, R36.reuse ;  /* 0x000000797b797223 */ /* 0x101fe20000010024 */
[----:B------:R-:W-:Y:S01]  /*4fa90*/  FSEL R38, R38, 8, !P0 ;  /* 0x4100000026267808 */ /* 0x000fe20004000000 */
[----:B------:R-:W-:Y:S02]  /*4faa0*/  FADD.FTZ R36, R15, -R36 ;  /* 0x800000240f247221 */ /* 0x000fe40000010000 */
[----:B------:R-:W-:Y:S02]  /*4fab0*/  FADD.FTZ R13, -R121, R2 ;  /* 0x00000002790d7221 */ /* 0x000fe40000010100 */
[----:B------:R-:W-:Y:S01]  /*4fac0*/  FFMA.FTZ R20, R39, R36, R20 ;  /* 0x0000002427147223 */ /* 0x000fe20000010014 */
[----:B------:R-:W0:Y:S01]  /*4fad0*/  MUFU.RCP R38, R38 ;  /* 0x0000002600267308 */ /* 0x000e220000001000 */
[----:B------:R-:W-:Y:S01]  /*4fae0*/  FMUL.FTZ R14, R13, 0.25 ;  /* 0x3e8000000d0e7820 */ /* 0x000fe20000410000 */
[----:B------:R-:W-:-:S04]  /*4faf0*/  IADD3 R36, PT, PT, R4, UR19, RZ ;  /* 0x0000001304247c10 */ /* 0x000fc8000fffe0ff */
[----:B------:R-:W-:Y:S01]  /*4fb00*/  FSEL R14, R14, R13, P0 ;  /* 0x0000000d0e0e7208 */ /* 0x000fe20000000000 */
[----:B------:R-:W-:-:S04]  /*4fb10*/  IMAD R36, R119, UR9, R36 ;  /* 0x0000000977247c24 */ /* 0x000fc8000f8e0224 */
[--C-:B0-----:R-:W-:Y:S01]  /*4fb20*/  FFMA.FTZ R14, R38, R14, R121.reuse ;  /* 0x0000000e260e7223 */ /* 0x101fe20000010079 */
[----:B------:R-:W-:Y:S01]  /*4fb30*/  FADD.FTZ R121, R19, -R121 ;  /* 0x8000007913797221 */ /* 0x000fe20000010000 */
[----:B---3--:R-:W-:Y:S02]  /*4fb40*/  IADD3 R38, PT, PT, R4, UR20, RZ ;  /* 0x0000001404267c10 */ /* 0x008fe4000fffe0ff */
[----:B------:R-:W-:Y:S01]  /*4fb50*/  FADD.FTZ R34, R2, -R14 ;  /* 0x8000000e02227221 */ /* 0x000fe20000010000 */
[----:B------:R-:W-:-:S04]  /*4fb60*/  FFMA.FTZ R20, R37, R121, R20 ;  /* 0x0000007925147223 */ /* 0x000fc80000010014 */
[----:B------:R-:W-:Y:S01]  /*4fb70*/  FFMA.FTZ R20, R13, R34, R20 ;  /* 0x000000220d147223 */ /* 0x000fe20000010014 */
[----:B------:R-:W-:Y:S01]  /*4fb80*/  IADD3 R34, PT, PT, R4, UR18, RZ ;  /* 0x0000001204227c10 */ /* 0x000fe2000fffe0ff */
[----:B------:R-:W-:Y:S01]  /*4fb90*/  IMAD R13, R119, UR12, R38 ;  /* 0x0000000c770d7c24 */ /* 0x000fe2000f8e0226 */
[----:B------:R-:W-:-:S03]  /*4fba0*/  IADD3 R38, PT, PT, R36, 0x16, RZ ;  /* 0x0000001624267810 */ /* 0x000fc60007ffe0ff */
        /* <DEDUP_REMOVED lines=11> */
[----:B------:R-:W-:Y:S01]  /*4fc60*/  FADD.FTZ R35, R35, R0 ;  /* 0x0000000023237221 */ /* 0x000fe20000010000 */
[----:B------:R-:W2:Y:S03]  /*4fc70*/  LDCU.128 UR16, c[0x3][0x1350] ;  /* 0x00c26a00ff1077ac */ /* 0x000ea60008000c00 */
[----:B------:R-:W-:Y:S01]  /*4fc80*/  FADD.FTZ R32, R35, R32 ;  /* 0x0000002023207221 */ /* 0x000fe20000010000 */
[----:B------:R-:W-:-:S03]  /*4fc90*/  UIADD3 UR8, UPT, UPT, UR10, 0x16, UR15 ;  /* 0x000000160a087890 */ /* 0x000fc6000fffe00f */
[----:B------:R-:W-:Y:S01]  /*4fca0*/  FADD.FTZ R31, R32, R31 ;  /* 0x0000001f201f7221 */ /* 0x000fe20000010000 */
[----:B------:R-:W-:Y:S01]  /*4fcb0*/  HFMA2 R32, -RZ, RZ, 3.0234375, 0 ;  /* 0x420c0000ff207431 */ /* 0x000fe200000001ff */
[----:B--2---:R-:W-:Y:S02]  /*4fcc0*/  UIADD3 UR9, UPT, UPT, UR10, 0x16, UR16 ;  /* 0x000000160a097890 */ /* 0x004fe4000fffe010 */
[----:B------:R-:W-:Y:S01]  /*4fcd0*/  UIADD3 UR12, UPT, UPT, UR10, 0x16, UR17 ;  /* 0x000000160a0c7890 */ /* 0x000fe2000fffe011 */
[----:B------:R-:W-:-:S04]  /*4fce0*/  DEPBAR.LE SB5, 0x4 ;  /* 0x0000d1000000791a */ /* 0x000fc80000000000 */
[----:B------:R-:W-:-:S04]  /*4fcf0*/  FMUL.FTZ R13, R13, UR30 ;  /* 0x0000001e0d0d7c20 */ /* 0x000fc80008410000 */
[----:B-1----:R-:W-:Y:S01]  /*4fd00*/  FFMA.FTZ R13, R36, UR24, R13 ;  /* 0x00000018240d7c23 */ /* 0x002fe2000801000d */
[----:B------:R-:W-:-:S03]  /*4fd10*/  HFMA2 R36, -RZ, RZ, 3.0078125, 0 ;  /* 0x42040000ff247431 */ /* 0x000fc600000001ff */
[----:B------:R-:W-:-:S04]  /*4fd20*/  FADD.FTZ R37, -R14, R13 ;  /* 0x0000000d0e257221 */ /* 0x000fc80000010100 */
[----:B------:R-:W-:Y:S01]  /*4fd30*/  FMUL.FTZ R12, R37, 0.25 ;  /* 0x3e800000250c7820 */ /* 0x000fe20000410000 */
[----:B------:R-:W-:-:S04]  /*4fd40*/  FSEL R36, R36, 8.25, !P0 ;  /* 0x4104000024247808 */ /* 0x000fc80004000000 */
[----:B------:R-:W-:Y:S01]  /*4fd50*/  FSEL R39, R12, R37, P0 ;  /* 0x000000250c277208 */ /* 0x000fe20000000000 */
[----:B------:R-:W1:Y:S01]  /*4fd60*/  MUFU.RCP R125, R36 ;  /* 0x00000024007d7308 */ /* 0x000e620000001000 */
[----:B------:R-:W-:Y:S02]  /*4fd70*/  FSETP.GT.FTZ.AND P0, PT, R11, 8.50705917302346158658e+37, PT ;  /* 0x7e8000000b00780b */ /* 0x000fe40003f14000 */
[----:B------:R-:W-:Y:S01]  /*4fd80*/  MOV R11, 0x42080000 ;  /* 0x42080000000b7802 */ /* 0x000fe20000000f00 */
[----:B------:R-:W-:-:S04]  /*4fd90*/  DEPBAR.LE SB5, 0x2 ;  /* 0x0000d0800000791a */ /* 0x000fc80000000000 */
[----:B0-----:R-:W-:Y:S01]  /*4fda0*/  FMUL.FTZ R121, R118, UR31 ;  /* 0x0000001f76797c20 */ /* 0x001fe20008410000 */
[----:B------:R-:W0:Y:S03]  /*4fdb0*/  LDCU.128 UR28, c[0x3][0x2e0] ;  /* 0x00c05c00ff1c77ac */ /* 0x000e260008000c00 */
[----:B------:R-:W-:Y:S01]  /*4fdc0*/  FFMA.FTZ R0, R120, UR25, R121 ;  /* 0x0000001978007c23 */ /* 0x000fe20008010079 */
[----:B-1----:R-:W-:Y:S01]  /*4fdd0*/  FFMA.FTZ R39, R125, R39, R14 ;  /* 0x000000277d277223 */ /* 0x002fe2000001000e */
[----:B------:R-:W-:-:S03]  /*4fde0*/  FSEL R14, R11, 8.5, !P0 ;  /* 0x410800000b0e7808 */ /* 0x000fc60004000000 */
[----:B------:R-:W-:Y:S01]  /*4fdf0*/  FADD.FTZ R121, -R39, R0 ;  /* 0x0000000027797221 */ /* 0x000fe20000010100 */
[----:B------:R-:W-:-:S04]  /*4fe00*/  DEPBAR.LE SB5, 0x1 ;  /* 0x0000d0400000791a */ /* 0x000fc80000000000 */
[----:B0-----:R-:W-:Y:S01]  /*4fe10*/  FMUL.FTZ R122, R122, UR28 ;  /* 0x0000001c7a7a7c20 */ /* 0x001fe20008410000 */
[----:B------:R-:W0:Y:S01]  /*4fe20*/  MUFU.RCP R14, R14 ;  /* 0x0000000e000e7308 */ /* 0x000e220000001000 */
[----:B------:R-:W-:Y:S02]  /*4fe30*/  FMUL.FTZ R12, R121, 0.25 ;  /* 0x3e800000790c7820 */ /* 0x000fe40000410000 */
[----:B-----5:R-:W-:-:S03]  /*4fe40*/  FFMA.FTZ R11, R123, UR26, R122 ;  /* 0x0000001a7b0b7c23 */ /* 0x020fc6000801007a */
[----:B------:R-:W-:Y:S02]  /*4fe50*/  FSEL R12, R12, R121, P0 ;  /* 0x000000790c0c7208 */ /* 0x000fe40000000000 */
[----:B------:R-:W-:-:S04]  /*4fe60*/  FSETP.GT.FTZ.AND P0, PT, R10, 8.50705917302346158658e+37, PT ;  /* 0x7e8000000a00780b */ /* 0x000fc80003f14000 */
[----:B------:R-:W-:-:S04]  /*4fe70*/  FSEL R32, R32, 8.75, !P0 ;  /* 0x410c000020207808 */ /* 0x000fc80004000000 */
[----:B------:R1:W2:Y:S01]  /*4fe80*/  MUFU.RCP R125, R32 ;  /* 0x00000020007d7308 */ /* 0x0002a20000001000 */
[--C-:B0-----:R-:W-:Y:S01]  /*4fe90*/  FFMA.FTZ R12, R14, R12, R39.reuse ;  /* 0x0000000c0e0c7223 */ /* 0x101fe20000010027 */
[----:B------:R-:W-:Y:S01]  /*4fea0*/  FADD.FTZ R39, R13, -R39 ;  /* 0x800000270d277221 */ /* 0x000fe20000010000 */
[----:B------:R-:W-:Y:S02]  /*4feb0*/  IADD3 R14, PT, PT, R4, UR22, RZ ;  /* 0x00000016040e7c10 */ /* 0x000fe4000fffe0ff */
[----:B------:R-:W-:Y:S01]  /*4fec0*/  FADD.FTZ R35, -R12, R11 ;  /* 0x0000000b0c237221 */ /* 0x000fe20000010100 */
[----:B------:R-:W-:-:S03]  /*4fed0*/  FFMA.FTZ R20, R37, R39, R20 ;  /* 0x0000002725147223 */ /* 0x000fc60000010014 */
[----:B------:R-:W-:Y:S01]  /*4fee0*/  FMUL.FTZ R10, R35, 0.25 ;  /* 0x3e800000230a7820 */ /* 0x000fe20000410000 */
[----:B-1----:R-:W-:-:S04]  /*4fef0*/  IADD3 R32, PT, PT, R4, UR23, RZ ;  /* 0x0000001704207c10 */ /* 0x002fc8000fffe0ff */
[----:B------:R-:W-:Y:S01]  /*4ff00*/  FSEL R123, R10, R35, P0 ;  /* 0x000000230a7b7208 */ /* 0x000fe20000000000 */
[----:B------:R-:W-:-:S04]  /*4ff10*/  IMAD R34, R119, UR12, R32 ;  /* 0x0000000c77227c24 */ /* 0x000fc8000f8e0220 */
[--C-:B--2---:R-:W-:Y:S01]  /*4ff20*/  FFMA.FTZ R123, R125, R123, R12.reuse ;  /* 0x0000007b7d7b7223 */ /* 0x104fe2000001000c */
[----:B------:R-:W-:Y:S01]  /*4ff30*/  FADD.FTZ R12, R0, -R12 ;  /* 0x8000000c000c7221 */ /* 0x000fe20000010000 */
[----:B------:R-:W-:Y:S02]  /*4ff40*/  IADD3 R37, PT, PT, R34, 0x16, RZ ;  /* 0x0000001622257810 */ /* 0x000fe40007ffe0ff */
[----:B------:R-:W-:Y:S01]  /*4ff50*/  FADD.FTZ R10, R11, -R123 ;  /* 0x8000007b0b0a7221 */ /* 0x000fe20000010000 */
[----:B------:R-:W-:Y:S01]  /*4ff60*/  FFMA.FTZ R12, R121, R12, R20 ;  /* 0x0000000c790c7223 */ /* 0x000fe20000010014 */
[----:B------:R-:W-:-:S03]  /*4ff70*/  IMAD R20, R119, UR9, R14 ;  /* 0x0000000977147c24 */ /* 0x000fc6000f8e020e */
[----:B------:R-:W-:Y:S01]  /*4ff80*/  FFMA.FTZ R12, R35, R10, R12 ;  /* 0x0000000a230c7223 */ /* 0x000fe2000001000c */
[----:B------:R-:W-:Y:S02]  /*4ff90*/  IADD3 R10, PT, PT, R4, UR21, RZ ;  /* 0x00000015040a7c10 */ /* 0x000fe4000fffe0ff */
[----:B------:R-:W-:-:S03]  /*4ffa0*/  IADD3 R32, PT, PT, R20, 0x16, RZ ;  /* 0x0000001614207810 */ /* 0x000fc60007ffe0ff */
[----:B------:R-:W-:-:S05]  /*4ffb0*/  IMAD R10, R119, UR8, R10 ;  /* 0x00000008770a7c24 */ /* 0x000fca000f8e020a */
[----:B------:R-:W-:-:S04]  /*4ffc0*/  IADD3 R14, PT, PT, R10, 0x16, RZ ;  /* 0x000000160a0e7810 */ /* 0x000fc80007ffe0ff */
[----:B------:R-:W5:Y:S01]  /*4ffd0*/  TLD.LZ RZ, R10, R14, UR6, 1D, 0x1 ;  /* 0x00ff06ff0e0a7f66 */ /* 0x000f6200081e01ff */
[----:B------:R0:W5:Y:S01]  /*4ffe0*/  TLD.LZ RZ, R20, R14, UR4, 1D, 0x1 ;  /* 0x00ff04ff0e147f66 */ /* 0x00016200081e01ff */
[----:B------:R-:W5:Y:S01]  /*4fff0*/  TLD.LZ RZ, R34, R32, UR6, 1D, 0x1 ;  /* 0x00ff06ff20227f66 */ /* 0x000f6200081e01ff */
[----:B------:R1:W5:Y:S01]  /*50000*/  TLD.LZ RZ, R36, R32, UR4, 1D, 0x1 ;  /* 0x00ff04ff20247f66 */ /* 0x00036200081e01ff */
[----:B------:R-:W5:Y:S01]  /*50010*/  TLD.LZ RZ, R38, R37, UR6, 1D, 0x1 ;  /* 0x00ff06ff25267f66 */ /* 0x000f6200081e01ff */
[----:B------:R2:W5:Y:S01]  /*50020*/  TLD.LZ RZ, R39, R37, UR4, 1D, 0x1 ;  /* 0x00ff04ff25277f66 */ /* 0x00056200081e01ff */
[----:B------:R-:W-:Y:S01]  /*50030*/  FSETP.GT.FTZ.AND P0, PT, R9, 8.50705917302346158658e+37, PT ;  /* 0x7e8000000900780b */ /* 0x000fe20003f14000 */
[----:B------:R-:W-:Y:S01]  /*50040*/  FADD.FTZ R30, R31, R30 ;  /* 0x0000001e1f1e7221 */ /* 0x000fe20000010000 */
[----:B------:R-:W-:Y:S01]  /*50050*/  MOV R9, 0x42100000 ;  /* 0x4210000000097802 */ /* 0x000fe20000000f00 */
[----:B------:R-:W3:Y:S02]  /*50060*/  LDCU.128 UR20, c[0x3][0x23c0] ;  /* 0x00c47800ff1477ac */ /* 0x000ee40008000c00 */
[----:B------:R-:W-:Y:S01]  /*50070*/  FADD.FTZ R29, R30, R29 ;  /* 0x0000001d1e1d7221 */ /* 0x000fe20000010000 */
[----:B------:R-:W-:Y:S01]  /*50080*/  FSEL R118, R9, 9, !P0 ;  /* 0x4110000009767808 */ /* 0x000fe20004000000 */
[----:B------:R-:W4:Y:S01]  /*50090*/  LDCU.128 UR12, c[0x3][0x1360] ;  /* 0x00c26c00ff0c77ac */ /* 0x000f220008000c00 */
[----:B0-----:R-:W-:-:S02]  /*500a0*/  HFMA2 R14, -RZ, RZ, 3.0390625, 0 ;  /* 0x42140000ff0e7431 */ /* 0x001fc400000001ff */
[----:B------:R-:W-:Y:S01]  /*500b0*/  FADD.FTZ R28, R29, R28 ;  /* 0x0000001c1d1c7221 */ /* 0x000fe20000010000 */
[----:B------:R-:W-:Y:S01]  /*500c0*/  UIADD3 UR8, UPT, UPT, UR10, 0x16, UR18 ;  /* 0x000000160a087890 */ /* 0x000fe2000fffe012 */
[----:B------:R-:W0:Y:S01]  /*500d0*/  MUFU.RCP R118, R118 ;  /* 0x0000007600767308 */ /* 0x000e220000001000 */
[----:B------:R-:W-:Y:S02]  /*500e0*/  UIADD3 UR9, UPT, UPT, UR10, 0x16, UR19 ;  /* 0x000000160a097890 */ /* 0x000fe4000fffe013 */
[----:B----4-:R-:W-:Y:S01]  /*500f0*/  UIADD3 UR12, UPT, UPT, UR10, 0x16, UR12 ;  /* 0x000000160a0c7890 */ /* 0x010fe2000fffe00c */
[----:B------:R-:W-:-:S04]  /*50100*/  DEPBAR.LE SB5, 0x4 ;  /* 0x0000d1000000791a */ /* 0x000fc80000000000 */
[----:B------:R-:W-:-:S04]  /*50110*/  FMUL.FTZ R35, R10, UR29 ;  /* 0x0000001d0a237c20 */ /* 0x000fc80008410000 */
[----:B------:R-:W-:Y:S01]  /*50120*/  FFMA.FTZ R10, R20, UR27, R35 ;  /* 0x0000001b140a7c23 */ /* 0x000fe20008010023 */
[----:B------:R-:W4:Y:S03]  /*50130*/  LDCU.128 UR24, c[0x3][0x90] ;  /* 0x00c01200ff1877ac */ /* 0x000f260008000c00 */
[----:B------:R-:W-:-:S04]  /*50140*/  FADD.FTZ R35, -R123, R10 ;  /* 0x0000000a7b237221 */ /* 0x000fc80000010100 */
[----:B------:R-:W-:Y:S01]  /*50150*/  FMUL.FTZ R20, R35, 0.25 ;  /* 0x3e80000023147820 */ /* 0x000fe20000410000 */
[----:B------:R-:W-:-:S04]  /*50160*/  DEPBAR.LE SB5, 0x3 ;  /* 0x0000d0c00000791a */ /* 0x000fc80000000000 */
[----:B------:R-:W-:Y:S01]  /*50170*/  FMUL.FTZ R9, R34, UR30 ;  /* 0x0000001e22097c20 */ /* 0x000fe20008410000 */
[----:B------:R-:W-:Y:S02]  /*50180*/  FSEL R20, R20, R35, P0 ;  /* 0x0000002314147208 */ /* 0x000fe40000000000 */
[----:B------:R-:W-:-:S03]  /*50190*/  FSETP.GT.FTZ.AND P0, PT, R8, 8.50705917302346158658e+37, PT ;  /* 0x7e8000000800780b */ /* 0x000fc60003f14000 */
[----:B0-----:R-:W-:Y:S01]  /*501a0*/  FFMA.FTZ R20, R118, R20, R123 ;  /* 0x0000001476147223 */ /* 0x001fe2000001007b */
[----:B-1----:R-:W-:Y:S01]  /*501b0*/  FSEL R32, R14, 9.25, !P0 ;  /* 0x411400000e207808 */ /* 0x002fe20004000000 */
[----:B------:R-:W-:-:S04]  /*501c0*/  DEPBAR.LE SB5, 0x2 ;  /* 0x0000d0800000791a */ /* 0x000fc80000000000 */
[----:B----4-:R-:W-:Y:S01]  /*501d0*/  FFMA.FTZ R9, R36, UR24, R9 ;  /* 0x0000001824097c23 */ /* 0x010fe20008010009 */
[----:B------:R3:W0:Y:S03]  /*501e0*/  MUFU.RCP R29, R32 ;  /* 0x00000020001d7308 */ /* 0x0006260000001000 */
[----:B------:R-:W-:-:S04]  /*501f0*/  FADD.FTZ R31, -R20, R9 ;  /* 0x00000009141f7221 */ /* 0x000fc80000010100 */
[----:B------:R-:W-:Y:S01]  /*50200*/  FMUL.FTZ R8, R31, 0.25 ;  /* 0x3e8000001f087820 */ /* 0x000fe20000410000 */
[----:B---3--:R-:W-:-:S04]  /*50210*/  IADD3 R32, PT, PT, R4, UR22, RZ ;  /* 0x0000001604207c10 */ /* 0x008fc8000fffe0ff */
[----:B--2---:R-:W-:Y:S01]  /*50220*/  FSEL R37, R8, R31, P0 ;  /* 0x0000001f08257208 */ /* 0x004fe20000000000 */
[----:B-----5:R-:W-:Y:S01]  /*50230*/  FMUL.FTZ R8, R38, UR31 ;  /* 0x0000001f26087c20 */ /* 0x020fe20008410000 */
[----:B------:R-:W-:-:S03]  /*50240*/  FSETP.GT.FTZ.AND P0, PT, R7, 8.50705917302346158658e+37, PT ;  /* 0x7e8000000700780b */ /* 0x000fc60003f14000 */
[----:B------:R-:W-:Y:S01]  /*50250*/  FFMA.FTZ R8, R39, UR25, R8 ;  /* 0x0000001927087c23 */ /* 0x000fe20008010008 */
[--C-:B0-----:R-:W-:Y:S01]  /*50260*/  FFMA.FTZ R37, R29, R37, R20.reuse ;  /* 0x000000251d257223 */ /* 0x101fe20000010014 */
[----:B------:R-:W-:Y:S01]  /*50270*/  MOV R29, 0x42180000 ;  /* 0x42180000001d7802 */ /* 0x000fe20000000f00 */
[----:B------:R-:W-:Y:S02]  /*50280*/  FADD.FTZ R20, R10, -R20 ;  /* 0x800000140a147221 */ /* 0x000fe40000010000 */
[----:B------:R-:W-:Y:S01]  /*50290*/  FADD.FTZ R7, -R37, R8 ;  /* 0x0000000825077221 */ /* 0x000fe20000010100 */
[----:B------:R-:W-:Y:S01]  /*502a0*/  FSEL R29, R29, 9.5, !P0 ;  /* 0x411800001d1d7808 */ /* 0x000fe20004000000 */
[----:B------:R-:W-:Y:S02]  /*502b0*/  FFMA.FTZ R12, R35, R20, R12 ;  /* 0x00000014230c7223 */ /* 0x000fe4000001000c */
[----:B------:R-:W-:Y:S01]  /*502c0*/  FMUL.FTZ R14, R7, 0.25 ;  /* 0x3e800000070e7820 */ /* 0x000fe20000410000 */
[----:B------:R-:W0:Y:S04]  /*502d0*/  MUFU.RCP R30, R29 ;  /* 0x0000001d001e7308 */ /* 0x000e280000001000 */
[----:B------:R-:W-:-:S05]  /*502e0*/  FSEL R14, R14, R7, P0 ;  /* 0x000000070e0e7208 */ /* 0x000fca0000000000 */
[--C-:B0-----:R-:W-:Y:S01]  /*502f0*/  FFMA.FTZ R14, R30, R14, R37.reuse ;  /* 0x0000000e1e0e7223 */ /* 0x101fe20000010025 */
[----:B------:R-:W-:Y:S01]  /*50300*/  FADD.FTZ R37, R9, -R37 ;  /* 0x8000002509257221 */ /* 0x000fe20000010000 */
[----:B------:R-:W-:Y:S02]  /*50310*/  IADD3 R30, PT, PT, R4, UR21, RZ ;  /* 0x00000015041e7c10 */ /* 0x000fe4000fffe0ff */
[----:B------:R-:W-:Y:S01]  /*50320*/  FADD.FTZ R20, R8, -R14 ;  /* 0x8000000e08147221 */ /* 0x000fe20000010000 */
[----:B------:R-:W-:Y:S02]  /*50330*/  FFMA.FTZ R12, R31, R37, R12 ;  /* 0x000000251f0c7223 */ /* 0x000fe4000001000c */
[----:B------:R-:W-:Y:S02]  /*50340*/  IMAD R30, R119, UR9, R30 ;  /* 0x00000009771e7c24 */ /* 0x000fe4000f8e021e */
        /* <DEDUP_REMOVED lines=15> */
[----:B------:R-:W-:Y:S01]  /*50440*/  FADD.FTZ R27, R28, R27 ;  /* 0x0000001b1c1b7221 */ /* 0x000fe20000010000 */
[----:B------:R-:W1:Y:S03]  /*50450*/  LDCU.128 UR16, c[0x3][0x23d0] ;  /* 0x00c47a00ff1077ac */ /* 0x000e660008000c00 */
[----:B------:R-:W-:Y:S01]  /*50460*/  FADD.FTZ R26, R27, R26 ;  /* 0x0000001a1b1a7221 */ /* 0x000fe20000010000 */
[----:B------:R-:W-:-:S03]  /*50470*/  UIADD3 UR8, UPT, UPT, UR10, 0x16, UR13 ;  /* 0x000000160a087890 */ /* 0x000fc6000fffe00d */
[----:B------:R-:W-:Y:S01]  /*50480*/  FADD.FTZ R26, R26, R33 ;  /* 0x000000211a1a7221 */ /* 0x000fe20000010000 */
[----:B------:R-:W-:Y:S02]  /*50490*/  UIADD3 UR9, UPT, UPT, UR10, 0x16, UR14 ;  /* 0x000000160a097890 */ /* 0x000fe4000fffe00e */
[----:B------:R-:W-:Y:S01]  /*504a0*/  UIADD3 UR12, UPT, UPT, UR10, 0x16, UR15 ;  /* 0x000000160a0c7890 */ /* 0x000fe2000fffe00f */
[----:B------:R-:W-:-:S04]  /*504b0*/  DEPBAR.LE SB5, 0x4 ;  /* 0x0000d1000000791a */ /* 0x000fc80000000000 */
[----:B0-----:R-:W-:-:S04]  /*504c0*/  FMUL.FTZ R30, R7, UR28 ;  /* 0x0000001c071e7c20 */ /* 0x001fc80008410000 */
[----:B------:R-:W-:Y:S01]  /*504d0*/  FFMA.FTZ R7, R29, UR26, R30 ;  /* 0x0000001a1d077c23 */ /* 0x000fe2000801001e */
[----:B------:R-:W-:-:S03]  /*504e0*/  HFMA2 R30, -RZ, RZ, 3.0546875, 0 ;  /* 0x421c0000ff1e7431 */ /* 0x000fc600000001ff */
[----:B------:R-:W-:-:S04]  /*504f0*/  FADD.FTZ R29, -R14, R7 ;  /* 0x000000070e1d7221 */ /* 0x000fc80000010100 */
[----:B------:R-:W-:Y:S01]  /*50500*/  FMUL.FTZ R6, R29, 0.25 ;  /* 0x3e8000001d067820 */ /* 0x000fe20000410000 */
[----:B------:R-:W-:-:S04]  /*50510*/  FSEL R30, R30, 9.75, !P0 ;  /* 0x411c00001e1e7808 */ /* 0x000fc80004000000 */
[----:B------:R-:W-:Y:S01]  /*50520*/  FSEL R31, R6, R29, P0 ;  /* 0x0000001d061f7208 */ /* 0x000fe20000000000 */
[----:B------:R0:W2:Y:S01]  /*50530*/  MUFU.RCP R39, R30 ;  /* 0x0000001e00277308 */ /* 0x0000a20000001000 */
[----:B------:R-:W-:Y:S01]  /*50540*/  FSETP.GT.FTZ.AND P0, PT, R130, 8.50705917302346158658e+37, PT ;  /* 0x7e8000008200780b */ /* 0x000fe20003f14000 */
[----:B------:R-:W-:-:S04]  /*50550*/  DEPBAR.LE SB5, 0x2 ;  /* 0x0000d0800000791a */ /* 0x000fc80000000000 */
[----:B------:R-:W-:-:S04]  /*50560*/  FMUL.FTZ R6, R34, UR29 ;  /* 0x0000001d22067c20 */ /* 0x000fc80008410000 */
[----:B------:R-:W-:Y:S01]  /*50570*/  FFMA.FTZ R6, R35, UR27, R6 ;  /* 0x0000001b23067c23 */ /* 0x000fe20008010006 */
[----:B------:R-:W3:Y:S01]  /*50580*/  LDCU.128 UR24, c[0x3][0xa0] ;  /* 0x00c01400ff1877ac */ /* 0x000ee20008000c00 */
[----:B0-----:R-:W-:Y:S02]  /*50590*/  HFMA2 R30, -RZ, RZ, 3.0703125, 0 ;  /* 0x42240000ff1e7431 */ /* 0x001fe400000001ff */
[----:B--2---:R-:W-:Y:S01]  /*505a0*/  FFMA.FTZ R31, R39, R31, R14 ;  /* 0x0000001f271f7223 */ /* 0x004fe2000001000e */
[----:B------:R-:W-:-:S03]  /*505b0*/  MOV R14, 0x42200000 ;  /* 0x42200000000e7802 */ /* 0x000fc60000000f00 */
[----:B------:R-:W-:Y:S01]  /*505c0*/  FADD.FTZ R35, -R31, R6 ;  /* 0x000000061f237221 */ /* 0x000fe20000010100 */
[----:B------:R-:W-:-:S03]  /*505d0*/  FSEL R28, R14, 10, !P0 ;  /* 0x412000000e1c7808 */ /* 0x000fc60004000000 */
[----:B------:R-:W-:-:S03]  /*505e0*/  FMUL.FTZ R12, R35, 0.25 ;  /* 0x3e800000230c7820 */ /* 0x000fc60000410000 */
[----:B------:R-:W0:Y:S02]  /*505f0*/  MUFU.RCP R28, R28 ;  /* 0x0000001c001c7308 */ /* 0x000e240000001000 */
[----:B------:R-:W-:Y:S02]  /*50600*/  FSEL R12, R12, R35, P0 ;  /* 0x000000230c0c7208 */ /* 0x000fe40000000000 */
[----:B------:R-:W-:Y:S01]  /*50610*/  FSETP.GT.FTZ.AND P0, PT, R129, 8.50705917302346158658e+37, PT ;  /* 0x7e8000008100780b */ /* 0x000fe20003f14000 */
[----:B------:R-:W-:-:S04]  /*50620*/  DEPBAR.LE SB5, 0x1 ;  /* 0x0000d0400000791a */ /* 0x000fc80000000000 */
[----:B------:R-:W-:Y:S01]  /*50630*/  FMUL.FTZ R37, R37, UR30 ;  /* 0x0000001e25257c20 */ /* 0x000fe20008410000 */
[----:B------:R-:W-:-:S06]  /*50640*/  FSEL R30, R30, 10.25, !P0 ;  /* 0x412400001e1e7808 */ /* 0x000fcc0004000000 */
[----:B------:R-:W2:Y:S01]  /*50650*/  MUFU.RCP R30, R30 ;  /* 0x0000001e001e7308 */ /* 0x000ea20000001000 */
[----:B0-----:R-:W-:Y:S01]  /*50660*/  FFMA.FTZ R27, R28, R12, R31 ;  /* 0x0000000c1c1b7223 */ /* 0x001fe2000001001f */
[----:B---3-5:R-:W-:Y:S01]  /*50670*/  FFMA.FTZ R12, R38, UR24, R37 ;  /* 0x00000018260c7c23 */ /* 0x028fe20008010025 */
[----:B------:R-:W-:Y:S01]  /*50680*/  FADD.FTZ R31, R7, -R31 ;  /* 0x8000001f071f7221 */ /* 0x000fe20000010000 */
[----:B------:R-:W-:Y:S02]  /*50690*/  IADD3 R28, PT, PT, R4, UR23, RZ ;  /* 0x00000017041c7c10 */ /* 0x000fe4000fffe0ff */
[----:B------:R-:W-:Y:S01]  /*506a0*/  FADD.FTZ R33, -R27, R12 ;  /* 0x0000000c1b217221 */ /* 0x000fe20000010100 */
[----:B------:R-:W-:Y:S02]  /*506b0*/  FFMA.FTZ R20, R29, R31, R20 ;  /* 0x0000001f1d147223 */ /* 0x000fe40000010014 */
[----:B------:R-:W-:Y:S02]  /*506c0*/  IMAD R28, R119, UR8, R28 ;  /* 0x00000008771c7c24 */ /* 0x000fe4000f8e021c */
[----:B------:R-:W-:-:S03]  /*506d0*/  FMUL.FTZ R14, R33, 0.25 ;  /* 0x3e800000210e7820 */ /* 0x000fc60000410000 */
[----:B------:R-:W-:Y:S02]  /*506e0*/  IADD3 R28, PT, PT, R28, 0x16, RZ ;  /* 0x000000161c1c7810 */ /* 0x000fe40007ffe0ff */
[----:B------:R-:W-:-:S05]  /*506f0*/  FSEL R14, R14, R33, P0 ;  /* 0x000000210e0e7208 */ /* 0x000fca0000000000 */
[--C-:B--2---:R-:W-:Y:S01]  /*50700*/  FFMA.FTZ R29, R30, R14, R27.reuse ;  /* 0x0000000e1e1d7223 */ /* 0x104fe2000001001b */
[----:B------:R-:W-:-:S03]  /*50710*/  FADD.FTZ R27, R6, -R27 ;  /* 0x8000001b061b7221 */ /* 0x000fc60000010000 */
[----:B------:R-:W-:Y:S01]  /*50720*/  FADD.FTZ R14, R12, -R29 ;  /* 0x8000001d0c0e7221 */ /* 0x000fe20000010000 */
[----:B------:R-:W-:-:S04]  /*50730*/  FFMA.FTZ R20, R35, R27, R20 ;  /* 0x0000001b23147223 */ /* 0x000fc80000010014 */
[----:B------:R-:W-:Y:S01]  /*50740*/  FFMA.FTZ R33, R33, R14, R20 ;  /* 0x0000000e21217223 */ /* 0x000fe20000010014 */
[C---:B-1----:R-:W-:Y:S02]  /*50750*/  IADD3 R14, PT, PT, R4.reuse, UR16, RZ ;  /* 0x00000010040e7c10 */ /* 0x042fe4000fffe0ff */
[----:B------:R-:W-:-:S03]  /*50760*/  IADD3 R20, PT, PT, R4, UR17, RZ ;  /* 0x0000001104147c10 */ /* 0x000fc6000fffe0ff */
[C---:B------:R-:W-:Y:S02]  /*50770*/  IMAD R14, R119.reuse, UR9, R14 ;  /* 0x00000009770e7c24 */ /* 0x040fe4000f8e020e */
[----:B------:R-:W-:-:S03]  /*50780*/  IMAD R20, R119, UR12, R20 ;  /* 0x0000000c77147c24 */ /* 0x000fc6000f8e0214 */
[----:B------:R-:W-:Y:S02]  /*50790*/  IADD3 R31, PT, PT, R14, 0x16, RZ ;  /* 0x000000160e1f7810 */ /* 0x000fe40007ffe0ff */
[----:B------:R-:W5:Y:S01]  /*507a0*/  TLD.LZ RZ, R14, R28, UR6, 1D, 0x1 ;  /* 0x00ff06ff1c0e7f66 */ /* 0x000f6200081e01ff */
[----:B------:R-:W-:Y:S02]  /*507b0*/  IADD3 R35, PT, PT, R20, 0x16, RZ ;  /* 0x0000001614237810 */ /* 0x000fe40007ffe0ff */
[----:B------:R0:W5:Y:S01]  /*507c0*/  TLD.LZ RZ, R20, R28, UR4, 1D, 0x1 ;  /* 0x00ff04ff1c147f66 */ /* 0x00016200081e01ff */
[----:B------:R-:W5:Y:S01]  /*507d0*/  TLD.LZ RZ, R32, R31, UR6, 1D, 0x1 ;  /* 0x00ff06ff1f207f66 */ /* 0x000f6200081e01ff */
[----:B------:R1:W5:Y:S01]  /*507e0*/  TLD.LZ RZ, R34, R31, UR4, 1D, 0x1 ;  /* 0x00ff04ff1f227f66 */ /* 0x00036200081e01ff */
[----:B------:R-:W5:Y:S01]  /*507f0*/  TLD.LZ RZ, R36, R35, UR6, 1D, 0x1 ;  /* 0x00ff06ff23247f66 */ /* 0x000f6200081e01ff */
[----:B------:R-:W5:Y:S01]  /*50800*/  TLD.LZ RZ, R37, R35, UR4, 1D, 0x1 ;  /* 0x00ff04ff23257f66 */ /* 0x000f6200081e01ff */
[----:B------:R-:W-:Y:S01]  /*50810*/  FSETP.GT.FTZ.AND P0, PT, R145, 8.50705917302346158658e+37, PT ;  /* 0x7e8000009100780b */ /* 0x000fe20003f14000 */
[----:B------:R-:W-:Y:S01]  /*50820*/  FADD.FTZ R25, R26, R25 ;  /* 0x000000191a197221 */ /* 0x000fe20000010000 */
[----:B------:R-:W2:Y:S03]  /*50830*/  LDCU.128 UR12, c[0x3][0x1370] ;  /* 0x00c26e00ff0c77ac */ /* 0x000ea60008000c00 */
[----:B------:R-:W-:Y:S01]  /*50840*/  FADD.FTZ R24, R25, R24 ;  /* 0x0000001819187221 */ /* 0x000fe20000010000 */
[----:B------:R-:W3:Y:S01]  /*50850*/  LDCU.128 UR20, c[0x3][0x23e0] ;  /* 0x00c47c00ff1477ac */ /* 0x000ee20008000c00 */
[----:B0-----:R-:W-:-:S02]  /*50860*/  HFMA2 R28, -RZ, RZ, 3.0859375, 0 ;  /* 0x422c0000ff1c7431 */ /* 0x001fc400000001ff */
[----:B------:R-:W-:Y:S01]  /*50870*/  FADD.FTZ R25, R24, R23 ;  /* 0x0000001718197221 */ /* 0x000fe20000010000 */
[----:B-1----:R-:W-:Y:S01]  /*50880*/  MOV R31, 0x42300000 ;  /* 0x42300000001f7802 */ /* 0x002fe20000000f00 */
        /* <DEDUP_REMOVED lines=11> */
[----:B------:R-:W1:Y:S02]  /*50940*/  MUFU.RCP R38, R38 ;  /* 0x0000002600267308 */ /* 0x000e640000001000 */
[----:B------:R-:W-:Y:S02]  /*50950*/  FSEL R20, R27, R30, P0 ;  /* 0x0000001e1b147208 */ /* 0x000fe40000000000 */
[----:B------:R-:W-:Y:S01]  /*50960*/  FSETP.GT.FTZ.AND P0, PT, R75, 8.50705917302346158658e+37, PT ;  /* 0x7e8000004b00780b */ /* 0x000fe20003f14000 */
[----:B------:R-:W-:-:S04]  /*50970*/  DEPBAR.LE SB5, 0x3 ;  /* 0x0000d0c00000791a */ /* 0x000fc80000000000 */
[----:B0-----:R-:W-:Y:S01]  /*50980*/  FMUL.FTZ R27, R32, UR28 ;  /* 0x0000001c201b7c20 */ /* 0x001fe20008410000 */
[----:B------:R-:W-:-:S06]  /*50990*/  FSEL R32, R28, 10.75, !P0 ;  /* 0x412c00001c207808 */ /* 0x000fcc0004000000 */
[----:B------:R-:W0:Y:S01]  /*509a0*/  MUFU.RCP R32, R32 ;  /* 0x0000002000207308 */ /* 0x000e220000001000 */
[----:B-1----:R-:W-:Y:S01]  /*509b0*/  FFMA.FTZ R29, R38, R20, R29 ;  /* 0x00000014261d7223 */ /* 0x002fe2000001001d */
[----:B------:R-:W-:-:S04]  /*509c0*/  DEPBAR.LE SB5, 0x2 ;  /* 0x0000d0800000791a */ /* 0x000fc80000000000 */
[----:B------:R-:W-:-:S04]  /*509d0*/  FFMA.FTZ R20, R34, UR26, R27 ;  /* 0x0000001a22147c23 */ /* 0x000fc8000801001b */
        /* <DEDUP_REMOVED lines=8> */
[----:B------:R-:W-:Y:S01]  /*50a60*/  FSEL R34, R31, 11, !P0 ;  /* 0x413000001f227808 */ /* 0x000fe20004000000 */
[----:B------:R-:W-:Y:S02]  /*50a70*/  FADD.FTZ R29, R14, -R29 ;  /* 0x8000001d0e1d7221 */ /* 0x000fe40000010000 */
[----:B------:R-:W-:Y:S01]  /*50a80*/  FADD.FTZ R27, -R28, R23 ;  /* 0x000000171c1b7221 */ /* 0x000fe20000010100 */
[----:B------:R0:W1:Y:S01]  /*50a90*/  MUFU.RCP R35, R34 ;  /* 0x0000002200237308 */ /* 0x0000620000001000 */
[----:B------:R-:W-:Y:S01]  /*50aa0*/  FFMA.FTZ R29, R30, R29, R33 ;  /* 0x0000001d1e1d7223 */ /* 0x000fe20000010021 */
[----:B---3--:R-:W-:Y:S01]  /*50ab0*/  IADD3 R30, PT, PT, R4, UR20, RZ ;  /* 0x00000014041e7c10 */ /* 0x008fe2000fffe0ff */
[----:B------:R-:W-:-:S04]  /*50ac0*/  FMUL.FTZ R24, R27, 0.25 ;  /* 0x3e8000001b187820 */ /* 0x000fc80000410000 */
[----:B------:R-:W-:Y:S01]  /*50ad0*/  IMAD R30, R119, UR12, R30 ;  /* 0x0000000c771e7c24 */ /* 0x000fe2000f8e021e */
[----:B------:R-:W-:-:S04]  /*50ae0*/  FSEL R31, R24, R27, P0 ;  /* 0x0000001b181f7208 */ /* 0x000fc80000000000 */
[----:B0-----:R-:W-:Y:S01]  /*50af0*/  IADD3 R34, PT, PT, R30, 0x16, RZ ;  /* 0x000000161e227810 */ /* 0x001fe20007ffe0ff */
[--C-:B-1----:R-:W-:Y:S01]  /*50b00*/  FFMA.FTZ R31, R35, R31, R28.reuse ;  /* 0x0000001f231f7223 */ /* 0x102fe2000001001c */
        /* <DEDUP_REMOVED lines=11> */
[----:B------:R0:W5:Y:S01]  /*50bc0*/  TLD.LZ RZ, R27, R26, UR4, 1D, 0x1 ;  /* 0x00ff04ff1a1b7f66 */ /* 0x00016200081e01ff */
[----:B------:R-:W5:Y:S01]  /*50bd0*/  TLD.LZ RZ, R32, R29, UR6, 1D, 0x1 ;  /* 0x00ff06ff1d207f66 */ /* 0x000f6200081e01ff */
[----:B------:R1:W5:Y:S01]  /*50be0*/  TLD.LZ RZ, R33, R29, UR4, 1D, 0x1 ;  /* 0x00ff04ff1d217f66 */ /* 0x00036200081e01ff */
[----:B------:R-:W5:Y:S01]  /*50bf0*/  TLD.LZ RZ, R35, R34, UR6, 1D, 0x1 ;  /* 0x00ff06ff22237f66 */ /* 0x000f6200081e01ff */
[----:B------:R2:W5:Y:S01]  /*50c00*/  TLD.LZ RZ, R36, R34, UR4, 1D, 0x1 ;  /* 0x00ff04ff22247f66 */ /* 0x00056200081e01ff */
[----:B------:R-:W3:Y:S01]  /*50c10*/  LDCU.128 UR24, c[0x3][0xb0] ;  /* 0x00c01600ff1877ac */ /* 0x000ee20008000c00 */
[----:B------:R-:W-:Y:S01]  /*50c20*/  HFMA2 R37, -RZ, RZ, 3.1015625, 0 ;  /* 0x42340000ff257431 */ /* 0x000fe200000001ff */
[----:B------:R-:W-:Y:S01]  /*50c30*/  FSETP.GT.FTZ.AND P0, PT, R73, 8.50705917302346158658e+37, PT ;  /* 0x7e8000004900780b */ /* 0x000fe20003f14000 */
[----:B------:R-:W-:Y:S01]  /*50c40*/  UIADD3 UR8, UPT, UPT, UR10, 0x16, UR15 ;  /* 0x000000160a087890 */ /* 0x000fe2000fffe00f */
[----:B------:R-:W4:Y:S01]  /*50c50*/  LDCU.128 UR16, c[0x3][0x1380] ;  /* 0x00c27000ff1077ac */ /* 0x000f220008000c00 */
[----:B0-----:R-:W-:Y:S01]  /*50c60*/  FADD.FTZ R26, R25, R22 ;  /* 0x00000016191a7221 */ /* 0x001fe20000010000 */
[----:B------:R-:W-:-:S03]  /*50c70*/  FSEL R37, R37, 11.25, !P0 ;  /* 0x4134000025257808 */ /* 0x000fc60004000000 */
[----:B------:R-:W-:Y:S01]  /*50c80*/  FADD.FTZ R26, R26, R21 ;  /* 0x000000151a1a7221 */ /* 0x000fe20000010000 */
[----:B------:R-:W0:Y:S01]  /*50c90*/  MUFU.RCP R22, R37 ;  /* 0x0000002500167308 */ /* 0x000e220000001000 */
[----:B-1----:R-:W-:Y:S02]  /*50ca0*/  MOV R29, 0x42380000 ;  /* 0x42380000001d7802 */ /* 0x002fe40000000f00 */
[----:B------:R-:W-:Y:S01]  /*50cb0*/  FADD.FTZ R26, R26, R5 ;  /* 0x000000051a1a7221 */ /* 0x000fe20000010000 */
[----:B----4-:R-:W-:Y:S02]  /*50cc0*/  UIADD3 UR9, UPT, UPT, UR10, 0x16, UR16 ;  /* 0x000000160a097890 */ /* 0x010fe4000fffe010 */
[----:B------:R-:W-:Y:S01]  /*50cd0*/  UIADD3 UR12, UPT, UPT, UR10, 0x16, UR17 ;  /* 0x000000160a0c7890 */ /* 0x000fe2000fffe011 */
[----:B------:R-:W-:-:S04]  /*50ce0*/  DEPBAR.LE SB5, 0x4 ;  /* 0x0000d1000000791a */ /* 0x000fc80000000000 */
[----:B------:R-:W-:-:S04]  /*50cf0*/  FMUL.FTZ R24, R24, UR30 ;  /* 0x0000001e18187c20 */ /* 0x000fc80008410000 */
[----:B---3--:R-:W-:-:S04]  /*50d00*/  FFMA.FTZ R24, R27, UR24, R24 ;  /* 0x000000181b187c23 */ /* 0x008fc80008010018 */
[----:B------:R-:W-:-:S04]  /*50d10*/  FADD.FTZ R27, -R31, R24 ;  /* 0x000000181f1b7221 */ /* 0x000fc80000010100 */
[----:B------:R-:W-:-:S05]  /*50d20*/  FMUL.FTZ R30, R27, 0.25 ;  /* 0x3e8000001b1e7820 */ /* 0x000fca0000410000 */
[----:B------:R-:W-:Y:S02]  /*50d30*/  FSEL R30, R30, R27, P0 ;  /* 0x0000001b1e1e7208 */ /* 0x000fe40000000000 */
[----:B------:R-:W-:-:S03]  /*50d40*/  FSETP.GT.FTZ.AND P0, PT, R72, 8.50705917302346158658e+37, PT ;  /* 0x7e8000004800780b */ /* 0x000fc60003f14000 */
[----:B0-----:R-:W-:Y:S01]  /*50d50*/  FFMA.FTZ R31, R22, R30, R31 ;  /* 0x0000001e161f7223 */ /* 0x001fe2000001001f */
[----:B------:R-:W-:-:S04]  /*50d60*/  DEPBAR.LE SB5, 0x2 ;  /* 0x0000d0800000791a */ /* 0x000fc80000000000 */
[----:B------:R-:W-:Y:S01]  /*50d70*/  FMUL.FTZ R22, R32, UR31 ;  /* 0x0000001f20167c20 */ /* 0x000fe20008410000 */
[----:B------:R-:W0:Y:S03]  /*50d80*/  LDCU.128 UR28, c[0x3][0x310] ;  /* 0x00c06200ff1c77ac */ /* 0x000e260008000c00 */
[----:B------:R-:W-:Y:S01]  /*50d90*/  FFMA.FTZ R22, R33, UR25, R22 ;  /* 0x0000001921167c23 */ /* 0x000fe20008010016 */
[----:B------:R-:W-:Y:S01]  /*50da0*/  FSEL R33, R29, 11.5, !P0 ;  /* 0x413800001d217808 */ /* 0x000fe20004000000 */
[----:B------:R-:W-:Y:S02]  /*50db0*/  HFMA2 R29, -RZ, RZ, 3.1171875, 0 ;  /* 0x423c0000ff1d7431 */ /* 0x000fe400000001ff */
[----:B------:R-:W-:Y:S01]  /*50dc0*/  FADD.FTZ R25, -R31, R22 ;  /* 0x000000161f197221 */ /* 0x000fe20000010100 */
[----:B------:R-:W1:Y:S03]  /*50dd0*/  MUFU.RCP R32, R33 ;  /* 0x0000002100207308 */ /* 0x000e660000001000 */
[----:B------:R-:W-:-:S05]  /*50de0*/  FMUL.FTZ R30, R25, 0.25 ;  /* 0x3e800000191e7820 */ /* 0x000fca0000410000 */
[----:B------:R-:W-:Y:S02]  /*50df0*/  FSEL R30, R30, R25, P0 ;  /* 0x000000191e1e7208 */ /* 0x000fe40000000000 */
[----:B------:R-:W-:Y:S01]  /*50e00*/  FSETP.GT.FTZ.AND P0, PT, R71, 8.50705917302346158658e+37, PT ;  /* 0x7e8000004700780b */ /* 0x000fe20003f14000 */
[----:B0----5:R-:W-:-:S03]  /*50e10*/  FMUL.FTZ R5, R35, UR28 ;  /* 0x0000001c23057c20 */ /* 0x021fc60008410000 */
[----:B--2---:R-:W-:Y:S01]  /*50e20*/  FSEL R34, R29, 11.75, !P0 ;  /* 0x413c00001d227808 */ /* 0x004fe20004000000 */
[----:B------:R-:W-:Y:S01]  /*50e30*/  FFMA.FTZ R5, R36, UR26, R5 ;  /* 0x0000001a24057c23 */ /* 0x000fe20008010005 */
[----:B------:R-:W-:Y:S01]  /*50e40*/  IADD3 R36, PT, PT, R4, UR23, RZ ;  /* 0x0000001704247c10 */ /* 0x000fe2000fffe0ff */
[--C-:B-1----:R-:W-:Y:S01]  /*50e50*/  FFMA.FTZ R30, R32, R30, R31.reuse ;  /* 0x0000001e201e7223 */ /* 0x102fe2000001001f */
[----:B------:R0:W1:Y:S01]  /*50e60*/  MUFU.RCP R35, R34 ;  /* 0x0000002200237308 */ /* 0x0000620000001000 */
[----:B------:R-:W-:Y:S02]  /*50e70*/  FADD.FTZ R31, R24, -R31 ;  /* 0x8000001f181f7221 */ /* 0x000fe40000010000 */
[----:B------:R-:W-:Y:S01]  /*50e80*/  FADD.FTZ R21, -R30, R5 ;  /* 0x000000051e157221 */ /* 0x000fe20000010100 */
[----:B------:R-:W-:Y:S02]  /*50e90*/  IMAD R36, R119, UR12, R36 ;  /* 0x0000000c77247c24 */ /* 0x000fe4000f8e0224 */
[----:B------:R-:W-:Y:S01]  /*50ea0*/  FFMA.FTZ R28, R27, R31, R28 ;  /* 0x0000001f1b1c7223 */ /* 0x000fe2000001001c */
[----:B------:R-:W-:Y:S01]  /*50eb0*/  FMUL.FTZ R32, R21, 0.25 ;  /* 0x3e80000015207820 */ /* 0x000fe20000410000 */
[----:B0-----:R-:W-:-:S02]  /*50ec0*/  IADD3 R34, PT, PT, R4, UR22, RZ ;  /* 0x0000001604227c10 */ /* 0x001fc4000fffe0ff */
[----:B------:R-:W-:Y:S02]  /*50ed0*/  IADD3 R36, PT, PT, R36, 0x16, RZ ;  /* 0x0000001624247810 */ /* 0x000fe40007ffe0ff */
[----:B------:R-:W-:Y:S01]  /*50ee0*/  FSEL R29, R32, R21, P0 ;  /* 0x00000015201d7208 */ /* 0x000fe20000000000 */
[----:B------:R-:W-:-:S04]  /*50ef0*/  IMAD R34, R119, UR9, R34 ;  /* 0x0000000977227c24 */ /* 0x000fc8000f8e0222 */
[--C-:B-1----:R-:W-:Y:S01]  /*50f00*/  FFMA.FTZ R32, R35, R29, R30.reuse ;  /* 0x0000001d23207223 */ /* 0x102fe2000001001e */
[----:B------:R-:W-:Y:S01]  /*50f10*/  FADD.FTZ R30, R22, -R30 ;  /* 0x8000001e161e7221 */ /* 0x000fe20000010000 */
[----:B------:R-:W-:-:S03]  /*50f20*/  IADD3 R31, PT, PT, R34, 0x16, RZ ;  /* 0x00000016221f7810 */ /* 0x000fc60007ffe0ff */
[----:B------:R-:W-:Y:S01]  /*50f30*/  FFMA.FTZ R28, R25, R30, R28 ;  /* 0x0000001e191c7223 */ /* 0x000fe2000001001c */
[----:B------:R-:W-:Y:S01]  /*50f40*/  IADD3 R30, PT, PT, R4, UR21, RZ ;  /* 0x00000015041e7c10 */ /* 0x000fe2000fffe0ff */
[----:B------:R-:W-:-:S04]  /*50f50*/  FADD.FTZ R25, R5, -R32 ;  /* 0x8000002005197221 */ /* 0x000fc80000010000 */
[----:B------:R-:W-:Y:S02]  /*50f60*/  IMAD R30, R119, UR8, R30 ;  /* 0x00000008771e7c24 */ /* 0x000fe4000f8e021e */
[----:B------:R-:W-:-:S03]  /*50f70*/  FFMA.FTZ R28, R21, R25, R28 ;  /* 0x00000019151c7223 */ /* 0x000fc6000001001c */
[----:B------:R-:W-:-:S04]  /*50f80*/  IADD3 R30, PT, PT, R30, 0x16, RZ ;  /* 0x000000161e1e7810 */ /* 0x000fc80007ffe0ff */
[----:B------:R-:W5:Y:S01]  /*50f90*/  TLD.LZ RZ, R21, R30, UR6, 1D, 0x1 ;  /* 0x00ff06ff1e157f66 */ /* 0x000f6200081e01ff */
[----:B------:R0:W5:Y:S01]  /*50fa0*/  TLD.LZ RZ, R25, R30, UR4, 1D, 0x1 ;  /* 0x00ff04ff1e197f66 */ /* 0x00016200081e01ff */
[----:B------:R-:W5:Y:S01]  /*50fb0*/  TLD.LZ RZ, R33, R31, UR6, 1D, 0x1 ;  /* 0x00ff06ff1f217f66 */ /* 0x000f6200081e01ff */
[----:B------:R-:W5:Y:S01]  /*50fc0*/  TLD.LZ RZ, R35, R31, UR4, 1D, 0x1 ;  /* 0x00ff04ff1f237f66 */ /* 0x000f6200081e01ff */
[----:B------:R-:W5:Y:S01]  /*50fd0*/  TLD.LZ RZ, R37, R36, UR6, 1D, 0x1 ;  /* 0x00ff06ff24257f66 */ /* 0x000f6200081e01ff */
[----:B------:R-:W5:Y:S01]  /*50fe0*/  TLD.LZ RZ, R38, R36, UR4, 1D, 0x1 ;  /* 0x00ff04ff24267f66 */ /* 0x000f6200081e01ff */
[----:B------:R-:W-:Y:S01]  /*50ff0*/  FSETP.GT.FTZ.AND P0, PT, R70, 8.50705917302346158658e+37, PT ;  /* 0x7e8000004600780b */ /* 0x000fe20003f14000 */
[----:B------:R-:W1:Y:S01]  /*51000*/  LDCU.128 UR20, c[0x3][0x23f0] ;  /* 0x00c47e00ff1477ac */ /* 0x000e620008000c00 */
[----:B------:R-:W-:Y:S02]  /*51010*/  UIADD3 UR8, UPT, UPT, UR10, 0x16, UR18 ;  /* 0x000000160a087890 */ /* 0x000fe4000fffe012 */
[----:B------:R-:W-:Y:S01]  /*51020*/  UIADD3 UR9, UPT, UPT, UR10, 0x16, UR19 ;  /* 0x000000160a097890 */ /* 0x000fe2000fffe013 */
[----:B0-----:R-:W-:Y:S01]  /*51030*/  HFMA2 R30, -RZ, RZ, 3.1328125, 0 ;  /* 0x42440000ff1e7431 */ /* 0x001fe200000001ff */
[----:B------:R-:W0:Y:S02]  /*51040*/  LDCU.128 UR12, c[0x3][0x1390] ;  /* 0x00c27200ff0c77ac */ /* 0x000e240008000c00 */
[----:B0-----:R-:W-:Y:S01]  /*51050*/  UIADD3 UR12, UPT, UPT, UR10, 0x16, UR12 ;  /* 0x000000160a0c7890 */ /* 0x001fe2000fffe00c */
[----:B------:R-:W-:-:S04]  /*51060*/  DEPBAR.LE SB5, 0x4 ;  /* 0x0000d1000000791a */ /* 0x000fc80000000000 */
[----:B------:R-:W-:-:S04]  /*51070*/  FMUL.FTZ R34, R21, UR29 ;  /* 0x0000001d15227c20 */ /* 0x000fc80008410000 */
[----:B------:R-:W-:Y:S01]  /*51080*/  FFMA.FTZ R21, R25, UR27, R34 ;  /* 0x0000001b19157c23 */ /* 0x000fe20008010022 */
[----:B------:R-:W-:Y:S01]  /*51090*/  MOV R25, 0x42400000 ;  /* 0x4240000000197802 */ /* 0x000fe20000000f00 */
[----:B------:R-:W0:Y:S02]  /*510a0*/  LDCU.128 UR24, c[0x3][0xc0] ;  /* 0x00c01800ff1877ac */ /* 0x000e240008000c00 */
[----:B------:R-:W-:Y:S01]  /*510b0*/  FADD.FTZ R27, -R32, R21 ;  /* 0x00000015201b7221 */ /* 0x000fe20000010100 */
[----:B------:R-:W-:Y:S01]  /*510c0*/  FSEL R39, R25, 12, !P0 ;  /* 0x4140000019277808 */ /* 0x000fe20004000000 */
[----:B------:R-:W-:Y:S02]  /*510d0*/  FADD.FTZ R25, R26, R3 ;  /* 0x000000031a197221 */ /* 0x000fe40000010000 */
[----:B------:R-:W-:-:S03]  /*510e0*/  FMUL.FTZ R34, R27, 0.25 ;  /* 0x3e8000001b227820 */ /* 0x000fc60000410000 */
[----:B------:R-:W2:Y:S01]  /*510f0*/  MUFU.RCP R39, R39 ;  /* 0x0000002700277308 */ /* 0x000ea20000001000 */
[----:B------:R-:W-:-:S04]  /*51100*/  DEPBAR.LE SB5, 0x3 ;  /* 0x0000d0c00000791a */ /* 0x000fc80000000000 */
[----:B------:R-:W-:Y:S01]  /*51110*/  FMUL.FTZ R26, R33, UR30 ;  /* 0x0000001e211a7c20 */ /* 0x000fe20008410000 */
[----:B------:R-:W-:Y:S01]  /*51120*/  FSEL R29, R34, R27, P0 ;  /* 0x0000001b221d7208 */ /* 0x000fe20000000000 */
[----:B------:R-:W-:Y:S01]  /*51130*/  FADD.FTZ R18, R25, R18 ;  /* 0x0000001219127221 */ /* 0x000fe20000010000 */
[----:B------:R-:W-:-:S03]  /*51140*/  FSETP.GT.FTZ.AND P0, PT, R69, 8.50705917302346158658e+37, PT ;  /* 0x7e8000004500780b */ /* 0x000fc60003f14000 */
[----:B------:R-:W-:Y:S01]  /*51150*/  FADD.FTZ R25, R18, R17 ;  /* 0x0000001112197221 */ /* 0x000fe20000010000 */
[----:B------:R-:W-:Y:S01]  /*51160*/  FSEL R30, R30, 12.25, !P0 ;  /* 0x414400001e1e7808 */ /* 0x000fe20004000000 */
[----:B------:R-:W-:-:S04]  /*51170*/  DEPBAR.LE SB5, 0x2 ;  /* 0x0000d0800000791a */ /* 0x000fc80000000000 */
[----:B0-----:R-:W-:Y:S01]  /*51180*/  FFMA.FTZ R3, R35, UR24, R26 ;  /* 0x0000001823037c23 */ /* 0x001fe2000801001a */
[----:B------:R-:W0:Y:S01]  /*51190*/  MUFU.RCP R33, R30 ;  /* 0x0000001e00217308 */ /* 0x000e220000001000 */
[----:B--2---:R-:W-:-:S04]  /*511a0*/  FFMA.FTZ R32, R39, R29, R32 ;  /* 0x0000001d27207223 */ /* 0x004fc80000010020 */
[----:B------:R-:W-:-:S04]  /*511b0*/  FADD.FTZ R29, -R32, R3 ;  /* 0x00000003201d7221 */ /* 0x000fc80000010100 */
[----:B------:R-:W-:-:S05]  /*511c0*/  FMUL.FTZ R26, R29, 0.25 ;  /* 0x3e8000001d1a7820 */ /* 0x000fca0000410000 */
[----:B------:R-:W-:Y:S02]  /*511d0*/  FSEL R31, R26, R29, P0 ;  /* 0x0000001d1a1f7208 */ /* 0x000fe40000000000 */
[----:B------:R-:W-:-:S03]  /*511e0*/  FSETP.GT.FTZ.AND P0, PT, R68, 8.50705917302346158658e+37, PT ;  /* 0x7e8000004400780b */ /* 0x000fc60003f14000 */
[----:B0-----:R-:W-:Y:S01]  /*511f0*/  FFMA.FTZ R18, R33, R31, R32 ;  /* 0x0000001f21127223 */ /* 0x001fe20000010020 */
[----:B------:R-:W-:Y:S01]  /*51200*/  MOV R33, 0x42480000 ;  /* 0x4248000000217802 */ /* 0x000fe20000000f00 */
[----:B------:R-:W-:-:S04]  /*51210*/  DEPBAR.LE SB5, 0x1 ;  /* 0x0000d0400000791a */ /* 0x000fc80000000000 */
[----:B------:R-:W-:Y:S01]  /*51220*/  FMUL.FTZ R17, R37, UR31 ;  /* 0x0000001f25117c20 */ /* 0x000fe20008410000 */
[----:B------:R-:W-:Y:S01]  /*51230*/  FADD.FTZ R32, R21, -R32 ;  /* 0x8000002015207221 */ /* 0x000fe20000010000 */
[----:B------:R-:W-:Y:S02]  /*51240*/  FSEL R34, R33, 12.5, !P0 ;  /* 0x4148000021227808 */ /* 0x000fe40004000000 */
[----:B-----5:R-:W-:Y:S01]  /*51250*/  FFMA.FTZ R17, R38, UR25, R17 ;  /* 0x0000001926117c23 */ /* 0x020fe20008010011 */
[----:B------:R-:W-:Y:S01]  /*51260*/  FFMA.FTZ R28, R27, R32, R28 ;  /* 0x000000201b1c7223 */ /* 0x000fe2000001001c */
[----:B------:R-:W0:Y:S02]  /*51270*/  MUFU.RCP R35, R34 ;  /* 0x0000002200237308 */ /* 0x000e240000001000 */
[----:B------:R-:W-:-:S04]  /*51280*/  FADD.FTZ R31, -R18, R17 ;  /* 0x00000011121f7221 */ /* 0x000fc80000010100 */
[----:B------:R-:W-:-:S05]  /*51290*/  FMUL.FTZ R26, R31, 0.25 ;  /* 0x3e8000001f1a7820 */ /* 0x000fca0000410000 */
[----:B------:R-:W-:-:S05]  /*512a0*/  FSEL R33, R26, R31, P0 ;  /* 0x0000001f1a217208 */ /* 0x000fca0000000000 */
[--C-:B0-----:R-:W-:Y:S01]  /*512b0*/  FFMA.FTZ R33, R35, R33, R18.reuse ;  /* 0x0000002123217223 */ /* 0x101fe20000010012 */
[----:B------:R-:W-:-:S03]  /*512c0*/  FADD.FTZ R18, R3, -R18 ;  /* 0x8000001203127221 */ /* 0x000fc60000010000 */
[----:B------:R-:W-:Y:S01]  /*512d0*/  FADD.FTZ R26, R17, -R33 ;  /* 0x80000021111a7221 */ /* 0x000fe20000010000 */
[----:B------:R-:W-:Y:S01]  /*512e0*/  FFMA.FTZ R18, R29, R18, R28 ;  /* 0x000000121d127223 */ /* 0x000fe2000001001c */
[----:B-1----:R-:W-:-:S03]  /*512f0*/  IADD3 R28, PT, PT, R4, UR22, RZ ;  /* 0x00000016041c7c10 */ /* 0x002fc6000fffe0ff */
[----:B------:R-:W-:Y:S01]  /*51300*/  FFMA.FTZ R31, R31, R26, R18 ;  /* 0x0000001a1f1f7223 */ /* 0x000fe20000010012 */
[C---:B------:R-:W-:Y:S01]  /*51310*/  IADD3 R18, PT, PT, R4.reuse, UR20, RZ ;  /* 0x0000001404127c10 */ /* 0x040fe2000fffe0ff */
[----:B------:R-:W-:Y:S01]  /*51320*/  IMAD R28, R119, UR12, R28 ;  /* 0x0000000c771c7c24 */ /* 0x000fe2000f8e021c */
[----:B------:R-:W-:-:S03]  /*51330*/  IADD3 R26, PT, PT, R4, UR21, RZ ;  /* 0x00000015041a7c10 */ /* 0x000fc6000fffe0ff */
[C---:B------:R-:W-:Y:S01]  /*51340*/  IMAD R18, R119.reuse, UR8, R18 ;  /* 0x0000000877127c24 */ /* 0x040fe2000f8e0212 */
[----:B------:R-:W-:Y:S01]  /*51350*/  IADD3 R35, PT, PT, R28, 0x16, RZ ;  /* 0x000000161c237810 */ /* 0x000fe20007ffe0ff */
[----:B------:R-:W-:-:S03]  /*51360*/  IMAD R27, R119, UR9, R26 ;  /* 0x00000009771b7c24 */ /* 0x000fc6000f8e021a */
[----:B------:R-:W-:Y:S02]  /*51370*/  IADD3 R26, PT, PT, R18, 0x16, RZ ;  /* 0x00000016121a7810 */ /* 0x000fe40007ffe0ff */
[----:B------:R-:W-:Y:S02]  /*51380*/  IADD3 R29, PT, PT, R27, 0x16, RZ ;  /* 0x000000161b1d7810 */ /* 0x000fe40007ffe0ff */
[----:B------:R-:W5:Y:S01]  /*51390*/  TLD.LZ RZ, R18, R26, UR6, 1D, 0x1 ;  /* 0x00ff06ff1a127f66 */ /* 0x000f6200081e01ff */
[----:B------:R0:W-:Y:S01]  /*513a0*/  TLD.LZ RZ, R27, R26, UR4, 1D, 0x1 ;  /* 0x00ff04ff1a1b7f66 */ /* 0x0001e200081e01ff */
[----:B------:R-:W5:Y:S01]  /*513b0*/  TLD.LZ RZ, R32, R29, UR6, 1D, 0x1 ;  /* 0x00ff06ff1d207f66 */ /* 0x000f6200081e01ff */
[----:B------:R1:W5:Y:S01]  /*513c0*/  TLD.LZ RZ, R34, R29, UR4, 1D, 0x1 ;  /* 0x00ff04ff1d227f66 */ /* 0x00036200081e01ff */
[----:B------:R-:W5:Y:S01]  /*513d0*/  TLD.LZ RZ, R36, R35, UR6, 1D, 0x1 ;  /* 0x00ff06ff23247f66 */ /* 0x000f6200081e01ff */
[----:B------:R-:W5:Y:S01]  /*513e0*/  TLD.LZ RZ, R37, R35, UR4, 1D, 0x1 ;  /* 0x00ff04ff23257f66 */ /* 0x000f6200081e01ff */
[----:B------:R-:W2:Y:S01]  /*513f0*/  LDCU.128 UR28, c[0x3][0x320] ;  /* 0x00c06400ff1c77ac */ /* 0x000ea20008000c00 */
[----:B------:R-:W-:Y:S01]  /*51400*/  HFMA2 R30, -RZ, RZ, 3.1484375, 0 ;  /* 0x424c0000ff1e7431 */ /* 0x000fe200000001ff */
[----:B------:R-:W-:Y:S01]  /*51410*/  FSETP.GT.FTZ.AND P0, PT, R67, 8.50705917302346158658e+37, PT ;  /* 0x7e8000004300780b */ /* 0x000fe20003f14000 */
[----:B------:R-:W3:Y:S01]  /*51420*/  LDCU.128 UR16, c[0x3][0x2400] ;  /* 0x00c48000ff1077ac */ /* 0x000ee20008000c00 */
[----:B------:R-:W-:-:S02]  /*51430*/  UIADD3 UR8, UPT, UPT, UR10, 0x16, UR13 ;  /* 0x000000160a087890 */ /* 0x000fc4000fffe00d */
[----:B------:R-:W-:Y:S01]  /*51440*/  UIADD3 UR9, UPT, UPT, UR10, 0x16, UR14 ;  /* 0x000000160a097890 */ /* 0x000fe2000fffe00e */
[----:B------:R-:W-:Y:S01]  /*51450*/  FSEL R38, R30, 12.75, !P0 ;  /* 0x414c00001e267808 */ /* 0x000fe20004000000 */
[----:B------:R-:W-:-:S05]  /*51460*/  UIADD3 UR12, UPT, UPT, UR10, 0x16, UR15 ;  /* 0x000000160a0c7890 */ /* 0x000fca000fffe00f */
[----:B------:R-:W4:Y:S01]  /*51470*/  MUFU.RCP R38, R38 ;  /* 0x0000002600267308 */ /* 0x000f220000001000 */
[----:B0-----:R-:W-:-:S04]  /*51480*/  FADD.FTZ R26, R25, R16 ;  /* 0x00000010191a7221 */ /* 0x001fc80000010000 */
[----:B------:R-:W-:Y:S01]  /*51490*/  FADD.FTZ R26, R26, R15 ;  /* 0x0000000f1a1a7221 */ /* 0x000fe20000010000 */
[----:B-1----:R-:W-:Y:S01]  /*514a0*/  HFMA2 R29, -RZ, RZ, 3.1640625, 0 ;  /* 0x42540000ff1d7431 */ /* 0x002fe200000001ff */
[----:B------:R-:W-:-:S04]  /*514b0*/  DEPBAR.LE SB5, 0x3 ;  /* 0x0000d0c00000791a */ /* 0x000fc80000000000 */
[----:B--2---:R-:W-:Y:S01]  /*514c0*/  FMUL.FTZ R18, R18, UR28 ;  /* 0x0000001c12127c20 */ /* 0x004fe20008410000 */
[----:B------:R-:W-:-:S03]  /*514d0*/  FMUL.FTZ R25, R32, UR29 ;  /* 0x0000001d20197c20 */ /* 0x000fc60008410000 */
[----:B------:R-:W-:Y:S01]  /*514e0*/  FFMA.FTZ R18, R27, UR26, R18 ;  /* 0x0000001a1b127c23 */ /* 0x000fe20008010012 */
[----:B------:R-:W-:-:S04]  /*514f0*/  DEPBAR.LE SB5, 0x2 ;  /* 0x0000d0800000791a */ /* 0x000fc80000000000 */
[----:B------:R-:W-:Y:S01]  /*51500*/  FFMA.FTZ R16, R34, UR27, R25 ;  /* 0x0000001b22107c23 */ /* 0x000fe20008010019 */
[----:B------:R-:W0:Y:S01]  /*51510*/  LDCU.128 UR24, c[0x3][0xd0] ;  /* 0x00c01a00ff1877ac */ /* 0x000e220008000c00 */
[----:B------:R-:W-:-:S04]  /*51520*/  FADD.FTZ R28, -R33, R18 ;  /* 0x00000012211c7221 */ /* 0x000fc80000010100 */
[----:B------:R-:W-:-:S05]  /*51530*/  FMUL.FTZ R27, R28, 0.25 ;  /* 0x3e8000001c1b7820 */ /* 0x000fca0000410000 */
[----:B------:R-:W-:Y:S02]  /*51540*/  FSEL R30, R27, R28, P0 ;  /* 0x0000001c1b1e7208 */ /* 0x000fe40000000000 */
[----:B------:R-:W-:Y:S02]  /*51550*/  FSETP.GT.FTZ.AND P0, PT, R144, 8.50705917302346158658e+37, PT ;  /* 0x7e8000009000780b */ /* 0x000fe40003f14000 */
[----:B------:R-:W-:Y:S01]  /*51560*/  MOV R27, 0x42500000 ;  /* 0x42500000001b7802 */ /* 0x000fe20000000f00 */
[----:B----4-:R-:W-:-:S03]  /*51570*/  FFMA.FTZ R33, R38, R30, R33 ;  /* 0x0000001e26217223 */ /* 0x010fc60000010021 */
[----:B------:R-:W-:Y:S01]  /*51580*/  FSEL R27, R27, 13, !P0 ;  /* 0x415000001b1b7808 */ /* 0x000fe20004000000 */
[----:B------:R-:W-:-:S04]  /*51590*/  FADD.FTZ R30, -R33, R16 ;  /* 0x00000010211e7221 */ /* 0x000fc80000010100 */
[----:B------:R-:W-:-:S05]  /*515a0*/  FMUL.FTZ R25, R30, 0.25 ;  /* 0x3e8000001e197820 */ /* 0x000fca0000410000 */
[----:B------:R-:W-:Y:S01]  /*515b0*/  FSEL R32, R25, R30, P0 ;  /* 0x0000001e19207208 */ /* 0x000fe20000000000 */
[----:B------:R-:W-:Y:S01]  /*515c0*/  FADD.FTZ R25, R26, R19 ;  /* 0x000000131a197221 */ /* 0x000fe20000010000 */
[----:B------:R-:W-:Y:S01]  /*515d0*/  FSETP.GT.FTZ.AND P0, PT, R143, 8.50705917302346158658e+37, PT ;  /* 0x7e8000008f00780b */ /* 0x000fe20003f14000 */
[----:B------:R-:W1:Y:S01]  /*515e0*/  MUFU.RCP R26, R27 ;  /* 0x0000001b001a7308 */ /* 0x000e620000001000 */
[----:B-----5:R-:W-:Y:S02]  /*515f0*/  FMUL.FTZ R36, R36, UR30 ;  /* 0x0000001e24247c20 */ /* 0x020fe40008410000 */
[----:B------:R-:W-:Y:S02]  /*51600*/  FSEL R29, R29, 13.25, !P0 ;  /* 0x415400001d1d7808 */ /* 0x000fe40004000000 */
[----:B0-----:R-:W-:-:S04]  /*51610*/  FFMA.FTZ R15, R37, UR24, R36 ;  /* 0x00000018250f7c23 */ /* 0x001fc80008010024 */
[----:B------:R-:W0:Y:S01]  /*51620*/  MUFU.RCP R29, R29 ;  /* 0x0000001d001d7308 */ /* 0x000e220000001000 */
[--C-:B-1----:R-:W-:Y:S01]  /*51630*/  FFMA.FTZ R32, R26, R32, R33.reuse ;  /* 0x000000201a207223 */ /* 0x102fe20000010021 */
[----:B------:R-:W-:-:S03]  /*51640*/  FADD.FTZ R33, R18, -R33 ;  /* 0x8000002112217221 */ /* 0x000fc60000010000 */
[----:B------:R-:W-:Y:S01]  /*51650*/  FADD.FTZ R26, -R32, R15 ;  /* 0x0000000f201a7221 */ /* 0x000fe20000010100 */
[----:B------:R-:W-:-:S03]  /*51660*/  FFMA.FTZ R31, R28, R33, R31 ;  /* 0x000000211c1f7223 */ /* 0x000fc6000001001f */
[----:B------:R-:W-:-:S05]  /*51670*/  FMUL.FTZ R19, R26, 0.25 ;  /* 0x3e8000001a137820 */ /* 0x000fca0000410000 */
[----:B------:R-:W-:-:S05]  /*51680*/  FSEL R19, R19, R26, P0 ;  /* 0x0000001a13137208 */ /* 0x000fca0000000000 */
[--C-:B0-----:R-:W-:Y:S01]  /*51690*/  FFMA.FTZ R28, R29, R19, R32.reuse ;  /* 0x000000131d1c7223 */ /* 0x101fe20000010020 */
[----:B------:R-:W-:-:S03]  /*516a0*/  FADD.FTZ R32, R16, -R32 ;  /* 0x8000002010207221 */ /* 0x000fc60000010000 */
[----:B------:R-:W-:Y:S01]  /*516b0*/  FADD.FTZ R19, R15, -R28 ;  /* 0x8000001c0f137221 */ /* 0x000fe20000010000 */
[----:B------:R-:W-:Y:S01]  /*516c0*/  FFMA.FTZ R31, R30, R32, R31 ;  /* 0x000000201e1f7223 */ /* 0x000fe2000001001f */
[C---:B------:R-:W-:Y:S02]  /*516d0*/  IADD3 R30, PT, PT, R4.reuse, UR23, RZ ;  /* 0x00000017041e7c10 */ /* 0x040fe4000fffe0ff */
[----:B---3--:R-:W-:Y:S01]  /*516e0*/  IADD3 R32, PT, PT, R4, UR17, RZ ;  /* 0x0000001104207c10 */ /* 0x008fe2000fffe0ff */
[----:B------:R-:W-:Y:S01]  /*516f0*/  FFMA.FTZ R31, R26, R19, R31 ;  /* 0x000000131a1f7223 */ /* 0x000fe2000001001f */
[----:B------:R-:W-:Y:S01]  /*51700*/  IADD3 R26, PT, PT, R4, UR16, RZ ;  /* 0x00000010041a7c10 */ /* 0x000fe2000fffe0ff */
[C---:B------:R-:W-:Y:S02]  /*51710*/  IMAD R30, R119.reuse, UR8, R30 ;  /* 0x00000008771e7c24 */ /* 0x040fe4000f8e021e */
[C---:B------:R-:W-:Y:S02]  /*51720*/  IMAD R32, R119.reuse, UR12, R32 ;  /* 0x0000000c77207c24 */ /* 0x040fe4000f8e0220 */
[----:B------:R-:W-:Y:S01]  /*51730*/  IMAD R26, R119, UR9, R26 ;  /* 0x00000009771a7c24 */ /* 0x000fe2000f8e021a */
[----:B------:R-:W-:-:S02]  /*51740*/  IADD3 R30, PT, PT, R30, 0x16, RZ ;  /* 0x000000161e1e7810 */ /* 0x000fc40007ffe0ff */
[----:B------:R-:W-:Y:S02]  /*51750*/  IADD3 R35, PT, PT, R32, 0x16, RZ ;  /* 0x0000001620237810 */ /* 0x000fe40007ffe0ff */
[----:B------:R-:W5:Y:S01]  /*51760*/  TLD.LZ RZ, R19, R30, UR6, 1D, 0x1 ;  /* 0x00ff06ff1e137f66 */ /* 0x000f6200081e01ff */
[----:B------:R-:W-:Y:S02]  /*51770*/  IADD3 R29, PT, PT, R26, 0x16, RZ ;  /* 0x000000161a1d7810 */ /* 0x000fe40007ffe0ff */
[----:B------:R-:W5:Y:S02]  /*51780*/  TLD.LZ RZ, R26, R30, UR4, 1D, 0x1 ;  /* 0x00ff04ff1e1a7f66 */ /* 0x000f6400081e01ff */
[----:B------:R-:W5:Y:S01]  /*51790*/  TLD.LZ RZ, R33, R29, UR6, 1D, 0x1 ;  /* 0x00ff06ff1d217f66 */ /* 0x000f6200081e01ff */
[----:B------:R0:W5:Y:S01]  /*517a0*/  TLD.LZ RZ, R34, R29, UR4, 1D, 0x1 ;  /* 0x00ff04ff1d227f66 */ /* 0x00016200081e01ff */
[----:B------:R-:W5:Y:S01]  /*517b0*/  TLD.LZ RZ, R36, R35, UR6, 1D, 0x1 ;  /* 0x00ff06ff23247f66 */ /* 0x000f6200081e01ff */
[----:B------:R-:W5:Y:S01]  /*517c0*/  TLD.LZ RZ, R37, R35, UR4, 1D, 0x1 ;  /* 0x00ff04ff23257f66 */ /* 0x000f6200081e01ff */
[----:B------:R-:W-:Y:S01]  /*517d0*/  FSETP.GT.FTZ.AND P0, PT, R142, 8.50705917302346158658e+37, PT ;  /* 0x7e8000008e00780b */ /* 0x000fe20003f14000 */
[----:B------:R-:W1:Y:S01]  /*517e0*/  LDCU.128 UR12, c[0x3][0x13a0] ;  /* 0x00c27400ff0c77ac */ /* 0x000e620008000c00 */
[----:B------:R-:W2:Y:S01]  /*517f0*/  LDCU.128 UR20, c[0x3][0x2410] ;  /* 0x00c48200ff1477ac */ /* 0x000ea20008000c00 */
[----:B0-----:R-:W-:Y:S01]  /*51800*/  HFMA2 R29, -RZ, RZ, 3.1796875, 0 ;  /* 0x425c0000ff1d7431 */ /* 0x001fe200000001ff */
[----:B-1----:R-:W-:-:S02]  /*51810*/  UIADD3 UR8, UPT, UPT, UR10, 0x16, UR12 ;  /* 0x000000160a087890 */ /* 0x002fc4000fffe00c */
        /* <DEDUP_REMOVED lines=8> */
[----:B------:R-:W-:Y:S01]  /*518a0*/  FSEL R38, R26, 13.5, !P0 ;  /* 0x415800001a267808 */ /* 0x000fe20004000000 */
[----:B------:R-:W-:Y:S02]  /*518b0*/  FADD.FTZ R26, R25, R2 ;  /* 0x00000002191a7221 */ /* 0x000fe40000010000 */
[----:B------:R-:W-:Y:S01]  /*518c0*/  FMUL.FTZ R27, R32, 0.25 ;  /* 0x3e800000201b7820 */ /* 0x000fe20000410000 */
[----:B------:R-:W1:Y:S01]  /*518d0*/  MUFU.RCP R25, R38 ;  /* 0x0000002600197308 */ /* 0x000e620000001000 */
[----:B------:R-:W-:-:S03]  /*518e0*/  FADD.FTZ R13, R26, R13 ;  /* 0x0000000d1a0d7221 */ /* 0x000fc60000010000 */
[----:B------:R-:W-:Y:S01]  /*518f0*/  FSEL R27, R27, R32, P0 ;  /* 0x000000201b1b7208 */ /* 0x000fe20000000000 */
[----:B------:R-:W-:Y:S01]  /*51900*/  FADD.FTZ R26, R13, R0 ;  /* 0x000000000d1a7221 */ /* 0x000fe20000010000 */
[----:B------:R-:W-:-:S04]  /*51910*/  DEPBAR.LE SB5, 0x2 ;  /* 0x0000d0800000791a */ /* 0x000fc80000000000 */
[----:B0-----:R-:W-:Y:S01]  /*51920*/  FMUL.FTZ R33, R33, UR28 ;  /* 0x0000001c21217c20 */ /* 0x001fe20008410000 */
[----:B------:R-:W-:-:S03]  /*51930*/  FSETP.GT.FTZ.AND P0, PT, R66, 8.50705917302346158658e+37, PT ;  /* 0x7e8000004200780b */ /* 0x000fc60003f14000 */
[----:B------:R-:W-:Y:S01]  /*51940*/  FFMA.FTZ R2, R34, UR26, R33 ;  /* 0x0000001a22027c23 */ /* 0x000fe20008010021 */
[----:B------:R-:W-:Y:S02]  /*51950*/  FSEL R29, R29, 13.75, !P0 ;  /* 0x415c00001d1d7808 */ /* 0x000fe40004000000 */
[----:B------:R-:W-:Y:S02]  /*51960*/  MOV R33, 0x42600000 ;  /* 0x4260000000217802 */ /* 0x000fe40000000f00 */
[----:B------:R-:W0:Y:S01]  /*51970*/  MUFU.RCP R34, R29 ;  /* 0x0000001d00227308 */ /* 0x000e220000001000 */
[----:B-1----:R-:W-:-:S04]  /*51980*/  FFMA.FTZ R27, R25, R27, R28 ;  /* 0x0000001b191b7223 */ /* 0x002fc8000001001c */
        /* <DEDUP_REMOVED lines=11> */
[----:B------:R-:W0:Y:S01]  /*51a40*/  MUFU.RCP R36, R33 ;  /* 0x0000002100247308 */ /* 0x000e220000001000 */
[----:B------:R-:W-:Y:S01]  /*51a50*/  FFMA.FTZ R27, R32, R27, R31 ;  /* 0x0000001b201b7223 */ /* 0x000fe2000001001f */
[----:B------:R-:W-:Y:S01]  /*51a60*/  IADD3 R32, PT, PT, R4, UR19, RZ ;  /* 0x0000001304207c10 */ /* 0x000fe2000fffe0ff */
[----:B------:R-:W-:-:S04]  /*51a70*/  FMUL.FTZ R25, R30, 0.25 ;  /* 0x3e8000001e197820 */ /* 0x000fc80000410000 */
[----:B------:R-:W-:Y:S01]  /*51a80*/  IMAD R32, R119, UR9, R32 ;  /* 0x0000000977207c24 */ /* 0x000fe2000f8e0220 */
[----:B------:R-:W-:-:S04]  /*51a90*/  FSEL R34, R25, R30, P0 ;  /* 0x0000001e19227208 */ /* 0x000fc80000000000 */
[----:B------:R-:W-:Y:S01]  /*51aa0*/  IADD3 R31, PT, PT, R32, 0x16, RZ ;  /* 0x00000016201f7810 */ /* 0x000fe20007ffe0ff */
[--C-:B0-----:R-:W-:Y:S01]  /*51ab0*/  FFMA.FTZ R34, R36, R34, R13.reuse ;  /* 0x0000002224227223 */ /* 0x101fe2000001000d */
[----:B------:R-:W-:Y:S01]  /*51ac0*/  FADD.FTZ R13, R2, -R13 ;  /* 0x8000000d020d7221 */ /* 0x000fe20000010000 */
[----:B--2---:R-:W-:Y:S02]  /*51ad0*/  IADD3 R36, PT, PT, R4, UR20, RZ ;  /* 0x0000001404247c10 */ /* 0x004fe4000fffe0ff */
[----:B------:R-:W-:Y:S01]  /*51ae0*/  FADD.FTZ R25, R0, -R34 ;  /* 0x8000002200197221 */ /* 0x000fe20000010000 */
[----:B------:R-:W-:Y:S01]  /*51af0*/  FFMA.FTZ R13, R28, R13, R27 ;  /* 0x0000000d1c0d7223 */ /* 0x000fe2000001001b */
[----:B------:R-:W-:Y:S01]  /*51b00*/  IADD3 R28, PT, PT, R4, UR18, RZ ;  /* 0x00000012041c7c10 */ /* 0x000fe2000fffe0ff */
[----:B------:R-:W-:Y:S02]  /*51b10*/  IMAD R36, R119, UR12, R36 ;  /* 0x0000000c77247c24 */ /* 0x000fe4000f8e0224 */
[----:B------:R-:W-:-:S02]  /*51b20*/  FFMA.FTZ R30, R30, R25, R13 ;  /* 0x000000191e1e7223 */ /* 0x000fc4000001000d */
[----:B------:R-:W-:Y:S01]  /*51b30*/  IMAD R28, R119, UR8, R28 ;  /* 0x00000008771c7c24 */ /* 0x000fe2000f8e021c */
[----:B------:R-:W-:-:S04]  /*51b40*/  IADD3 R36, PT, PT, R36, 0x16, RZ ;  /* 0x0000001624247810 */ /* 0x000fc80007ffe0ff */
[----:B------:R-:W-:-:S04]  /*51b50*/  IADD3 R28, PT, PT, R28, 0x16, RZ ;  /* 0x000000161c1c7810 */ /* 0x000fc80007ffe0ff */
[----:B------:R-:W5:Y:S01]  /*51b60*/  TLD.LZ RZ, R13, R28, UR6, 1D, 0x1 ;  /* 0x00ff06ff1c0d7f66 */ /* 0x000f6200081e01ff */
[----:B------:R-:W5:Y:S01]  /*51b70*/  TLD.LZ RZ, R25, R28, UR4, 1D, 0x1 ;  /* 0x00ff04ff1c197f66 */ /* 0x000f6200081e01ff */
[----:B------:R-:W5:Y:S01]  /*51b80*/  TLD.LZ RZ, R33, R31, UR6, 1D, 0x1 ;  /* 0x00ff06ff1f217f66 */ /* 0x000f6200081e01ff */
[----:B------:R0:W5:Y:S01]  /*51b90*/  TLD.LZ RZ, R35, R31, UR4, 1D, 0x1 ;  /* 0x00ff04ff1f237f66 */ /* 0x00016200081e01ff */
[----:B------:R-:W5:Y:S01]  /*51ba0*/  TLD.LZ RZ, R37, R36, UR6, 1D, 0x1 ;  /* 0x00ff06ff24257f66 */ /* 0x000f6200081e01ff */
[----:B------:R-:W5:Y:S01]  /*51bb0*/  TLD.LZ RZ, R38, R36, UR4, 1D, 0x1 ;  /* 0x00ff04ff24267f66 */ /* 0x000f6200081e01ff */
[----:B------:R-:W1:Y:S01]  /*51bc0*/  LDCU.128 UR24, c[0x3][0xe0] ;  /* 0x00c01c00ff1877ac */ /* 0x000e620008000c00 */
[----:B------:R-:W-:Y:S01]  /*51bd0*/  FSETP.GT.FTZ.AND P0, PT, R64, 8.50705917302346158658e+37, PT ;  /* 0x7e8000004000780b */ /* 0x000fe20003f14000 */
[----:B------:R-:W2:Y:S01]  /*51be0*/  LDCU.128 UR16, c[0x3][0x13b0] ;  /* 0x00c27600ff1077ac */ /* 0x000ea20008000c00 */
[----:B------:R-:W-:Y:S01]  /*51bf0*/  UIADD3 UR8, UPT, UPT, UR10, 0x16, UR15 ;  /* 0x000000160a087890 */ /* 0x000fe2000fffe00f */
[----:B0-----:R-:W-:Y:S01]  /*51c00*/  MOV R31, 0x42680000 ;  /* 0x42680000001f7802 */ /* 0x001fe20000000f00 */
[----:B--2---:R-:W-:-:S02]  /*51c10*/  UIADD3 UR9, UPT, UPT, UR10, 0x16, UR16 ;  /* 0x000000160a097890 */ /* 0x004fc4000fffe010 */
[----:B------:R-:W-:Y:S01]  /*51c20*/  UIADD3 UR12, UPT, UPT, UR10, 0x16, UR17 ;  /* 0x000000160a0c7890 */ /* 0x000fe2000fffe011 */
[----:B------:R-:W-:-:S04]  /*51c30*/  DEPBAR.LE SB5, 0x4 ;  /* 0x0000d1000000791a */ /* 0x000fc80000000000 */
[----:B------:R-:W-:-:S04]  /*51c40*/  FMUL.FTZ R32, R13, UR30 ;  /* 0x0000001e0d207c20 */ /* 0x000fc80008410000 */
[----:B-1----:R-:W-:Y:S01]  /*51c50*/  FFMA.FTZ R13, R25, UR24, R32 ;  /* 0x00000018190d7c23 */ /* 0x002fe20008010020 */
[----:B------:R-:W-:-:S03]  /*51c60*/  HFMA2 R25, -RZ, RZ, 3.1953125, 0 ;  /* 0x42640000ff197431 */ /* 0x000fc600000001ff */
[----:B------:R-:W-:-:S04]  /*51c70*/  FADD.FTZ R27, -R34, R13 ;  /* 0x0000000d221b7221 */ /* 0x000fc80000010100 */
[----:B------:R-:W-:Y:S01]  /*51c80*/  FMUL.FTZ R32, R27, 0.25 ;  /* 0x3e8000001b207820 */ /* 0x000fe20000410000 */
[----:B------:R-:W-:Y:S01]  /*51c90*/  FSEL R28, R25, 14.25, !P0 ;  /* 0x41640000191c7808 */ /* 0x000fe20004000000 */
[----:B------:R-:W-:-:S03]  /*51ca0*/  FADD.FTZ R25, R26, R11 ;  /* 0x0000000b1a197221 */ /* 0x000fc60000010000 */
[----:B------:R-:W-:Y:S01]  /*51cb0*/  FSEL R29, R32, R27, P0 ;  /* 0x0000001b201d7208 */ /* 0x000fe20000000000 */
[----:B------:R-:W-:-:S04]  /*51cc0*/  DEPBAR.LE SB5, 0x3 ;  /* 0x0000d0c00000791a */ /* 0x000fc80000000000 */
[----:B------:R-:W-:Y:S01]  /*51cd0*/  FMUL.FTZ R26, R33, UR31 ;  /* 0x0000001f211a7c20 */ /* 0x000fe20008410000 */
[----:B------:R0:W1:Y:S01]  /*51ce0*/  MUFU.RCP R11, R28 ;  /* 0x0000001c000b7308 */ /* 0x0000620000001000 */
[----:B------:R-:W-:Y:S01]  /*51cf0*/  FSETP.GT.FTZ.AND P0, PT, R63, 8.50705917302346158658e+37, PT ;  /* 0x7e8000003f00780b */ /* 0x000fe20003f14000 */
[----:B------:R-:W2:Y:S01]  /*51d00*/  LDCU.128 UR28, c[0x3][0x340] ;  /* 0x00c06800ff1c77ac */ /* 0x000ea20008000c00 */
[----:B------:R-:W-:Y:S02]  /*51d10*/  FADD.FTZ R10, R25, R10 ;  /* 0x0000000a190a7221 */ /* 0x000fe40000010000 */
[----:B------:R-:W-:Y:S02]  /*51d20*/  FSEL R32, R31, 14.5, !P0 ;  /* 0x416800001f207808 */ /* 0x000fe40004000000 */
[----:B------:R-:W-:Y:S02]  /*51d30*/  FADD.FTZ R25, R10, R9 ;  /* 0x000000090a197221 */ /* 0x000fe40000010000 */
[----:B------:R-:W3:Y:S01]  /*51d40*/  MUFU.RCP R33, R32 ;  /* 0x0000002000217308 */ /* 0x000ee20000001000 */
[----:B0-----:R-:W-:-:S02]  /*51d50*/  HFMA2 R28, -RZ, RZ, 3.2109375, 0 ;  /* 0x426c0000ff1c7431 */ /* 0x001fc400000001ff */
[----:B-1----:R-:W-:Y:S01]  /*51d60*/  FFMA.FTZ R34, R11, R29, R34 ;  /* 0x0000001d0b227223 */ /* 0x002fe20000010022 */
[----:B------:R-:W-:-:S04]  /*51d70*/  DEPBAR.LE SB5, 0x2 ;  /* 0x0000d0800000791a */ /* 0x000fc80000000000 */
[----:B------:R-:W-:-:S04]  /*51d80*/  FFMA.FTZ R11, R35, UR25, R26 ;  /* 0x00000019230b7c23 */ /* 0x000fc8000801001a */
[----:B------:R-:W-:-:S04]  /*51d90*/  FADD.FTZ R29, -R34, R11 ;  /* 0x0000000b221d7221 */ /* 0x000fc80000010100 */
[----:B------:R-:W-:Y:S01]  /*51da0*/  FMUL.FTZ R26, R29, 0.25 ;  /* 0x3e8000001d1a7820 */ /* 0x000fe20000410000 */
[----:B------:R-:W-:-:S04]  /*51db0*/  DEPBAR.LE SB5, 0x1 ;  /* 0x0000d0400000791a */ /* 0x000fc80000000000 */
[----:B--2---:R-:W-:Y:S01]  /*51dc0*/  FMUL.FTZ R9, R37, UR28 ;  /* 0x0000001c25097c20 */ /* 0x004fe20008410000 */
[----:B------:R-:W-:Y:S02]  /*51dd0*/  FSEL R31, R26, R29, P0 ;  /* 0x0000001d1a1f7208 */ /* 0x000fe40000000000 */
[----:B------:R-:W-:Y:S01]  /*51de0*/  FSETP.GT.FTZ.AND P0, PT, R62, 8.50705917302346158658e+37, PT ;  /* 0x7e8000003e00780b */ /* 0x000fe20003f14000 */
[----:B-----5:R-:W-:Y:S02]  /*51df0*/  FFMA.FTZ R9, R38, UR26, R9 ;  /* 0x0000001a26097c23 */ /* 0x020fe40008010009 */
[--C-:B---3--:R-:W-:Y:S01]  /*51e00*/  FFMA.FTZ R10, R33, R31, R34.reuse ;  /* 0x0000001f210a7223 */ /* 0x108fe20000010022 */
[----:B------:R-:W-:Y:S01]  /*51e10*/  FSEL R28, R28, 14.75, !P0 ;  /* 0x416c00001c1c7808 */ /* 0x000fe20004000000 */
[----:B------:R-:W-:Y:S02]  /*51e20*/  FADD.FTZ R34, R13, -R34 ;  /* 0x800000220d227221 */ /* 0x000fe40000010000 */
[----:B------:R-:W-:Y:S01]  /*51e30*/  FADD.FTZ R31, -R10, R9 ;  /* 0x000000090a1f7221 */ /* 0x000fe20000010100 */
[----:B------:R0:W1:Y:S01]  /*51e40*/  MUFU.RCP R35, R28 ;  /* 0x0000001c00237308 */ /* 0x0000620000001000 */
[----:B------:R-:W-:-:S02]  /*51e50*/  FFMA.FTZ R30, R27, R34, R30 ;  /* 0x000000221b1e7223 */ /* 0x000fc4000001001e */
[----:B------:R-:W-:-:S05]  /*51e60*/  FMUL.FTZ R26, R31, 0.25 ;  /* 0x3e8000001f1a7820 */ /* 0x000fca0000410000 */
[----:B------:R-:W-:Y:S02]  /*51e70*/  FSEL R33, R26, R31, P0 ;  /* 0x0000001f1a217208 */ /* 0x000fe40000000000 */
[----:B0-----:R-:W-:-:S05]  /*51e80*/  IADD3 R28, PT, PT, R4, UR23, RZ ;  /* 0x00000017041c7c10 */ /* 0x001fca000fffe0ff */
[----:B------:R-:W-:Y:S02]  /*51e90*/  IMAD R28, R119, UR12, R28 ;  /* 0x0000000c771c7c24 */ /* 0x000fe4000f8e021c */
[--C-:B-1----:R-:W-:Y:S01]  /*51ea0*/  FFMA.FTZ R33, R35, R33, R10.reuse ;  /* 0x0000002123217223 */ /* 0x102fe2000001000a */
[----:B------:R-:W-:Y:S02]  /*51eb0*/  FADD.FTZ R10, R11, -R10 ;  /* 0x8000000a0b0a7221 */ /* 0x000fe40000010000 */
[----:B------:R-:W-:Y:S01]  /*51ec0*/  IADD3 R35, PT, PT, R28, 0x16, RZ ;  /* 0x000000161c237810 */ /* 0x000fe20007ffe0ff */
[----:B------:R-:W-:Y:S01]  /*51ed0*/  FADD.FTZ R26, R9, -R33 ;  /* 0x80000021091a7221 */ /* 0x000fe20000010000 */
[----:B------:R-:W-:-:S04]  /*51ee0*/  FFMA.FTZ R10, R29, R10, R30 ;  /* 0x0000000a1d0a7223 */ /* 0x000fc8000001001e */
[----:B------:R-:W-:Y:S01]  /*51ef0*/  FFMA.FTZ R31, R31, R26, R10 ;  /* 0x0000001a1f1f7223 */ /* 0x000fe2000001000a */
[C---:B------:R-:W-:Y:S02]  /*51f00*/  IADD3 R10, PT, PT, R4.reuse, UR21, RZ ;  /* 0x00000015040a7c10 */ /* 0x040fe4000fffe0ff */
[----:B------:R-:W-:-:S03]  /*51f10*/  IADD3 R26, PT, PT, R4, UR22, RZ ;  /* 0x00000016041a7c10 */ /* 0x000fc6000fffe0ff */
[C---:B------:R-:W-:Y:S02]  /*51f20*/  IMAD R10, R119.reuse, UR8, R10 ;  /* 0x00000008770a7c24 */ /* 0x040fe4000f8e020a */
[----:B------:R-:W-:-:S03]  /*51f30*/  IMAD R27, R119, UR9, R26 ;  /* 0x00000009771b7c24 */ /* 0x000fc6000f8e021a */
[----:B------:R-:W-:Y:S02]  /*51f40*/  IADD3 R26, PT, PT, R10, 0x16, RZ ;  /* 0x000000160a1a7810 */ /* 0x000fe40007ffe0ff */
[----:B------:R-:W-:Y:S02]  /*51f50*/  IADD3 R29, PT, PT, R27, 0x16, RZ ;  /* 0x000000161b1d7810 */ /* 0x000fe40007ffe0ff */
        /* <DEDUP_REMOVED lines=8> */
[----:B------:R-:W-:Y:S01]  /*51fe0*/  MOV R30, 0x42700000 ;  /* 0x42700000001e7802 */ /* 0x000fe20000000f00 */
[----:B------:R-:W2:Y:S03]  /*51ff0*/  LDCU.128 UR12, c[0x3][0x13c0] ;  /* 0x00c27800ff0c77ac */ /* 0x000ea60008000c00 */
[----:B------:R-:W-:Y:S01]  /*52000*/  FSEL R38, R30, 15, !P0 ;  /* 0x417000001e267808 */ /* 0x000fe20004000000 */
[----:B------:R-:W-:-:S02]  /*52010*/  UIADD3 UR8, UPT, UPT, UR10, 0x16, UR18 ;  /* 0x000000160a087890 */ /* 0x000fc4000fffe012 */
[----:B------:R-:W-:-:S03]  /*52020*/  UIADD3 UR9, UPT, UPT, UR10, 0x16, UR19 ;  /* 0x000000160a097890 */ /* 0x000fc6000fffe013 */
[----:B------:R-:W3:Y:S01]  /*52030*/  MUFU.RCP R38, R38 ;  /* 0x0000002600267308 */ /* 0x000ee20000001000 */
[----:B0-----:R-:W-:-:S04]  /*52040*/  FADD.FTZ R26, R25, R8 ;  /* 0x00000008191a7221 */ /* 0x001fc80000010000 */
[----:B------:R-:W-:Y:S01]  /*52050*/  FADD.FTZ R7, R26, R7 ;  /* 0x000000071a077221 */ /* 0x000fe20000010000 */
[----:B--2---:R-:W-:Y:S01]  /*52060*/  UIADD3 UR12, UPT, UPT, UR10, 0x16, UR12 ;  /* 0x000000160a0c7890 */ /* 0x004fe2000fffe00c */
[----:B------:R-:W-:-:S04]  /*52070*/  DEPBAR.LE SB5, 0x4 ;  /* 0x0000d1000000791a */ /* 0x000fc80000000000 */
[----:B------:R-:W-:-:S04]  /*52080*/  FMUL.FTZ R10, R10, UR29 ;  /* 0x0000001d0a0a7c20 */ /* 0x000fc80008410000 */
[----:B------:R-:W-:Y:S01]  /*52090*/  FFMA.FTZ R10, R27, UR27, R10 ;  /* 0x0000001b1b0a7c23 */ /* 0x000fe2000801000a */
[----:B------:R-:W0:Y:S03]  /*520a0*/  LDCU.128 UR24, c[0x3][0xf0] ;  /* 0x00c01e00ff1877ac */ /* 0x000e260008000c00 */
[----:B------:R-:W-:-:S04]  /*520b0*/  FADD.FTZ R28, -R33, R10 ;  /* 0x0000000a211c7221 */ /* 0x000fc80000010100 */
[----:B------:R-:W-:-:S05]  /*520c0*/  FMUL.FTZ R27, R28, 0.25 ;  /* 0x3e8000001c1b7820 */ /* 0x000fca0000410000 */
[----:B------:R-:W-:Y:S01]  /*520d0*/  FSEL R30, R27, R28, P0 ;  /* 0x0000001c1b1e7208 */ /* 0x000fe20000000000 */
[----:B------:R-:W-:Y:S01]  /*520e0*/  HFMA2 R27, -RZ, RZ, 3.2265625, 0 ;  /* 0x42740000ff1b7431 */ /* 0x000fe200000001ff */
[----:B------:R-:W-:Y:S01]  /*520f0*/  FSETP.GT.FTZ.AND P0, PT, R60, 8.50705917302346158658e+37, PT ;  /* 0x7e8000003c00780b */ /* 0x000fe20003f14000 */
[----:B------:R-:W-:-:S04]  /*52100*/  DEPBAR.LE SB5, 0x2 ;  /* 0x0000d0800000791a */ /* 0x000fc80000000000 */
[----:B------:R-:W-:Y:S01]  /*52110*/  FMUL.FTZ R25, R32, UR30 ;  /* 0x0000001e20197c20 */ /* 0x000fe20008410000 */
[----:B---3--:R-:W-:-:S03]  /*52120*/  FFMA.FTZ R33, R38, R30, R33 ;  /* 0x0000001e26217223 */ /* 0x008fc60000010021 */
[----:B0-----:R-:W-:Y:S01]  /*52130*/  FFMA.FTZ R8, R34, UR24, R25 ;  /* 0x0000001822087c23 */ /* 0x001fe20008010019 */
[----:B------:R-:W-:-:S03]  /*52140*/  FSEL R29, R27, 15.25, !P0 ;  /* 0x417400001b1d7808 */ /* 0x000fc60004000000 */
[----:B------:R-:W-:Y:S01]  /*52150*/  FADD.FTZ R30, -R33, R8 ;  /* 0x00000008211e7221 */ /* 0x000fe20000010100 */
[----:B------:R-:W0:Y:S03]  /*52160*/  MUFU.RCP R26, R29 ;  /* 0x0000001d001a7308 */ /* 0x000e260000001000 */
[----:B------:R-:W-:-:S05]  /*52170*/  FMUL.FTZ R25, R30, 0.25 ;  /* 0x3e8000001e197820 */ /* 0x000fca0000410000 */
[----:B------:R-:W-:Y:S01]  /*52180*/  FSEL R32, R25, R30, P0 ;  /* 0x0000001e19207208 */ /* 0x000fe20000000000 */
[----:B------:R-:W-:Y:S01]  /*52190*/  FADD.FTZ R25, R7, R6 ;  /* 0x0000000607197221 */ /* 0x000fe20000010000 */
[----:B------:R-:W-:Y:S01]  /*521a0*/  FSETP.GT.FTZ.AND P0, PT, R59, 8.50705917302346158658e+37, PT ;  /* 0x7e8000003b00780b */ /* 0x000fe20003f14000 */
[----:B------:R-:W-:-:S04]  /*521b0*/  DEPBAR.LE SB5, 0x1 ;  /* 0x0000d0400000791a */ /* 0x000fc80000000000 */
[----:B------:R-:W-:Y:S01]  /*521c0*/  FMUL.FTZ R6, R36, UR31 ;  /* 0x0000001f24067c20 */ /* 0x000fe20008410000 */
[--C-:B0-----:R-:W-:Y:S01]  /*521d0*/  FFMA.FTZ R7, R26, R32, R33.reuse ;  /* 0x000000201a077223 */ /* 0x101fe20000010021 */
[----:B------:R-:W-:Y:S02]  /*521e0*/  MOV R32, 0x42780000 ;  /* 0x4278000000207802 */ /* 0x000fe40000000f00 */
[----:B-----5:R-:W-:Y:S01]  /*521f0*/  FFMA.FTZ R6, R37, UR25, R6 ;  /* 0x0000001925067c23 */ /* 0x020fe20008010006 */
[----:B------:R-:W-:Y:S01]  /*52200*/  FADD.FTZ R33, R10, -R33 ;  /* 0x800000210a217221 */ /* 0x000fe20000010000 */
[----:B------:R-:W-:Y:S02]  /*52210*/  FSEL R34, R32, 15.5, !P0 ;  /* 0x4178000020227808 */ /* 0x000fe40004000000 */
[----:B------:R-:W-:Y:S01]  /*52220*/  FADD.FTZ R26, -R7, R6 ;  /* 0x00000006071a7221 */ /* 0x000fe20000010100 */
[----:B------:R-:W-:Y:S01]  /*52230*/  FFMA.FTZ R31, R28, R33, R31 ;  /* 0x000000211c1f7223 */ /* 0x000fe2000001001f */
[----:B-1----:R-:W-:-:S02]  /*52240*/  IADD3 R28, PT, PT, R4, UR21, RZ ;  /* 0x00000015041c7c10 */ /* 0x002fc4000fffe0ff */
[----:B------:R-:W-:Y:S01]  /*52250*/  FMUL.FTZ R27, R26, 0.25 ;  /* 0x3e8000001a1b7820 */ /* 0x000fe20000410000 */
[----:B------:R-:W0:Y:S02]  /*52260*/  MUFU.RCP R34, R34 ;  /* 0x0000002200227308 */ /* 0x000e240000001000 */
[----:B------:R-:W-:Y:S02]  /*52270*/  IMAD R28, R119, UR9, R28 ;  /* 0x00000009771c7c24 */ /* 0x000fe4000f8e021c */
[----:B------:R-:W-:-:S05]  /*52280*/  FSEL R32, R27, R26, P0 ;  /* 0x0000001a1b207208 */ /* 0x000fca0000000000 */
[--C-:B0-----:R-:W-:Y:S01]  /*52290*/  FFMA.FTZ R32, R34, R32, R7.reuse ;  /* 0x0000002022207223 */ /* 0x101fe20000010007 */
[----:B------:R-:W-:-:S03]  /*522a0*/  FADD.FTZ R7, R8, -R7 ;  /* 0x8000000708077221 */ /* 0x000fc60000010000 */
[----:B------:R-:W-:Y:S01]  /*522b0*/  FADD.FTZ R27, R6, -R32 ;  /* 0x80000020061b7221 */ /* 0x000fe20000010000 */
[----:B------:R-:W-:Y:S01]  /*522c0*/  FFMA.FTZ R7, R30, R7, R31 ;  /* 0x000000071e077223 */ /* 0x000fe2000001001f */
[----:B------:R-:W-:-:S03]  /*522d0*/  IADD3 R30, PT, PT, R4, UR22, RZ ;  /* 0x00000016041e7c10 */ /* 0x000fc6000fffe0ff */
        /* <DEDUP_REMOVED lines=14> */
[----:B------:R-:W-:Y:S01]  /*523c0*/  HFMA2 R37, -RZ, RZ, 3.2421875, 0 ;  /* 0x427c0000ff257431 */ /* 0x000fe200000001ff */
[----:B------:R-:W-:Y:S01]  /*523d0*/  FSETP.GT.FTZ.AND P0, PT, R58, 8.50705917302346158658e+37, PT ;  /* 0x7e8000003a00780b */ /* 0x000fe20003f14000 */
[----:B------:R-:W-:Y:S01]  /*523e0*/  FADD.FTZ R25, R25, R12 ;  /* 0x0000000c19197221 */ /* 0x000fe20000010000 */
[----:B------:R-:W2:Y:S03]  /*523f0*/  LDCU.128 UR16, c[0x3][0x2430] ;  /* 0x00c48600ff1077ac */ /* 0x000ea60008000c00 */
[----:B------:R-:W-:Y:S01]  /*52400*/  FADD.FTZ R25, R25, R14 ;  /* 0x0000000e19197221 */ /* 0x000fe20000010000 */
[----:B------:R-:W-:-:S02]  /*52410*/  UIADD3 UR8, UPT, UPT, UR10, 0x16, UR13 ;  /* 0x000000160a087890 */ /* 0x000fc4000fffe00d */
[----:B------:R-:W-:Y:S01]  /*52420*/  UIADD3 UR9, UPT, UPT, UR10, 0x16, UR14 ;  /* 0x000000160a097890 */ /* 0x000fe2000fffe00e */
[----:B------:R-:W-:Y:S01]  /*52430*/  FSEL R37, R37, 15.75, !P0 ;  /* 0x417c000025257808 */ /* 0x000fe20004000000 */
[----:B------:R-:W-:-:S05]  /*52440*/  UIADD3 UR12, UPT, UPT, UR10, 0x16, UR15 ;  /* 0x000000160a0c7890 */ /* 0x000fca000fffe00f */
[----:B------:R-:W3:Y:S01]  /*52450*/  MUFU.RCP R37, R37 ;  /* 0x0000002500257308 */ /* 0x000ee20000001000 */
[----:B0-----:R-:W-:Y:S01]  /*52460*/  MOV R26, 0x42800000 ;  /* 0x42800000001a7802 */ /* 0x001fe20000000f00 */
[----:B------:R-:W-:-:S04]  /*52470*/  DEPBAR.LE SB5, 0x4 ;  /* 0x0000d1000000791a */ /* 0x000fc80000000000 */
[----:B-1----:R-:W-:-:S04]  /*52480*/  FMUL.FTZ R7, R7, UR28 ;  /* 0x0000001c07077c20 */ /* 0x002fc80008410000 */
        /* <DEDUP_REMOVED lines=10> */
[----:B---3--:R-:W-:Y:S01]  /*52530*/  FFMA.FTZ R29, R37, R29, R32 ;  /* 0x0000001d251d7223 */ /* 0x008fe20000010020 */
[----:B------:R-:W-:Y:S01]  /*52540*/  FSEL R33, R26, 16, !P0 ;  /* 0x418000001a217808 */ /* 0x000fe20004000000 */
[----:B------:R-:W-:Y:S02]  /*52550*/  FADD.FTZ R26, R25, R20 ;  /* 0x00000014191a7221 */ /* 0x000fe40000010000 */
[----:B------:R-:W-:Y:S01]  /*52560*/  FADD.FTZ R30, -R29, R12 ;  /* 0x0000000c1d1e7221 */ /* 0x000fe20000010100 */
[----:B------:R-:W1:Y:S03]  /*52570*/  MUFU.RCP R14, R33 ;  /* 0x00000021000e7308 */ /* 0x000e660000001000 */
[----:B------:R-:W-:-:S05]  /*52580*/  FMUL.FTZ R31, R30, 0.25 ;  /* 0x3e8000001e1f7820 */ /* 0x000fca0000410000 */
[----:B------:R-:W-:Y:S02]  /*52590*/  FSEL R32, R31, R30, P0 ;  /* 0x0000001e1f207208 */ /* 0x000fe40000000000 */
[----:B------:R-:W-:-:S03]  /*525a0*/  FSETP.GT.FTZ.AND P0, PT, R140, 8.50705917302346158658e+37, PT ;  /* 0x7e8000008c00780b */ /* 0x000fc60003f14000 */
[--C-:B-1----:R-:W-:Y:S01]  /*525b0*/  FFMA.FTZ R25, R14, R32, R29.reuse ;  /* 0x000000200e197223 */ /* 0x102fe2000001001d */
[----:B------:R-:W-:Y:S02]  /*525c0*/  HFMA2 R32, -RZ, RZ, 3.25390625, 0 ;  /* 0x42820000ff207431 */ /* 0x000fe400000001ff */
[----:B-----5:R-:W-:Y:S01]  /*525d0*/  FMUL.FTZ R35, R35, UR30 ;  /* 0x0000001e23237c20 */ /* 0x020fe20008410000 */
[----:B------:R-:W-:-:S03]  /*525e0*/  FADD.FTZ R29, R7, -R29 ;  /* 0x8000001d071d7221 */ /* 0x000fc60000010000 */
[----:B0-----:R-:W-:Y:S01]  /*525f0*/  FFMA.FTZ R14, R36, UR24, R35 ;  /* 0x00000018240e7c23 */ /* 0x001fe20008010023 */
[----:B------:R-:W-:Y:S01]  /*52600*/  FFMA.FTZ R27, R28, R29, R27 ;  /* 0x0000001d1c1b7223 */ /* 0x000fe2000001001b */
[----:B------:R-:W-:Y:S02]  /*52610*/  IADD3 R28, PT, PT, R4, UR23, RZ ;  /* 0x00000017041c7c10 */ /* 0x000fe4000fffe0ff */
[----:B------:R-:W-:Y:S01]  /*52620*/  FADD.FTZ R20, -R25, R14 ;  /* 0x0000000e19147221 */ /* 0x000fe20000010100 */
[----:B------:R-:W-:Y:S02]  /*52630*/  FSEL R34, R32, 16.25, !P0 ;  /* 0x4182000020227808 */ /* 0x000fe40004000000 */
[----:B------:R-:W-:Y:S02]  /*52640*/  IMAD R28, R119, UR8, R28 ;  /* 0x00000008771c7c24 */ /* 0x000fe4000f8e021c */
[----:B------:R-:W-:Y:S02]  /*52650*/  FMUL.FTZ R31, R20, 0.25 ;  /* 0x3e800000141f7820 */ /* 0x000fe40000410000 */
[----:B------:R-:W0:Y:S01]  /*52660*/  MUFU.RCP R34, R34 ;  /* 0x0000002200227308 */ /* 0x000e220000001000 */
[----:B------:R-:W-:-:S02]  /*52670*/  IADD3 R28, PT, PT, R28, 0x16, RZ ;  /* 0x000000161c1c7810 */ /* 0x000fc40007ffe0ff */
[----:B------:R-:W-:-:S05]  /*52680*/  FSEL R32, R31, R20, P0 ;  /* 0x000000141f207208 */ /* 0x000fca0000000000 */
[--C-:B0-----:R-:W-:Y:S01]  /*52690*/  FFMA.FTZ R29, R34, R32, R25.reuse ;  /* 0x00000020221d7223 */ /* 0x101fe20000010019 */
[----:B------:R-:W-:-:S04]  /*526a0*/  FADD.FTZ R25, R12, -R25 ;  /* 0x800000190c197221 */ /* 0x000fc80000010000 */
[----:B------:R-:W-:Y:S01]  /*526b0*/  FFMA.FTZ R25, R30, R25, R27 ;  /* 0x000000191e197223 */ /* 0x000fe2000001001b */
[----:B------:R-:W-:Y:S01]  /*526c0*/  FADD.FTZ R27, R14, -R29 ;  /* 0x8000001d0e1b7221 */ /* 0x000fe20000010000 */
[----:B--2---:R-:W-:-:S03]  /*526d0*/  IADD3 R30, PT, PT, R4, UR17, RZ ;  /* 0x00000011041e7c10 */ /* 0x004fc6000fffe0ff */
[----:B------:R-:W-:Y:S01]  /*526e0*/  FFMA.FTZ R27, R20, R27, R25 ;  /* 0x0000001b141b7223 */ /* 0x000fe20000010019 */
[----:B------:R-:W-:Y:S01]  /*526f0*/  IADD3 R20, PT, PT, R4, UR16, RZ ;  /* 0x0000001004147c10 */ /* 0x000fe2000fffe0ff */
[----:B------:R-:W-:-:S04]  /*52700*/  IMAD R30, R119, UR12, R30 ;  /* 0x0000000c771e7c24 */ /* 0x000fc8000f8e021e */
[----:B------:R-:W-:Y:S01]  /*52710*/  IMAD R20, R119, UR9, R20 ;  /* 0x0000000977147c24 */ /* 0x000fe2000f8e0214 */
[----:B------:R-:W-:-:S04]  /*52720*/  IADD3 R34, PT, PT, R30, 0x16, RZ ;  /* 0x000000161e227810 */ /* 0x000fc80007ffe0ff */
        /* <DEDUP_REMOVED lines=8> */
[----:B------:R-:W0:Y:S01]  /*527b0*/  LDCU.128 UR12, c[0x3][0x13d0] ;  /* 0x00c27a00ff0c77ac */ /* 0x000e220008000c00 */
[----:B------:R-:W-:Y:S01]  /*527c0*/  MOV R37, 0x42840000 ;  /* 0x4284000000257802 */ /* 0x000fe20000000f00 */
[----:B------:R-:W1:Y:S03]  /*527d0*/  LDCU.128 UR20, c[0x3][0x2440] ;  /* 0x00c48800ff1477ac */ /* 0x000e660008000c00 */
[----:B------:R-:W-:Y:S01]  /*527e0*/  FSEL R37, R37, 16.5, !P0 ;  /* 0x4184000025257808 */ /* 0x000fe20004000000 */
[----:B0-----:R-:W-:-:S02]  /*527f0*/  UIADD3 UR8, UPT, UPT, UR10, 0x16, UR12 ;  /* 0x000000160a087890 */ /* 0x001fc4000fffe00c */
[----:B------:R-:W-:Y:S02]  /*52800*/  UIADD3 UR9, UPT, UPT, UR10, 0x16, UR13 ;  /* 0x000000160a097890 */ /* 0x000fe4000fffe00d */
[----:B------:R-:W-:Y:S01]  /*52810*/  UIADD3 UR12, UPT, UPT, UR10, 0x16, UR14 ;  /* 0x000000160a0c7890 */ /* 0x000fe2000fffe00e */
[----:B------:R-:W-:-:S04]  /*52820*/  DEPBAR.LE SB5, 0x4 ;  /* 0x0000d1000000791a */ /* 0x000fc80000000000 */
[----:B------:R-:W-:Y:S01]  /*52830*/  FMUL.FTZ R20, R20, UR31 ;  /* 0x0000001f14147c20 */ /* 0x000fe20008410000 */
[----:B------:R-:W0:Y:S03]  /*52840*/  LDCU.128 UR28, c[0x3][0x360] ;  /* 0x00c06c00ff1c77ac */ /* 0x000e260008000c00 */
[----:B------:R-:W-:-:S04]  /*52850*/  FFMA.FTZ R20, R25, UR25, R20 ;  /* 0x0000001919147c23 */ /* 0x000fc80008010014 */
[----:B------:R-:W-:-:S04]  /*52860*/  FADD.FTZ R30, -R29, R20 ;  /* 0x000000141d1e7221 */ /* 0x000fc80000010100 */
[----:B------:R-:W-:-:S05]  /*52870*/  FMUL.FTZ R25, R30, 0.25 ;  /* 0x3e8000001e197820 */ /* 0x000fca0000410000 */
[----:B------:R-:W-:Y:S01]  /*52880*/  FSEL R28, R25, R30, P0 ;  /* 0x0000001e191c7208 */ /* 0x000fe20000000000 */
[----:B------:R-:W-:Y:S01]  /*52890*/  FADD.FTZ R25, R26, R23 ;  /* 0x000000171a197221 */ /* 0x000fe20000010000 */
[----:B------:R-:W-:Y:S01]  /*528a0*/  FSETP.GT.FTZ.AND P0, PT, R57, 8.50705917302346158658e+37, PT ;  /* 0x7e8000003900780b */ /* 0x000fe20003f14000 */
[----:B------:R-:W2:Y:S01]  /*528b0*/  MUFU.RCP R26, R37 ;  /* 0x00000025001a7308 */ /* 0x000ea20000001000 */
[----:B------:R-:W-:-:S04]  /*528c0*/  DEPBAR.LE SB5, 0x3 ;  /* 0x0000d0c00000791a */ /* 0x000fc80000000000 */
[----:B0-----:R-:W-:Y:S01]  /*528d0*/  FMUL.FTZ R32, R32, UR28 ;  /* 0x0000001c20207c20 */ /* 0x001fe20008410000 */
[----:B------:R-:W-:Y:S01]  /*528e0*/  FADD.FTZ R25, R25, R24 ;  /* 0x0000001819197221 */ /* 0x000fe20000010000 */
[----:B--2---:R-:W-:Y:S01]  /*528f0*/  FFMA.FTZ R28, R26, R28, R29 ;  /* 0x0000001c1a1c7223 */ /* 0x004fe2000001001d */
[----:B------:R-:W-:Y:S01]  /*52900*/  HFMA2 R26, -RZ, RZ, 3.26171875, 0 ;  /* 0x42860000ff1a7431 */ /* 0x000fe200000001ff */
[----:B------:R-:W-:-:S04]  /*52910*/  DEPBAR.LE SB5, 0x2 ;  /* 0x0000d0800000791a */ /* 0x000fc80000000000 */
[----:B------:R-:W-:Y:S01]  /*52920*/  FFMA.FTZ R23, R33, UR26, R32 ;  /* 0x0000001a21177c23 */ /* 0x000fe20008010020 */
[----:B------:R-:W-:-:S03]  /*52930*/  MOV R33, 0x42880000 ;  /* 0x4288000000217802 */ /* 0x000fc60000000f00 */
[----:B------:R-:W-:-:S04]  /*52940*/  FADD.FTZ R32, -R28, R23 ;  /* 0x000000171c207221 */ /* 0x000fc80000010100 */
[----:B------:R-:W-:Y:S01]  /*52950*/  FMUL.FTZ R29, R32, 0.25 ;  /* 0x3e800000201d7820 */ /* 0x000fe20000410000 */
[----:B------:R-:W-:Y:S01]  /*52960*/  FSEL R31, R26, 16.75, !P0 ;  /* 0x418600001a1f7808 */ /* 0x000fe20004000000 */
[----:B------:R-:W-:-:S04]  /*52970*/  DEPBAR.LE SB5, 0x1 ;  /* 0x0000d0400000791a */ /* 0x000fc80000000000 */
[----:B------:R-:W-:Y:S01]  /*52980*/  FMUL.FTZ R35, R35, UR29 ;  /* 0x0000001d23237c20 */ /* 0x000fe20008410000 */
[----:B------:R-:W-:Y:S01]  /*52990*/  FADD.FTZ R26, R25, R22 ;  /* 0x00000016191a7221 */ /* 0x000fe20000010000 */
[----:B------:R-:W-:Y:S01]  /*529a0*/  FSEL R29, R29, R32, P0 ;  /* 0x000000201d1d7208 */ /* 0x000fe20000000000 */
[----:B------:R-:W0:Y:S01]  /*529b0*/  MUFU.RCP R31, R31 ;  /* 0x0000001f001f7308 */ /* 0x000e220000001000 */
[----:B------:R-:W-:Y:S01]  /*529c0*/  FSETP.GT.FTZ.AND P0, PT, R56, 8.50705917302346158658e+37, PT ;  /* 0x7e8000003800780b */ /* 0x000fe20003f14000 */
[----:B-----5:R-:W-:-:S03]  /*529d0*/  FFMA.FTZ R22, R36, UR27, R35 ;  /* 0x0000001b24167c23 */ /* 0x020fc60008010023 */
[----:B------:R-:W-:-:S04]  /*529e0*/  FSEL R33, R33, 17, !P0 ;  /* 0x4188000021217808 */ /* 0x000fc80004000000 */
[----:B------:R-:W2:Y:S01]  /*529f0*/  MUFU.RCP R36, R33 ;  /* 0x0000002100247308 */ /* 0x000ea20000001000 */
[--C-:B0-----:R-:W-:Y:S01]  /*52a00*/  FFMA.FTZ R29, R31, R29, R28.reuse ;  /* 0x0000001d1f1d7223 */ /* 0x101fe2000001001c */
[----:B------:R-:W-:-:S03]  /*52a10*/  FADD.FTZ R28, R20, -R28 ;  /* 0x8000001c141c7221 */ /* 0x000fc60000010000 */
[----:B------:R-:W-:Y:S01]  /*52a20*/  FADD.FTZ R24, -R29, R22 ;  /* 0x000000161d187221 */ /* 0x000fe20000010100 */
[----:B------:R-:W-:Y:S01]  /*52a30*/  FFMA.FTZ R27, R30, R28, R27 ;  /* 0x0000001c1e1b7223 */ /* 0x000fe2000001001b */
[----:B-1----:R-:W-:Y:S02]  /*52a40*/  IADD3 R30, PT, PT, R4, UR20, RZ ;  /* 0x00000014041e7c10 */ /* 0x002fe4000fffe0ff */
[----:B------:R-:W-:-:S03]  /*52a50*/  FMUL.FTZ R25, R24, 0.25 ;  /* 0x3e80000018197820 */ /* 0x000fc60000410000 */
[----:B------:R-:W-:Y:S02]  /*52a60*/  IMAD R30, R119, UR12, R30 ;  /* 0x0000000c771e7c24 */ /* 0x000fe4000f8e021e */
[----:B------:R-:W-:-:S05]  /*52a70*/  FSEL R34, R25, R24, P0 ;  /* 0x0000001819227208 */ /* 0x000fca0000000000 */
[--C-:B--2---:R-:W-:Y:S01]  /*52a80*/  FFMA.FTZ R25, R36, R34, R29.reuse ;  /* 0x0000002224197223 */ /* 0x104fe2000001001d */
[----:B------:R-:W-:Y:S01]  /*52a90*/  FADD.FTZ R29, R23, -R29 ;  /* 0x8000001d171d7221 */ /* 0x000fe20000010000 */
[----:B------:R-:W-:Y:S02]  /*52aa0*/  IADD3 R34, PT, PT, R30, 0x16, RZ ;  /* 0x000000161e227810 */ /* 0x000fe40007ffe0ff */
        /* <DEDUP_REMOVED lines=10> */
[----:B------:R-:W5:Y:S01]  /*52b50*/  TLD.LZ RZ, R29, R28, UR4, 1D, 0x1 ;  /* 0x00ff04ff1c1d7f66 */ /* 0x000f6200081e01ff */
[----:B------:R-:W5:Y:S01]  /*52b60*/  TLD.LZ RZ, R32, R31, UR6, 1D, 0x1 ;  /* 0x00ff06ff1f207f66 */ /* 0x000f6200081e01ff */
[----:B------:R-:W5:Y:S01]  /*52b70*/  TLD.LZ RZ, R33, R31, UR4, 1D, 0x1 ;  /* 0x00ff04ff1f217f66 */ /* 0x000f6200081e01ff */
[----:B------:R-:W5:Y:S01]  /*52b80*/  TLD.LZ RZ, R35, R34, UR6, 1D, 0x1 ;  /* 0x00ff06ff22237f66 */ /* 0x000f6200081e01ff */
[----:B------:R0:W5:Y:S01]  /*52b90*/  TLD.LZ RZ, R36, R34, UR4, 1D, 0x1 ;  /* 0x00ff04ff22247f66 */ /* 0x00016200081e01ff */
[----:B------:R-:W1:Y:S01]  /*52ba0*/  LDCU.128 UR24, c[0x3][0x110] ;  /* 0x00c02200ff1877ac */ /* 0x000e620008000c00 */
[----:B------:R-:W-:Y:S01]  /*52bb0*/  HFMA2 R37, -RZ, RZ, 3.26953125, 0 ;  /* 0x428a0000ff257431 */ /* 0x000fe200000001ff */
[----:B------:R-:W-:Y:S01]  /*52bc0*/  FSETP.GT.FTZ.AND P0, PT, R55, 8.50705917302346158658e+37, PT ;  /* 0x7e8000003700780b */ /* 0x000fe20003f14000 */
[----:B------:R-:W-:Y:S01]  /*52bd0*/  FADD.FTZ R26, R26, R5 ;  /* 0x000000051a1a7221 */ /* 0x000fe20000010000 */
[----:B------:R-:W-:Y:S01]  /*52be0*/  UIADD3 UR8, UPT, UPT, UR10, 0x16, UR15 ;  /* 0x000000160a087890 */ /* 0x000fe2000fffe00f */
[----:B------:R-:W2:Y:S02]  /*52bf0*/  LDCU.128 UR16, c[0x3][0x13e0] ;  /* 0x00c27c00ff1077ac */ /* 0x000ea40008000c00 */
[----:B------:R-:W-:Y:S01]  /*52c00*/  FADD.FTZ R26, R26, R21 ;  /* 0x000000151a1a7221 */ /* 0x000fe20000010000 */
[----:B------:R-:W-:-:S03]  /*52c10*/  FSEL R37, R37, 17.25, !P0 ;  /* 0x418a000025257808 */ /* 0x000fc60004000000 */
[----:B------:R-:W-:Y:S01]  /*52c20*/  FADD.FTZ R26, R26, R3 ;  /* 0x000000031a1a7221 */ /* 0x000fe20000010000 */
[----:B------:R-:W3:Y:S01]  /*52c30*/  MUFU.RCP R38, R37 ;  /* 0x0000002500267308 */ /* 0x000ee20000001000 */
        /* <DEDUP_REMOVED lines=8> */
[----:B------:R-:W-:Y:S02]  /*52cc0*/  FSETP.GT.FTZ.AND P0, PT, R54, 8.50705917302346158658e+37, PT ;  /* 0x7e8000003600780b */ /* 0x000fe40003f14000 */
[----:B------:R-:W-:Y:S01]  /*52cd0*/  MOV R29, 0x428c0000 ;  /* 0x428c0000001d7802 */ /* 0x000fe20000000f00 */
[----:B------:R-:W-:-:S04]  /*52ce0*/  DEPBAR.LE SB5, 0x3 ;  /* 0x0000d0c00000791a */ /* 0x000fc80000000000 */
[----:B------:R-:W-:Y:S01]  /*52cf0*/  FMUL.FTZ R32, R32, UR31 ;  /* 0x0000001f20207c20 */ /* 0x000fe20008410000 */
[----:B---3--:R-:W-:Y:S01]  /*52d00*/  FFMA.FTZ R28, R38, R28, R25 ;  /* 0x0000001c261c7223 */ /* 0x008fe20000010019 */
[----:B------:R-:W1:Y:S01]  /*52d10*/  LDCU.128 UR28, c[0x3][0x370] ;  /* 0x00c06e00ff1c77ac */ /* 0x000e620008000c00 */
[----:B------:R-:W-:Y:S01]  /*52d20*/  FSEL R29, R29, 17.5, !P0 ;  /* 0x418c00001d1d7808 */ /* 0x000fe20004000000 */
[----:B------:R-:W-:-:S04]  /*52d30*/  DEPBAR.LE SB5, 0x2 ;  /* 0x0000d0800000791a */ /* 0x000fc80000000000 */
[----:B------:R-:W-:-:S04]  /*52d40*/  FFMA.FTZ R5, R33, UR25, R32 ;  /* 0x0000001921057c23 */ /* 0x000fc80008010020 */
[----:B------:R-:W-:Y:S01]  /*52d50*/  FADD.FTZ R32, -R28, R5 ;  /* 0x000000051c207221 */ /* 0x000fe20000010100 */
[----:B------:R-:W0:Y:S03]  /*52d60*/  MUFU.RCP R29, R29 ;  /* 0x0000001d001d7308 */ /* 0x000e260000001000 */
[----:B------:R-:W-:-:S05]  /*52d70*/  FMUL.FTZ R25, R32, 0.25 ;  /* 0x3e80000020197820 */ /* 0x000fca0000410000 */
[----:B------:R-:W-:Y:S02]  /*52d80*/  FSEL R25, R25, R32, P0 ;  /* 0x0000002019197208 */ /* 0x000fe40000000000 */
[----:B------:R-:W-:-:S03]  /*52d90*/  FSETP.GT.FTZ.AND P0, PT, R53, 8.50705917302346158658e+37, PT ;  /* 0x7e8000003500780b */ /* 0x000fc60003f14000 */
[--C-:B0-----:R-:W-:Y:S01]  /*52da0*/  FFMA.FTZ R34, R29, R25, R28.reuse ;  /* 0x000000191d227223 */ /* 0x101fe2000001001c */
[----:B------:R-:W-:Y:S02]  /*52db0*/  HFMA2 R25, -RZ, RZ, 3.27734375, 0 ;  /* 0x428e0000ff197431 */ /* 0x000fe400000001ff */
[----:B-1---5:R-:W-:Y:S01]  /*52dc0*/  FMUL.FTZ R3, R35, UR28 ;  /* 0x0000001c23037c20 */ /* 0x022fe20008410000 */
[----:B------:R-:W-:-:S03]  /*52dd0*/  FADD.FTZ R28, R24, -R28 ;  /* 0x8000001c181c7221 */ /* 0x000fc60000010000 */
[----:B------:R-:W-:Y:S01]  /*52de0*/  FFMA.FTZ R3, R36, UR26, R3 ;  /* 0x0000001a24037c23 */ /* 0x000fe20008010003 */
[----:B------:R-:W-:Y:S01]  /*52df0*/  FFMA.FTZ R27, R30, R28, R27 ;  /* 0x0000001c1e1b7223 */ /* 0x000fe2000001001b */
[----:B------:R-:W-:Y:S02]  /*52e00*/  IADD3 R30, PT, PT, R4, UR21, RZ ;  /* 0x00000015041e7c10 */ /* 0x000fe4000fffe0ff */
[----:B------:R-:W-:Y:S01]  /*52e10*/  FADD.FTZ R36, -R34, R3 ;  /* 0x0000000322247221 */ /* 0x000fe20000010100 */
[----:B------:R-:W-:Y:S02]  /*52e20*/  FSEL R25, R25, 17.75, !P0 ;  /* 0x418e000019197808 */ /* 0x000fe40004000000 */
[----:B------:R-:W-:Y:S02]  /*52e30*/  IMAD R30, R119, UR8, R30 ;  /* 0x00000008771e7c24 */ /* 0x000fe4000f8e021e */
[----:B------:R-:W-:Y:S02]  /*52e40*/  FMUL.FTZ R21, R36, 0.25 ;  /* 0x3e80000024157820 */ /* 0x000fe40000410000 */
[----:B------:R-:W0:Y:S01]  /*52e50*/  MUFU.RCP R25, R25 ;  /* 0x0000001900197308 */ /* 0x000e220000001000 */
[----:B------:R-:W-:-:S02]  /*52e60*/  IADD3 R30, PT, PT, R30, 0x16, RZ ;  /* 0x000000161e1e7810 */ /* 0x000fc40007ffe0ff */
[----:B------:R-:W-:-:S05]  /*52e70*/  FSEL R21, R21, R36, P0 ;  /* 0x0000002415157208 */ /* 0x000fca0000000000 */
[--C-:B0-----:R-:W-:Y:S01]  /*52e80*/  FFMA.FTZ R28, R25, R21, R34.reuse ;  /* 0x00000015191c7223 */ /* 0x101fe20000010022 */
[----:B------:R-:W-:-:S03]  /*52e90*/  FADD.FTZ R34, R5, -R34 ;  /* 0x8000002205227221 */ /* 0x000fc60000010000 */
[----:B------:R-:W-:Y:S01]  /*52ea0*/  FADD.FTZ R21, R3, -R28 ;  /* 0x8000001c03157221 */ /* 0x000fe20000010000 */
[----:B------:R-:W-:Y:S01]  /*52eb0*/  FFMA.FTZ R27, R32, R34, R27 ;  /* 0x00000022201b7223 */ /* 0x000fe2000001001b */
[C---:B------:R-:W-:Y:S02]  /*52ec0*/  IADD3 R32, PT, PT, R4.reuse, UR22, RZ ;  /* 0x0000001604207c10 */ /* 0x040fe4000fffe0ff */
[----:B------:R-:W-:Y:S01]  /*52ed0*/  IADD3 R34, PT, PT, R4, UR23, RZ ;  /* 0x0000001704227c10 */ /* 0x000fe2000fffe0ff */
[----:B------:R-:W-:Y:S02]  /*52ee0*/  FFMA.FTZ R27, R36, R21, R27 ;  /* 0x00000015241b7223 */ /* 0x000fe4000001001b */
[----:B------:R-:W5:Y:S01]  /*52ef0*/  TLD.LZ RZ, R21, R30, UR6, 1D, 0x1 ;  /* 0x00ff06ff1e157f66 */ /* 0x000f6200081e01ff */
[----:B------:R-:W5:Y:S01]  /*52f00*/  TLD.LZ RZ, R25, R30, UR4, 1D, 0x1 ;  /* 0x00ff04ff1e197f66 */ /* 0x000f6200081e01ff */
        /* <DEDUP_REMOVED lines=8> */
[----:B------:R-:W-:Y:S01]  /*52f90*/  FSETP.GT.FTZ.AND P0, PT, R52, 8.50705917302346158658e+37, PT ;  /* 0x7e8000003400780b */ /* 0x000fe20003f14000 */
[----:B------:R-:W1:Y:S01]  /*52fa0*/  LDCU.128 UR20, c[0x3][0x2450] ;  /* 0x00c48a00ff1477ac */ /* 0x000e620008000c00 */
[----:B------:R-:W-:Y:S01]  /*52fb0*/  MOV R29, 0x42900000 ;  /* 0x42900000001d7802 */ /* 0x000fe20000000f00 */
[----:B------:R-:W-:-:S03]  /*52fc0*/  UIADD3 UR8, UPT, UPT, UR10, 0x16, UR18 ;  /* 0x000000160a087890 */ /* 0x000fc6000fffe012 */
[----:B------:R-:W-:Y:S01]  /*52fd0*/  FSEL R38, R29, 18, !P0 ;  /* 0x419000001d267808 */ /* 0x000fe20004000000 */
[----:B------:R-:W-:Y:S01]  /*52fe0*/  UIADD3 UR9, UPT, UPT, UR10, 0x16, UR19 ;  /* 0x000000160a097890 */ /* 0x000fe2000fffe013 */
[----:B------:R-:W2:Y:S02]  /*52ff0*/  LDCU.128 UR12, c[0x3][0x13f0] ;  /* 0x00c27e00ff0c77ac */ /* 0x000ea40008000c00 */
[----:B--2---:R-:W-:Y:S01]  /*53000*/  UIADD3 UR12, UPT, UPT, UR10, 0x16, UR12 ;  /* 0x000000160a0c7890 */ /* 0x004fe2000fffe00c */
[----:B------:R-:W-:-:S04]  /*53010*/  DEPBAR.LE SB5, 0x4 ;  /* 0x0000d1000000791a */ /* 0x000fc80000000000 */
[----:B------:R-:W-:-:S04]  /*53020*/  FMUL.FTZ R32, R21, UR29 ;  /* 0x0000001d15207c20 */ /* 0x000fc80008410000 */
[----:B------:R-:W-:Y:S01]  /*53030*/  FFMA.FTZ R21, R25, UR27, R32 ;  /* 0x0000001b19157c23 */ /* 0x000fe20008010020 */
[----:B------:R-:W2:Y:S03]  /*53040*/  LDCU.128 UR24, c[0x3][0x120] ;  /* 0x00c02400ff1877ac */ /* 0x000ea60008000c00 */
[----:B------:R-:W-:-:S04]  /*53050*/  FADD.FTZ R32, -R28, R21 ;  /* 0x000000151c207221 */ /* 0x000fc80000010100 */
[----:B------:R-:W-:-:S05]  /*53060*/  FMUL.FTZ R25, R32, 0.25 ;  /* 0x3e80000020197820 */ /* 0x000fca0000410000 */
[----:B------:R-:W-:Y:S01]  /*53070*/  FSEL R29, R25, R32, P0 ;  /* 0x00000020191d7208 */ /* 0x000fe20000000000 */
[----:B------:R-:W-:Y:S01]  /*53080*/  FADD.FTZ R25, R26, R17 ;  /* 0x000000111a197221 */ /* 0x000fe20000010000 */
[----:B------:R-:W-:Y:S01]  /*53090*/  HFMA2 R26, -RZ, RZ, 3.28515625, 0 ;  /* 0x42920000ff1a7431 */ /* 0x000fe200000001ff */
[----:B------:R-:W3:Y:S01]  /*530a0*/  MUFU.RCP R17, R38 ;  /* 0x0000002600117308 */ /* 0x000ee20000001000 */
[----:B------:R-:W-:Y:S01]  /*530b0*/  FSETP.GT.FTZ.AND P0, PT, R51, 8.50705917302346158658e+37, PT ;  /* 0x7e8000003300780b */ /* 0x000fe20003f14000 */
[----:B------:R-:W-:-:S03]  /*530c0*/  FADD.FTZ R25, R25, R18 ;  /* 0x0000001219197221 */ /* 0x000fc60000010000 */
[----:B0-----:R-:W-:Y:S01]  /*530d0*/  FSEL R31, R26, 18.25, !P0 ;  /* 0x419200001a1f7808 */ /* 0x001fe20004000000 */
[----:B------:R-:W-:-:S05]  /*530e0*/  FADD.FTZ R26, R25, R16 ;  /* 0x00000010191a7221 */ /* 0x000fca0000010000 */
[----:B------:R-:W0:Y:S01]  /*530f0*/  MUFU.RCP R31, R31 ;  /* 0x0000001f001f7308 */ /* 0x000e220000001000 */
[----:B---3--:R-:W-:Y:S01]  /*53100*/  FFMA.FTZ R28, R17, R29, R28 ;  /* 0x0000001d111c7223 */ /* 0x008fe2000001001c */
[----:B------:R-:W-:-:S04]  /*53110*/  DEPBAR.LE SB5, 0x2 ;  /* 0x0000d0800000791a */ /* 0x000fc80000000000 */
[----:B------:R-:W-:Y:S01]  /*53120*/  FMUL.FTZ R17, R33, UR30 ;  /* 0x0000001e21117c20 */ /* 0x000fe20008410000 */
[----:B------:R-:W-:-:S03]  /*53130*/  MOV R33, 0x42940000 ;  /* 0x4294000000217802 */ /* 0x000fc60000000f00 */
[----:B--2---:R-:W-:-:S04]  /*53140*/  FFMA.FTZ R17, R34, UR24, R17 ;  /* 0x0000001822117c23 */ /* 0x004fc80008010011 */
        /* <DEDUP_REMOVED lines=11> */
[----:B------:R-:W0:Y:S01]  /*53200*/  MUFU.RCP R36, R33 ;  /* 0x0000002100247308 */ /* 0x000e220000001000 */
[----:B------:R-:W-:-:S02]  /*53210*/  FFMA.FTZ R27, R32, R28, R27 ;  /* 0x0000001c201b7223 */ /* 0x000fc4000001001b */
        /* <DEDUP_REMOVED lines=21> */
[----:B------:R-:W5:Y:S01]  /*53370*/  TLD.LZ RZ, R36, R34, UR4, 1D, 0x1 ;  /* 0x00ff04ff22247f66 */ /* 0x000f6200081e01ff */
[----:B------:R-:W0:Y:S01]  /*53380*/  LDCU.128 UR28, c[0x3][0x380] ;  /* 0x00c07000ff1c77ac */ /* 0x000e220008000c00 */
[----:B------:R-:W-:Y:S01]  /*53390*/  HFMA2 R37, -RZ, RZ, 3.29296875, 0 ;  /* 0x42960000ff257431 */ /* 0x000fe200000001ff */
[----:B------:R-:W-:Y:S01]  /*533a0*/  FSETP.GT.FTZ.AND P0, PT, R49, 8.50705917302346158658e+37, PT ;  /* 0x7e8000003100780b */ /* 0x000fe20003f14000 */
[----:B------:R-:W-:Y:S01]  /*533b0*/  FADD.FTZ R26, R26, R15 ;  /* 0x0000000f1a1a7221 */ /* 0x000fe20000010000 */
[----:B------:R-:W1:Y:S03]  /*533c0*/  LDCU.128 UR16, c[0x3][0x2460] ;  /* 0x00c48c00ff1077ac */ /* 0x000e660008000c00 */
[----:B------:R-:W-:Y:S01]  /*533d0*/  FADD.FTZ R19, R26, R19 ;  /* 0x000000131a137221 */ /* 0x000fe20000010000 */
[----:B------:R-:W-:-:S02]  /*533e0*/  UIADD3 UR8, UPT, UPT, UR10, 0x16, UR13 ;  /* 0x000000160a087890 */ /* 0x000fc4000fffe00d */
[----:B------:R-:W-:Y:S01]  /*533f0*/  UIADD3 UR9, UPT, UPT, UR10, 0x16, UR14 ;  /* 0x000000160a097890 */ /* 0x000fe2000fffe00e */
[----:B------:R-:W-:Y:S01]  /*53400*/  FSEL R37, R37, 18.75, !P0 ;  /* 0x4196000025257808 */ /* 0x000fe20004000000 */
        /* <DEDUP_REMOVED lines=10> */
[----:B------:R-:W-:Y:S02]  /*534b0*/  FSETP.GT.FTZ.AND P0, PT, R138, 8.50705917302346158658e+37, PT ;  /* 0x7e8000008a00780b */ /* 0x000fe40003f14000 */
[----:B------:R-:W-:Y:S01]  /*534c0*/  MOV R29, 0x42980000 ;  /* 0x42980000001d7802 */ /* 0x000fe20000000f00 */
[----:B--2---:R-:W-:Y:S01]  /*534d0*/  FFMA.FTZ R28, R38, R28, R25 ;  /* 0x0000001c261c7223 */ /* 0x004fe20000010019 */
[----:B------:R-:W-:-:S04]  /*534e0*/  DEPBAR.LE SB5, 0x2 ;  /* 0x0000d0800000791a */ /* 0x000fc80000000000 */
[----:B------:R-:W-:Y:S01]  /*534f0*/  FFMA.FTZ R15, R33, UR27, R32 ;  /* 0x0000001b210f7c23 */ /* 0x000fe20008010020 */
[----:B------:R-:W0:Y:S01]  /*53500*/  LDCU.128 UR24, c[0x3][0x130] ;  /* 0x00c02600ff1877ac */ /* 0x000e220008000c00 */
[----:B------:R-:W-:Y:S01]  /*53510*/  FSEL R31, R29, 19, !P0 ;  /* 0x419800001d1f7808 */ /* 0x000fe20004000000 */
[----:B------:R-:W-:Y:S02]  /*53520*/  HFMA2 R33, -RZ, RZ, 3.30078125, 0 ;  /* 0x429a0000ff217431 */ /* 0x000fe400000001ff */
[----:B------:R-:W-:-:S03]  /*53530*/  FADD.FTZ R32, -R28, R15 ;  /* 0x0000000f1c207221 */ /* 0x000fc60000010100 */
[----:B------:R-:W2:Y:S01]  /*53540*/  MUFU.RCP R31, R31 ;  /* 0x0000001f001f7308 */ /* 0x000ea20000001000 */
[----:B------:R-:W-:Y:S01]  /*53550*/  FMUL.FTZ R25, R32, 0.25 ;  /* 0x3e80000020197820 */ /* 0x000fe20000410000 */
[----:B------:R-:W-:-:S04]  /*53560*/  DEPBAR.LE SB5, 0x1 ;  /* 0x0000d0400000791a */ /* 0x000fc80000000000 */
[----:B------:R-:W-:Y:S01]  /*53570*/  FMUL.FTZ R35, R35, UR30 ;  /* 0x0000001e23237c20 */ /* 0x000fe20008410000 */
[----:B------:R-:W-:Y:S01]  /*53580*/  FSEL R29, R25, R32, P0 ;  /* 0x00000020191d7208 */ /* 0x000fe20000000000 */
[----:B------:R-:W-:Y:S01]  /*53590*/  FADD.FTZ R25, R19, R2 ;  /* 0x0000000213197221 */ /* 0x000fe20000010000 */
[----:B------:R-:W-:-:S04]  /*535a0*/  FSETP.GT.FTZ.AND P0, PT, R137, 8.50705917302346158658e+37, PT ;  /* 0x7e8000008900780b */ /* 0x000fc80003f14000 */
[----:B------:R-:W-:Y:S01]  /*535b0*/  FSEL R33, R33, 19.25, !P0 ;  /* 0x419a000021217808 */ /* 0x000fe20004000000 */
[----:B0----5:R-:W-:-:S03]  /*535c0*/  FFMA.FTZ R2, R36, UR24, R35 ;  /* 0x0000001824027c23 */ /* 0x021fc60008010023 */
[----:B------:R-:W0:Y:S01]  /*535d0*/  MUFU.RCP R36, R33 ;  /* 0x0000002100247308 */ /* 0x000e220000001000 */
[--C-:B--2---:R-:W-:Y:S01]  /*535e0*/  FFMA.FTZ R29, R31, R29, R28.reuse ;  /* 0x0000001d1f1d7223 */ /* 0x104fe2000001001c */
[----:B------:R-:W-:-:S03]  /*535f0*/  FADD.FTZ R28, R18, -R28 ;  /* 0x8000001c121c7221 */ /* 0x000fc60000010000 */
[----:B------:R-:W-:Y:S01]  /*53600*/  FADD.FTZ R26, -R29, R2 ;  /* 0x000000021d1a7221 */ /* 0x000fe20000010100 */
[----:B------:R-:W-:Y:S01]  /*53610*/  FFMA.FTZ R27, R30, R28, R27 ;  /* 0x0000001c1e1b7223 */ /* 0x000fe2000001001b */
[----:B------:R-:W-:Y:S02]  /*53620*/  IADD3 R28, PT, PT, R4, UR23, RZ ;  /* 0x00000017041c7c10 */ /* 0x000fe4000fffe0ff */
[----:B------:R-:W-:Y:S01]  /*53630*/  FMUL.FTZ R19, R26, 0.25 ;  /* 0x3e8000001a137820 */ /* 0x000fe20000410000 */
[----:B-1----:R-:W-:Y:S02]  /*53640*/  IADD3 R30, PT, PT, R4, UR17, RZ ;  /* 0x00000011041e7c10 */ /* 0x002fe4000fffe0ff */
[----:B------:R-:W-:Y:S02]  /*53650*/  IMAD R28, R119, UR8, R28 ;  /* 0x00000008771c7c24 */ /* 0x000fe4000f8e021c */
[----:B------:R-:W-:Y:S01]  /*53660*/  FSEL R34, R19, R26, P0 ;  /* 0x0000001a13227208 */ /* 0x000fe20000000000 */
[----:B------:R-:W-:-:S02]  /*53670*/  IMAD R30, R119, UR12, R30 ;  /* 0x0000000c771e7c24 */ /* 0x000fc4000f8e021e */
[----:B------:R-:W-:Y:S02]  /*53680*/  IADD3 R28, PT, PT, R28, 0x16, RZ ;  /* 0x000000161c1c7810 */ /* 0x000fe40007ffe0ff */
[--C-:B0-----:R-:W-:Y:S01]  /*53690*/  FFMA.FTZ R34, R36, R34, R29.reuse ;  /* 0x0000002224227223 */ /* 0x101fe2000001001d */
[----:B------:R-:W-:Y:S01]  /*536a0*/  FADD.FTZ R29, R15, -R29 ;  /* 0x8000001d0f1d7221 */ /* 0x000fe20000010000 */
[----:B------:R-:W-:Y:S02]  /*536b0*/  IADD3 R35, PT, PT, R30, 0x16, RZ ;  /* 0x000000161e237810 */ /* 0x000fe40007ffe0ff */
[----:B------:R-:W-:Y:S01]  /*536c0*/  FADD.FTZ R19, R2, -R34 ;  /* 0x8000002202137221 */ /* 0x000fe20000010000 */
[----:B------:R-:W-:-:S04]  /*536d0*/  FFMA.FTZ R27, R32, R29, R27 ;  /* 0x0000001d201b7223 */ /* 0x000fc8000001001b */
[----:B------:R-:W-:Y:S01]  /*536e0*/  FFMA.FTZ R27, R26, R19, R27 ;  /* 0x000000131a1b7223 */ /* 0x000fe2000001001b */
[----:B------:R-:W-:Y:S01]  /*536f0*/  IADD3 R26, PT, PT, R4, UR16, RZ ;  /* 0x00000010041a7c10 */ /* 0x000fe2000fffe0ff */
[----:B------:R-:W5:Y:S04]  /*53700*/  TLD.LZ RZ, R19, R28, UR6, 1D, 0x1 ;  /* 0x00ff06ff1c137f66 */ /* 0x000f6800081e01ff */
[----:B------:R-:W-:-:S05]  /*53710*/  IMAD R26, R119, UR9, R26 ;  /* 0x00000009771a7c24 */ /* 0x000fca000f8e021a */
        /* <DEDUP_REMOVED lines=9> */
[----:B0-----:R-:W-:Y:S01]  /*537b0*/  HFMA2 R31, -RZ, RZ, 3.30859375, 0 ;  /* 0x429e0000ff1f7431 */ /* 0x001fe200000001ff */
        /* <DEDUP_REMOVED lines=13> */
[----:B------:R-:W-:-:S04]  /*53890*/  DEPBAR.LE SB5, 0x3 ;  /* 0x0000d0c00000791a */ /* 0x000fc80000000000 */
[----:B0-----:R-:W-:Y:S01]  /*538a0*/  FMUL.FTZ R0, R32, UR28 ;  /* 0x0000001c20007c20 */ /* 0x001fe20008410000 */
[----:B------:R-:W-:Y:S01]  /*538b0*/  FADD.FTZ R26, R26, R13 ;  /* 0x0000000d1a1a7221 */ /* 0x000fe20000010000 */
[----:B------:R-:W-:Y:S01]  /*538c0*/  FSEL R29, R29, R30, P0 ;  /* 0x0000001e1d1d7208 */ /* 0x000fe20000000000 */
[----:B------:R-:W-:-:S04]  /*538d0*/  DEPBAR.LE SB5, 0x1 ;  /* 0x0000d0400000791a */ /* 0x000fc80000000000 */
[----:B------:R-:W-:Y:S01]  /*538e0*/  FFMA.FTZ R0, R33, UR26, R0 ;  /* 0x0000001a21007c23 */ /* 0x000fe20008010000 */
[----:B------:R-:W-:Y:S01]  /*538f0*/  FSETP.GT.FTZ.AND P0, PT, R48, 8.50705917302346158658e+37, PT ;  /* 0x7e8000003000780b */ /* 0x000fe20003f14000 */
[----:B------:R-:W-:Y:S01]  /*53900*/  FMUL.FTZ R36, R36, UR29 ;  /* 0x0000001d24247c20 */ /* 0x000fe20008410000 */
[----:B------:R-:W-:Y:S02]  /*53910*/  FADD.FTZ R26, R26, R11 ;  /* 0x0000000b1a1a7221 */ /* 0x000fe40000010000 */
[----:B------:R-:W-:Y:S01]  /*53920*/  FSEL R31, R31, 19.75, !P0 ;  /* 0x419e00001f1f7808 */ /* 0x000fe20004000000 */
[----:B-1----:R-:W-:-:S03]  /*53930*/  FFMA.FTZ R29, R25, R29, R34 ;  /* 0x0000001d191d7223 */ /* 0x002fc60000010022 */
[----:B------:R-:W0:Y:S01]  /*53940*/  MUFU.RCP R34, R31 ;  /* 0x0000001f00227308 */ /* 0x000e220000001000 */
[----:B------:R-:W-:-:S04]  /*53950*/  FADD.FTZ R28, -R29, R0 ;  /* 0x000000001d1c7221 */ /* 0x000fc80000010100 */
[----:B------:R-:W-:-:S05]  /*53960*/  FMUL.FTZ R25, R28, 0.25 ;  /* 0x3e8000001c197820 */ /* 0x000fca0000410000 */
[----:B------:R-:W-:Y:S02]  /*53970*/  FSEL R32, R25, R28, P0 ;  /* 0x0000001c19207208 */ /* 0x000fe40000000000 */
[----:B------:R-:W-:Y:S02]  /*53980*/  FSETP.GT.FTZ.AND P0, PT, R47, 8.50705917302346158658e+37, PT ;  /* 0x7e8000002f00780b */ /* 0x000fe40003f14000 */
[----:B------:R-:W-:Y:S01]  /*53990*/  MOV R25, 0x42a00000 ;  /* 0x42a0000000197802 */ /* 0x000fe20000000f00 */
[----:B-----5:R-:W-:Y:S01]  /*539a0*/  FFMA.FTZ R11, R37, UR27, R36 ;  /* 0x0000001b250b7c23 */ /* 0x020fe20008010024 */
[--C-:B0-----:R-:W-:Y:S01]  /*539b0*/  FFMA.FTZ R32, R34, R32, R29.reuse ;  /* 0x0000002022207223 */ /* 0x101fe2000001001d */
[----:B------:R-:W-:Y:S01]  /*539c0*/  FADD.FTZ R29, R19, -R29 ;  /* 0x8000001d131d7221 */ /* 0x000fe20000010000 */
[----:B------:R-:W-:Y:S02]  /*539d0*/  FSEL R25, R25, 20, !P0 ;  /* 0x41a0000019197808 */ /* 0x000fe40004000000 */
[----:B------:R-:W-:Y:S01]  /*539e0*/  FADD.FTZ R34, -R32, R11 ;  /* 0x0000000b20227221 */ /* 0x000fe20000010100 */
[----:B------:R-:W-:-:S03]  /*539f0*/  FFMA.FTZ R27, R30, R29, R27 ;  /* 0x0000001d1e1b7223 */ /* 0x000fc6000001001b */
[----:B------:R-:W0:Y:S01]  /*53a00*/  MUFU.RCP R25, R25 ;  /* 0x0000001900197308 */ /* 0x000e220000001000 */
[----:B------:R-:W-:-:S05]  /*53a10*/  FMUL.FTZ R13, R34, 0.25 ;  /* 0x3e800000220d7820 */ /* 0x000fca0000410000 */
[----:B------:R-:W-:-:S05]  /*53a20*/  FSEL R13, R13, R34, P0 ;  /* 0x000000220d0d7208 */ /* 0x000fca0000000000 */
[--C-:B0-----:R-:W-:Y:S01]  /*53a30*/  FFMA.FTZ R30, R25, R13, R32.reuse ;  /* 0x0000000d191e7223 */ /* 0x101fe20000010020 */
[----:B------:R-:W-:-:S03]  /*53a40*/  FADD.FTZ R32, R0, -R32 ;  /* 0x8000002000207221 */ /* 0x000fc60000010000 */
[----:B------:R-:W-:Y:S01]  /*53a50*/  FADD.FTZ R13, R11, -R30 ;  /* 0x8000001e0b0d7221 */ /* 0x000fe20000010000 */
[----:B------:R-:W-:Y:S01]  /*53a60*/  FFMA.FTZ R27, R28, R32, R27 ;  /* 0x000000201c1b7223 */ /* 0x000fe2000001001b */
[C---:B------:R-:W-:Y:S02]  /*53a70*/  IADD3 R28, PT, PT, R4.reuse, UR18, RZ ;  /* 0x00000012041c7c10 */ /* 0x040fe4000fffe0ff */
[----:B------:R-:W-:Y:S01]  /*53a80*/  IADD3 R32, PT, PT, R4, UR19, RZ ;  /* 0x0000001304207c10 */ /* 0x000fe2000fffe0ff */
[----:B------:R-:W-:Y:S01]  /*53a90*/  FFMA.FTZ R27, R34, R13, R27 ;  /* 0x0000000d221b7223 */ /* 0x000fe2000001001b */
[----:B--2---:R-:W-:Y:S01]  /*53aa0*/  IADD3 R34, PT, PT, R4, UR20, RZ ;  /* 0x0000001404227c10 */ /* 0x004fe2000fffe0ff */
[C---:B------:R-:W-:Y:S02]  /*53ab0*/  IMAD R28, R119.reuse, UR8, R28 ;  /* 0x00000008771c7c24 */ /* 0x040fe4000f8e021c */
[C---:B------:R-:W-:Y:S02]  /*53ac0*/  IMAD R32, R119.reuse, UR9, R32 ;  /* 0x0000000977207c24 */ /* 0x040fe4000f8e0220 */
[----:B------:R-:W-:Y:S01]  /*53ad0*/  IMAD R34, R119, UR12, R34 ;  /* 0x0000000c77227c24 */ /* 0x000fe2000f8e0222 */
[----:B------:R-:W-:-:S02]  /*53ae0*/  IADD3 R28, PT, PT, R28, 0x16, RZ ;  /* 0x000000161c1c7810 */ /* 0x000fc40007ffe0ff */
[----:B------:R-:W-:Y:S02]  /*53af0*/  IADD3 R31, PT, PT, R32, 0x16, RZ ;  /* 0x00000016201f7810 */ /* 0x000fe40007ffe0ff */
[----:B------:R-:W5:Y:S01]  /*53b00*/  TLD.LZ RZ, R13, R28, UR6, 1D, 0x1 ;  /* 0x00ff06ff1c0d7f66 */ /* 0x000f6200081e01ff */
[----:B------:R0:W5:Y:S01]  /*53b10*/  TLD.LZ RZ, R25, R28, UR4, 1D, 0x1 ;  /* 0x00ff04ff1c197f66 */ /* 0x00016200081e01ff */
[----:B------:R-:W5:Y:S01]  /*53b20*/  TLD.LZ RZ, R33, R31, UR6, 1D, 0x1 ;  /* 0x00ff06ff1f217f66 */ /* 0x000f6200081e01ff */
[----:B------:R-:W-:Y:S02]  /*53b30*/  IADD3 R35, PT, PT, R34, 0x16, RZ ;  /* 0x0000001622237810 */ /* 0x000fe40007ffe0ff */
[----:B------:R1:W5:Y:S02]  /*53b40*/  TLD.LZ RZ, R34, R31, UR4, 1D, 0x1 ;  /* 0x00ff04ff1f227f66 */ /* 0x00036400081e01ff */
[----:B------:R-:W5:Y:S01]  /*53b50*/  TLD.LZ RZ, R36, R35, UR6, 1D, 0x1 ;  /* 0x00ff06ff23247f66 */ /* 0x000f6200081e01ff */
[----:B------:R-:W5:Y:S01]  /*53b60*/  TLD.LZ RZ, R37, R35, UR4, 1D, 0x1 ;  /* 0x00ff04ff23257f66 */ /* 0x000f6200081e01ff */
[----:B------:R-:W2:Y:S01]  /*53b70*/  LDCU.128 UR24, c[0x3][0x140] ;  /* 0x00c02800ff1877ac */ /* 0x000ea20008000c00 */
[----:B------:R-:W-:Y:S01]  /*53b80*/  HFMA2 R29, -RZ, RZ, 3.31640625, 0 ;  /* 0x42a20000ff1d7431 */ /* 0x000fe200000001ff */
[----:B------:R-:W-:Y:S01]  /*53b90*/  FSETP.GT.FTZ.AND P0, PT, R46, 8.50705917302346158658e+37, PT ;  /* 0x7e8000002e00780b */ /* 0x000fe20003f14000 */
[----:B------:R-:W3:Y:S01]  /*53ba0*/  LDCU.128 UR16, c[0x3][0x1410] ;  /* 0x00c28200ff1077ac */ /* 0x000ee20008000c00 */
[----:B------:R-:W-:-:S02]  /*53bb0*/  UIADD3 UR8, UPT, UPT, UR10, 0x16, UR15 ;  /* 0x000000160a087890 */ /* 0x000fc4000fffe00f */
[----:B0-----:R-:W-:Y:S02]  /*53bc0*/  FSEL R28, R29, 20.25, !P0 ;  /* 0x41a200001d1c7808 */ /* 0x001fe40004000000 */
[----:B-1----:R-:W-:Y:S01]  /*53bd0*/  MOV R31, 0x42a40000 ;  /* 0x42a40000001f7802 */ /* 0x002fe20000000f00 */
[----:B---3--:R-:W-:Y:S02]  /*53be0*/  UIADD3 UR9, UPT, UPT, UR10, 0x16, UR16 ;  /* 0x000000160a097890 */ /* 0x008fe4000fffe010 */
[----:B------:R-:W-:Y:S01]  /*53bf0*/  UIADD3 UR12, UPT, UPT, UR10, 0x16, UR17 ;  /* 0x000000160a0c7890 */ /* 0x000fe2000fffe011 */
[----:B------:R-:W-:-:S04]  /*53c00*/  DEPBAR.LE SB5, 0x4 ;  /* 0x0000d1000000791a */ /* 0x000fc80000000000 */
[----:B------:R-:W-:-:S04]  /*53c10*/  FMUL.FTZ R32, R13, UR30 ;  /* 0x0000001e0d207c20 */ /* 0x000fc80008410000 */
[----:B--2---:R-:W-:-:S04]  /*53c20*/  FFMA.FTZ R13, R25, UR24, R32 ;  /* 0x00000018190d7c23 */ /* 0x004fc80008010020 */
[----:B------:R-:W-:-:S04]  /*53c30*/  FADD.FTZ R32, -R30, R13 ;  /* 0x0000000d1e207221 */ /* 0x000fc80000010100 */
[----:B------:R-:W-:-:S05]  /*53c40*/  FMUL.FTZ R25, R32, 0.25 ;  /* 0x3e80000020197820 */ /* 0x000fca0000410000 */
[----:B------:R-:W-:Y:S01]  /*53c50*/  FSEL R29, R25, R32, P0 ;  /* 0x00000020191d7208 */ /* 0x000fe20000000000 */
[----:B------:R-:W-:Y:S01]  /*53c60*/  FADD.FTZ R25, R26, R9 ;  /* 0x000000091a197221 */ /* 0x000fe20000010000 */
[----:B------:R-:W-:Y:S01]  /*53c70*/  FSETP.GT.FTZ.AND P0, PT, R45, 8.50705917302346158658e+37, PT ;  /* 0x7e8000002d00780b */ /* 0x000fe20003f14000 */
[----:B------:R0:W1:Y:S02]  /*53c80*/  MUFU.RCP R9, R28 ;  /* 0x0000001c00097308 */ /* 0x0000640000001000 */
[----:B------:R-:W-:-:S04]  /*53c90*/  FADD.FTZ R25, R25, R10 ;  /* 0x0000000a19197221 */ /* 0x000fc80000010000 */
[----:B------:R-:W-:Y:S01]  /*53ca0*/  FADD.FTZ R25, R25, R8 ;  /* 0x0000000819197221 */ /* 0x000fe20000010000 */
[----:B0-----:R-:W-:Y:S02]  /*53cb0*/  HFMA2 R28, -RZ, RZ, 3.32421875, 0 ;  /* 0x42a60000ff1c7431 */ /* 0x001fe400000001ff */
[----:B-1----:R-:W-:Y:S01]  /*53cc0*/  FFMA.FTZ R30, R9, R29, R30 ;  /* 0x0000001d091e7223 */ /* 0x002fe2000001001e */
[----:B------:R-:W-:-:S04]  /*53cd0*/  DEPBAR.LE SB5, 0x3 ;  /* 0x0000d0c00000791a */ /* 0x000fc80000000000 */
[----:B------:R-:W-:Y:S01]  /*53ce0*/  FMUL.FTZ R9, R33, UR31 ;  /* 0x0000001f21097c20 */ /* 0x000fe20008410000 */
[----:B------:R-:W-:Y:S01]  /*53cf0*/  FSEL R33, R31, 20.5, !P0 ;  /* 0x41a400001f217808 */ /* 0x000fe20004000000 */
[----:B------:R-:W0:Y:S01]  /*53d00*/  LDCU.128 UR28, c[0x3][0x3a0] ;  /* 0x00c07400ff1c77ac */ /* 0x000e220008000c00 */
[----:B------:R-:W-:-:S04]  /*53d10*/  DEPBAR.LE SB5, 0x2 ;  /* 0x0000d0800000791a */ /* 0x000fc80000000000 */
[----:B------:R-:W-:Y:S01]  /*53d20*/  FFMA.FTZ R9, R34, UR25, R9 ;  /* 0x0000001922097c23 */ /* 0x000fe20008010009 */
[----:B------:R-:W1:Y:S03]  /*53d30*/  MUFU.RCP R33, R33 ;  /* 0x0000002100217308 */ /* 0x000e660000001000 */
[----:B------:R-:W-:-:S04]  /*53d40*/  FADD.FTZ R26, -R30, R9 ;  /* 0x000000091e1a7221 */ /* 0x000fc80000010100 */
[----:B------:R-:W-:-:S05]  /*53d50*/  FMUL.FTZ R29, R26, 0.25 ;  /* 0x3e8000001a1d7820 */ /* 0x000fca0000410000 */
[----:B------:R-:W-:Y:S02]  /*53d60*/  FSEL R29, R29, R26, P0 ;  /* 0x0000001a1d1d7208 */ /* 0x000fe40000000000 */
[----:B------:R-:W-:Y:S01]  /*53d70*/  FSETP.GT.FTZ.AND P0, PT, R44, 8.50705917302346158658e+37, PT ;  /* 0x7e8000002c00780b */ /* 0x000fe20003f14000 */
[----:B------:R-:W-:-:S04]  /*53d80*/  DEPBAR.LE SB5, 0x1 ;  /* 0x0000d0400000791a */ /* 0x000fc80000000000 */
[----:B0-----:R-:W-:Y:S01]  /*53d90*/  FMUL.FTZ R8, R36, UR28 ;  /* 0x0000001c24087c20 */ /* 0x001fe20008410000 */
[----:B------:R-:W-:Y:S01]  /*53da0*/  FSEL R34, R28, 20.75, !P0 ;  /* 0x41a600001c227808 */ /* 0x000fe20004000000 */
[----:B-1----:R-:W-:Y:S02]  /*53db0*/  FFMA.FTZ R29, R33, R29, R30 ;  /* 0x0000001d211d7223 */ /* 0x002fe4000001001e */
[----:B-----5:R-:W-:Y:S01]  /*53dc0*/  FFMA.FTZ R8, R37, UR26, R8 ;  /* 0x0000001a25087c23 */ /* 0x020fe20008010008 */
[----:B------:R-:W-:Y:S02]  /*53dd0*/  FADD.FTZ R30, R13, -R30 ;  /* 0x8000001e0d1e7221 */ /* 0x000fe40000010000 */
[----:B------:R-:W0:Y:S01]  /*53de0*/  MUFU.RCP R34, R34 ;  /* 0x0000002200227308 */ /* 0x000e220000001000 */
[----:B------:R-:W-:Y:S01]  /*53df0*/  FADD.FTZ R10, -R29, R8 ;  /* 0x000000081d0a7221 */ /* 0x000fe20000010100 */
[----:B------:R-:W-:Y:S01]  /*53e00*/  FFMA.FTZ R27, R32, R30, R27 ;  /* 0x0000001e201b7223 */ /* 0x000fe2000001001b */
[----:B------:R-:W-:-:S02]  /*53e10*/  IADD3 R30, PT, PT, R4, UR23, RZ ;  /* 0x00000017041e7c10 */ /* 0x000fc4000fffe0ff */
[----:B------:R-:W-:-:S03]  /*53e20*/  FMUL.FTZ R31, R10, 0.25 ;  /* 0x3e8000000a1f7820 */ /* 0x000fc60000410000 */
[----:B------:R-:W-:Y:S02]  /*53e30*/  IMAD R30, R119, UR12, R30 ;  /* 0x0000000c771e7c24 */ /* 0x000fe4000f8e021e */
[----:B------:R-:W-:-:S03]  /*53e40*/  FSEL R28, R31, R10, P0 ;  /* 0x0000000a1f1c7208 */ /* 0x000fc60000000000 */
[----:B------:R-:W-:Y:S02]  /*53e50*/  IADD3 R35, PT, PT, R30, 0x16, RZ ;  /* 0x000000161e237810 */ /* 0x000fe40007ffe0ff */
[--C-:B0-----:R-:W-:Y:S01]  /*53e60*/  FFMA.FTZ R31, R34, R28, R29.reuse ;  /* 0x0000001c221f7223 */ /* 0x101fe2000001001d */
[----:B------:R-:W-:-:S04]  /*53e70*/  FADD.FTZ R29, R9, -R29 ;  /* 0x8000001d091d7221 */ /* 0x000fc80000010000 */
[----:B------:R-:W-:Y:S01]  /*53e80*/  FFMA.FTZ R27, R26, R29, R27 ;  /* 0x0000001d1a1b7223 */ /* 0x000fe2000001001b */
[----:B------:R-:W-:-:S04]  /*53e90*/  FADD.FTZ R26, R8, -R31 ;  /* 0x8000001f081a7221 */ /* 0x000fc80000010000 */
        /* <DEDUP_REMOVED lines=23> */
[----:B------:R-:W-:Y:S01]  /*54010*/  MOV R26, 0x42ac0000 ;  /* 0x42ac0000001a7802 */ /* 0x000fe20000000f00 */
[----:B--2---:R-:W-:Y:S01]  /*54020*/  UIADD3 UR12, UPT, UPT, UR10, 0x16, UR12 ;  /* 0x000000160a0c7890 */ /* 0x004fe2000fffe00c */
[----:B------:R-:W-:-:S04]  /*54030*/  DEPBAR.LE SB5, 0x4 ;  /* 0x0000d1000000791a */ /* 0x000fc80000000000 */
[----:B------:R-:W-:-:S04]  /*54040*/  FMUL.FTZ R29, R10, UR29 ;  /* 0x0000001d0a1d7c20 */ /* 0x000fc80008410000 */
[----:B------:R-:W-:Y:S01]  /*54050*/  FFMA.FTZ R10, R28, UR27, R29 ;  /* 0x0000001b1c0a7c23 */ /* 0x000fe2000801001d */
[----:B------:R-:W0:Y:S03]  /*54060*/  LDCU.128 UR24, c[0x3][0x150] ;  /* 0x00c02a00ff1877ac */ /* 0x000e260008000c00 */
[----:B------:R-:W-:-:S04]  /*54070*/  FADD.FTZ R28, -R31, R10 ;  /* 0x0000000a1f1c7221 */ /* 0x000fc80000010100 */
[----:B------:R-:W-:Y:S01]  /*54080*/  FMUL.FTZ R29, R28, 0.25 ;  /* 0x3e8000001c1d7820 */ /* 0x000fe20000410000 */
[----:B------:R-:W-:-:S04]  /*54090*/  DEPBAR.LE SB5, 0x3 ;  /* 0x0000d0c00000791a */ /* 0x000fc80000000000 */
[----:B------:R-:W-:Y:S01]  /*540a0*/  FMUL.FTZ R33, R33, UR30 ;  /* 0x0000001e21217c20 */ /* 0x000fe20008410000 */
[----:B------:R-:W-:Y:S01]  /*540b0*/  FSEL R30, R29, R28, P0 ;  /* 0x0000001c1d1e7208 */ /* 0x000fe20000000000 */
[----:B------:R-:W-:Y:S01]  /*540c0*/  HFMA2 R29, -RZ, RZ, 3.33203125, 0 ;  /* 0x42aa0000ff1d7431 */ /* 0x000fe200000001ff */
[----:B------:R-:W-:-:S03]  /*540d0*/  FSETP.GT.FTZ.AND P0, PT, R42, 8.50705917302346158658e+37, PT ;  /* 0x7e8000002a00780b */ /* 0x000fc60003f14000 */
[----:B---3--:R-:W-:Y:S01]  /*540e0*/  FFMA.FTZ R31, R38, R30, R31 ;  /* 0x0000001e261f7223 */ /* 0x008fe2000001001f */
[----:B------:R-:W-:-:S04]  /*540f0*/  DEPBAR.LE SB5, 0x2 ;  /* 0x0000d0800000791a */ /* 0x000fc80000000000 */
[----:B0-----:R-:W-:-:S04]  /*54100*/  FFMA.FTZ R6, R34, UR24, R33 ;  /* 0x0000001822067c23 */ /* 0x001fc80008010021 */
[----:B------:R-:W-:Y:S01]  /*54110*/  FADD.FTZ R30, -R31, R6 ;  /* 0x000000061f1e7221 */ /* 0x000fe20000010100 */
[----:B------:R-:W-:-:S03]  /*54120*/  FSEL R33, R29, 21.25, !P0 ;  /* 0x41aa00001d217808 */ /* 0x000fc60004000000 */
[----:B------:R-:W-:-:S05]  /*54130*/  FMUL.FTZ R25, R30, 0.25 ;  /* 0x3e8000001e197820 */ /* 0x000fca0000410000 */
[----:B------:R-:W-:Y:S01]  /*54140*/  FSEL R32, R25, R30, P0 ;  /* 0x0000001e19207208 */ /* 0x000fe20000000000 */
[----:B------:R-:W-:Y:S01]  /*54150*/  FADD.FTZ R25, R7, R12 ;  /* 0x0000000c07197221 */ /* 0x000fe20000010000 */
[----:B------:R-:W-:Y:S01]  /*54160*/  FSETP.GT.FTZ.AND P0, PT, R41, 8.50705917302346158658e+37, PT ;  /* 0x7e8000002900780b */ /* 0x000fe20003f14000 */
[----:B------:R-:W0:Y:S01]  /*54170*/  MUFU.RCP R12, R33 ;  /* 0x00000021000c7308 */ /* 0x000e220000001000 */
[----:B-----5:R-:W-:Y:S02]  /*54180*/  FMUL.FTZ R36, R36, UR31 ;  /* 0x0000001f24247c20 */ /* 0x020fe40008410000 */
[----:B------:R-:W-:Y:S02]  /*54190*/  FSEL R34, R26, 21.5, !P0 ;  /* 0x41ac00001a227808 */ /* 0x000fe40004000000 */
[----:B------:R-:W-:-:S03]  /*541a0*/  FFMA.FTZ R7, R37, UR25, R36 ;  /* 0x0000001925077c23 */ /* 0x000fc60008010024 */
        /* <DEDUP_REMOVED lines=26> */
[----:B------:R1:W5:Y:S01]  /*54350*/  TLD.LZ RZ, R36, R34, UR4, 1D, 0x1 ;  /* 0x00ff04ff22247f66 */ /* 0x00036200081e01ff */
[----:B------:R-:W2:Y:S01]  /*54360*/  LDCU.128 UR28, c[0x3][0x3b0] ;  /* 0x00c07600ff1c77ac */ /* 0x000ea20008000c00 */
[----:B------:R-:W-:Y:S01]  /*54370*/  HFMA2 R37, -RZ, RZ, 3.33984375, 0 ;  /* 0x42ae0000ff257431 */ /* 0x000fe200000001ff */
[----:B------:R-:W-:Y:S01]  /*54380*/  FSETP.GT.FTZ.AND P0, PT, R40, 8.50705917302346158658e+37, PT ;  /* 0x7e8000002800780b */ /* 0x000fe20003f14000 */
[----:B------:R-:W-:Y:S01]  /*54390*/  FADD.FTZ R25, R25, R14 ;  /* 0x0000000e19197221 */ /* 0x000fe20000010000 */
[----:B------:R-:W3:Y:S03]  /*543a0*/  LDCU.128 UR16, c[0x3][0x2490] ;  /* 0x00c49200ff1077ac */ /* 0x000ee60008000c00 */
[----:B------:R-:W-:Y:S01]  /*543b0*/  FADD.FTZ R20, R25, R20 ;  /* 0x0000001419147221 */ /* 0x000fe20000010000 */
[----:B------:R-:W-:-:S02]  /*543c0*/  UIADD3 UR8, UPT, UPT, UR10, 0x16, UR13 ;  /* 0x000000160a087890 */ /* 0x000fc4000fffe00d */
[----:B------:R-:W-:Y:S01]  /*543d0*/  UIADD3 UR9, UPT, UPT, UR10, 0x16, UR14 ;  /* 0x000000160a097890 */ /* 0x000fe2000fffe00e */
[----:B------:R-:W-:Y:S01]  /*543e0*/  FSEL R37, R37, 21.75, !P0 ;  /* 0x41ae000025257808 */ /* 0x000fe20004000000 */
[----:B------:R-:W-:Y:S01]  /*543f0*/  FADD.FTZ R25, R20, R23 ;  /* 0x0000001714197221 */ /* 0x000fe20000010000 */
[----:B------:R-:W-:Y:S02]  /*54400*/  UIADD3 UR12, UPT, UPT, UR10, 0x16, UR15 ;  /* 0x000000160a0c7890 */ /* 0x000fe4000fffe00f */
[----:B------:R-:W4:Y:S01]  /*54410*/  MUFU.RCP R14, R37 ;  /* 0x00000025000e7308 */ /* 0x000f220000001000 */
[----:B0-----:R-:W-:Y:S01]  /*54420*/  MOV R30, 0x42b00000 ;  /* 0x42b00000001e7802 */ /* 0x001fe20000000f00 */
[----:B------:R-:W-:-:S04]  /*54430*/  DEPBAR.LE SB5, 0x4 ;  /* 0x0000d1000000791a */ /* 0x000fc80000000000 */
[----:B--2---:R-:W-:-:S04]  /*54440*/  FMUL.FTZ R31, R12, UR28 ;  /* 0x0000001c0c1f7c20 */ /* 0x004fc80008410000 */
[----:B------:R-:W-:-:S04]  /*54450*/  FFMA.FTZ R12, R28, UR26, R31 ;  /* 0x0000001a1c0c7c23 */ /* 0x000fc8000801001f */
[----:B------:R-:W-:-:S04]  /*54460*/  FADD.FTZ R31, -R29, R12 ;  /* 0x0000000c1d1f7221 */ /* 0x000fc80000010100 */
[----:B------:R-:W-:-:S05]  /*54470*/  FMUL.FTZ R28, R31, 0.25 ;  /* 0x3e8000001f1c7820 */ /* 0x000fca0000410000 */
[----:B------:R-:W-:Y:S02]  /*54480*/  FSEL R28, R28, R31, P0 ;  /* 0x0000001f1c1c7208 */ /* 0x000fe40000000000 */
[----:B------:R-:W-:-:S03]  /*54490*/  FSETP.GT.FTZ.AND P0, PT, R135, 8.50705917302346158658e+37, PT ;  /* 0x7e8000008700780b */ /* 0x000fc60003f14000 */
[----:B----4-:R-:W-:Y:S01]  /*544a0*/  FFMA.FTZ R29, R14, R28, R29 ;  /* 0x0000001c0e1d7223 */ /* 0x010fe2000001001d */
[----:B------:R-:W-:-:S04]  /*544b0*/  DEPBAR.LE SB5, 0x3 ;  /* 0x0000d0c00000791a */ /* 0x000fc80000000000 */
[----:B------:R-:W-:Y:S01]  /*544c0*/  FMUL.FTZ R14, R32, UR29 ;  /* 0x0000001d200e7c20 */ /* 0x000fe20008410000 */
[----:B------:R-:W-:Y:S01]  /*544d0*/  FSEL R32, R30, 22, !P0 ;  /* 0x41b000001e207808 */ /* 0x000fe20004000000 */
[----:B------:R-:W-:Y:S01]  /*544e0*/  HFMA2 R30, -RZ, RZ, 3.34765625, 0 ;  /* 0x42b20000ff1e7431 */ /* 0x000fe200000001ff */
[----:B------:R-:W-:-:S04]  /*544f0*/  DEPBAR.LE SB5, 0x2 ;  /* 0x0000d0800000791a */ /* 0x000fc80000000000 */
[----:B------:R-:W-:Y:S01]  /*54500*/  FFMA.FTZ R14, R33, UR27, R14 ;  /* 0x0000001b210e7c23 */ /* 0x000fe2000801000e */
[----:B------:R-:W0:Y:S01]  /*54510*/  LDCU.128 UR24, c[0x3][0x160] ;  /* 0x00c02c00ff1877ac */ /* 0x000e220008000c00 */
[----:B------:R-:W2:Y:S02]  /*54520*/  MUFU.RCP R32, R32 ;  /* 0x0000002000207308 */ /* 0x000ea40000001000 */
[----:B------:R-:W-:-:S04]  /*54530*/  FADD.FTZ R27, -R29, R14 ;  /* 0x0000000e1d1b7221 */ /* 0x000fc80000010100 */
[----:B------:R-:W-:-:S05]  /*54540*/  FMUL.FTZ R28, R27, 0.25 ;  /* 0x3e8000001b1c7820 */ /* 0x000fca0000410000 */
[----:B------:R-:W-:Y:S02]  /*54550*/  FSEL R28, R28, R27, P0 ;  /* 0x0000001b1c1c7208 */ /* 0x000fe40000000000 */
[----:B------:R-:W-:Y:S01]  /*54560*/  FSETP.GT.FTZ.AND P0, PT, R134, 8.50705917302346158658e+37, PT ;  /* 0x7e8000008600780b */ /* 0x000fe20003f14000 */
[----:B------:R-:W-:-:S04]  /*54570*/  DEPBAR.LE SB5, 0x1 ;  /* 0x0000d0400000791a */ /* 0x000fc80000000000 */
[----:B------:R-:W-:Y:S01]  /*54580*/  FMUL.FTZ R35, R35, UR30 ;  /* 0x0000001e23237c20 */ /* 0x000fe20008410000 */
[----:B-1----:R-:W-:Y:S01]  /*54590*/  FSEL R34, R30, 22.25, !P0 ;  /* 0x41b200001e227808 */ /* 0x002fe20004000000 */
[----:B--2---:R-:W-:Y:S02]  /*545a0*/  FFMA.FTZ R23, R32, R28, R29 ;  /* 0x0000001c20177223 */ /* 0x004fe4000001001d */
[----:B0----5:R-:W-:Y:S01]  /*545b0*/  FFMA.FTZ R20, R36, UR24, R35 ;  /* 0x0000001824147c23 */ /* 0x021fe20008010023 */
[----:B------:R-:W-:Y:S01]  /*545c0*/  FADD.FTZ R29, R12, -R29 ;  /* 0x8000001d0c1d7221 */ /* 0x000fe20000010000 */
[----:B------:R-:W-:Y:S01]  /*545d0*/  IADD3 R32, PT, PT, R4, UR23, RZ ;  /* 0x0000001704207c10 */ /* 0x000fe2000fffe0ff */
[----:B------:R-:W0:Y:S01]  /*545e0*/  MUFU.RCP R34, R34 ;  /* 0x0000002200227308 */ /* 0x000e220000001000 */
[----:B------:R-:W-:Y:S01]  /*545f0*/  FADD.FTZ R28, -R23, R20 ;  /* 0x00000014171c7221 */ /* 0x000fe20000010100 */
[----:B------:R-:W-:Y:S02]  /*54600*/  FFMA.FTZ R26, R31, R29, R26 ;  /* 0x0000001d1f1a7223 */ /* 0x000fe4000001001a */
[----:B------:R-:W-:-:S02]  /*54610*/  IMAD R32, R119, UR8, R32 ;  /* 0x0000000877207c24 */ /* 0x000fc4000f8e0220 */
[----:B------:R-:W-:-:S03]  /*54620*/  FMUL.FTZ R33, R28, 0.25 ;  /* 0x3e8000001c217820 */ /* 0x000fc60000410000 */
[----:B------:R-:W-:Y:S02]  /*54630*/  IADD3 R32, PT, PT, R32, 0x16, RZ ;  /* 0x0000001620207810 */ /* 0x000fe40007ffe0ff */
[----:B------:R-:W-:-:S05]  /*54640*/  FSEL R30, R33, R28, P0 ;  /* 0x0000001c211e7208 */ /* 0x000fca0000000000 */
[--C-:B0-----:R-:W-:Y:S01]  /*54650*/  FFMA.FTZ R30, R34, R30, R23.reuse ;  /* 0x0000001e221e7223 */ /* 0x101fe20000010017 */
[----:B------:R-:W-:Y:S01]  /*54660*/  FADD.FTZ R23, R14, -R23 ;  /* 0x800000170e177221 */ /* 0x000fe20000010000 */
[----:B---3--:R-:W-:-:S03]  /*54670*/  IADD3 R34, PT, PT, R4, UR17, RZ ;  /* 0x0000001104227c10 */ /* 0x008fc6000fffe0ff */
[----:B------:R-:W-:Y:S01]  /*54680*/  FFMA.FTZ R23, R27, R23, R26 ;  /* 0x000000171b177223 */ /* 0x000fe2000001001a */
[----:B------:R-:W-:Y:S01]  /*54690*/  FADD.FTZ R26, R20, -R30 ;  /* 0x8000001e141a7221 */ /* 0x000fe20000010000 */
[----:B------:R-:W-:-:S03]  /*546a0*/  IMAD R34, R119, UR12, R34 ;  /* 0x0000000c77227c24 */ /* 0x000fc6000f8e0222 */
[----:B------:R-:W-:Y:S01]  /*546b0*/  FFMA.FTZ R28, R28, R26, R23 ;  /* 0x0000001a1c1c7223 */ /* 0x000fe20000010017 */
[----:B------:R-:W-:Y:S01]  /*546c0*/  IADD3 R26, PT, PT, R4, UR16, RZ ;  /* 0x00000010041a7c10 */ /* 0x000fe2000fffe0ff */
[----:B------:R-:W5:Y:S01]  /*546d0*/  TLD.LZ RZ, R23, R32, UR6, 1D, 0x1 ;  /* 0x00ff06ff20177f66 */ /* 0x000f6200081e01ff */
[----:B------:R-:W-:-:S03]  /*546e0*/  IADD3 R35, PT, PT, R34, 0x16, RZ ;  /* 0x0000001622237810 */ /* 0x000fc60007ffe0ff */
        /* <DEDUP_REMOVED lines=8> */
[----:B------:R-:W-:Y:S01]  /*54770*/  FADD.FTZ R25, R25, R22 ;  /* 0x0000001619197221 */ /* 0x000fe20000010000 */
[----:B------:R-:W-:Y:S01]  /*54780*/  MOV R29, 0x42b40000 ;  /* 0x42b40000001d7802 */ /* 0x000fe20000000f00 */
[----:B------:R-:W1:Y:S02]  /*54790*/  LDCU.128 UR12, c[0x3][0x1430] ;  /* 0x00c28600ff0c77ac */ /* 0x000e640008000c00 */
[----:B------:R-:W-:Y:S01]  /*547a0*/  FADD.FTZ R24, R25, R24 ;  /* 0x0000001819187221 */ /* 0x000fe20000010000 */
[----:B------:R-:W-:Y:S01]  /*547b0*/  FSEL R38, R29, 22.5, !P0 ;  /* 0x41b400001d267808 */ /* 0x000fe20004000000 */
[----:B------:R-:W2:Y:S03]  /*547c0*/  LDCU.128 UR20, c[0x3][0x24a0] ;  /* 0x00c49400ff1477ac */ /* 0x000ea60008000c00 */
[----:B0-----:R-:W0:Y:S01]  /*547d0*/  MUFU.RCP R31, R38 ;  /* 0x00000026001f7308 */ /* 0x001e220000001000 */
[----:B-1----:R-:W-:-:S02]  /*547e0*/  UIADD3 UR8, UPT, UPT, UR10, 0x16, UR12 ;  /* 0x000000160a087890 */ /* 0x002fc4000fffe00c */
[----:B------:R-:W-:Y:S02]  /*547f0*/  UIADD3 UR9, UPT, UPT, UR10, 0x16, UR13 ;  /* 0x000000160a097890 */ /* 0x000fe4000fffe00d */
[----:B------:R-:W-:Y:S01]  /*54800*/  UIADD3 UR12, UPT, UPT, UR10, 0x16, UR14 ;  /* 0x000000160a0c7890 */ /* 0x000fe2000fffe00e */
[----:B------:R-:W-:-:S04]  /*54810*/  DEPBAR.LE SB5, 0x4 ;  /* 0x0000d1000000791a */ /* 0x000fc80000000000 */
[----:B------:R-:W-:Y:S01]  /*54820*/  FMUL.FTZ R23, R23, UR31 ;  /* 0x0000001f17177c20 */ /* 0x000fe20008410000 */
[----:B------:R-:W1:Y:S03]  /*54830*/  LDCU.128 UR28, c[0x3][0x3c0] ;  /* 0x00c07800ff1c77ac */ /* 0x000e660008000c00 */
[----:B------:R-:W-:-:S04]  /*54840*/  FFMA.FTZ R23, R26, UR25, R23 ;  /* 0x000000191a177c23 */ /* 0x000fc80008010017 */
[----:B------:R-:W-:-:S04]  /*54850*/  FADD.FTZ R27, -R30, R23 ;  /* 0x000000171e1b7221 */ /* 0x000fc80000010100 */
[----:B------:R-:W-:Y:S01]  /*54860*/  FMUL.FTZ R26, R27, 0.25 ;  /* 0x3e8000001b1a7820 */ /* 0x000fe20000410000 */
[----:B------:R-:W-:-:S04]  /*54870*/  DEPBAR.LE SB5, 0x2 ;  /* 0x0000d0800000791a */ /* 0x000fc80000000000 */
[----:B-1----:R-:W-:Y:S01]  /*54880*/  FMUL.FTZ R33, R33, UR28 ;  /* 0x0000001c21217c20 */ /* 0x002fe20008410000 */
[----:B------:R-:W-:-:S03]  /*54890*/  FSEL R29, R26, R27, P0 ;  /* 0x0000001b1a1d7208 */ /* 0x000fc60000000000 */
[----:B------:R-:W-:Y:S01]  /*548a0*/  FFMA.FTZ R22, R34, UR26, R33 ;  /* 0x0000001a22167c23 */ /* 0x000fe20008010021 */
[----:B------:R-:W-:Y:S02]  /*548b0*/  FSETP.GT.FTZ.AND P0, PT, R76, 8.50705917302346158658e+37, PT ;  /* 0x7e8000004c00780b */ /* 0x000fe40003f14000 */
[----:B------:R-:W-:Y:S01]  /*548c0*/  MOV R33, 0x42b80000 ;  /* 0x42b8000000217802 */ /* 0x000fe20000000f00 */
[----:B0-----:R-:W-:Y:S01]  /*548d0*/  FFMA.FTZ R29, R31, R29, R30 ;  /* 0x0000001d1f1d7223 */ /* 0x001fe2000001001e */
[----:B------:R-:W-:-:S03]  /*548e0*/  HFMA2 R30, -RZ, RZ, 3.35546875, 0 ;  /* 0x42b60000ff1e7431 */ /* 0x000fc600000001ff */
[----:B------:R-:W-:-:S04]  /*548f0*/  FADD.FTZ R31, -R29, R22 ;  /* 0x000000161d1f7221 */ /* 0x000fc80000010100 */
[----:B------:R-:W-:Y:S01]  /*54900*/  FMUL.FTZ R26, R31, 0.25 ;  /* 0x3e8000001f1a7820 */ /* 0x000fe20000410000 */
[----:B------:R-:W-:-:S04]  /*54910*/  FSEL R32, R30, 22.75, !P0 ;  /* 0x41b600001e207808 */ /* 0x000fc80004000000 */
[----:B------:R-:W-:Y:S01]  /*54920*/  FSEL R30, R26, R31, P0 ;  /* 0x0000001f1a1e7208 */ /* 0x000fe20000000000 */
[----:B------:R-:W-:-:S04]  /*54930*/  DEPBAR.LE SB5, 0x1 ;  /* 0x0000d0400000791a */ /* 0x000fc80000000000 */
[----:B------:R-:W-:Y:S01]  /*54940*/  FMUL.FTZ R36, R36, UR29 ;  /* 0x0000001d24247c20 */ /* 0x000fe20008410000 */
[----:B------:R-:W-:Y:S01]  /*54950*/  FSETP.GT.FTZ.AND P0, PT, R77, 8.50705917302346158658e+37, PT ;  /* 0x7e8000004d00780b */ /* 0x000fe20003f14000 */
[----:B------:R-:W-:Y:S01]  /*54960*/  FADD.FTZ R26, R24, R5 ;  /* 0x00000005181a7221 */ /* 0x000fe20000010000 */
[----:B------:R-:W0:Y:S02]  /*54970*/  MUFU.RCP R32, R32 ;  /* 0x0000002000207308 */ /* 0x000e240000001000 */
[----:B------:R-:W-:Y:S01]  /*54980*/  FSEL R34, R33, 23, !P0 ;  /* 0x41b8000021227808 */ /* 0x000fe20004000000 */
[----:B-----5:R-:W-:-:S05]  /*54990*/  FFMA.FTZ R5, R37, UR27, R36 ;  /* 0x0000001b25057c23 */ /* 0x020fca0008010024 */
[----:B------:R1:W3:Y:S01]  /*549a0*/  MUFU.RCP R35, R34 ;  /* 0x0000002200237308 */ /* 0x0002e20000001000 */
[--C-:B0-----:R-:W-:Y:S01]  /*549b0*/  FFMA.FTZ R30, R32, R30, R29.reuse ;  /* 0x0000001e201e7223 */ /* 0x101fe2000001001d */
[----:B------:R-:W-:Y:S01]  /*549c0*/  FADD.FTZ R29, R23, -R29 ;  /* 0x8000001d171d7221 */ /* 0x000fe20000010000 */
[----:B--2---:R-:W-:Y:S02]  /*549d0*/  IADD3 R32, PT, PT, R4, UR20, RZ ;  /* 0x0000001404207c10 */ /* 0x004fe4000fffe0ff */
[----:B------:R-:W-:Y:S01]  /*549e0*/  FADD.FTZ R25, -R30, R5 ;  /* 0x000000051e197221 */ /* 0x000fe20000010100 */
[----:B------:R-:W-:Y:S02]  /*549f0*/  FFMA.FTZ R28, R27, R29, R28 ;  /* 0x0000001d1b1c7223 */ /* 0x000fe4000001001c */
[----:B------:R-:W-:Y:S02]  /*54a00*/  IMAD R32, R119, UR12, R32 ;  /* 0x0000000c77207c24 */ /* 0x000fe4000f8e0220 */
[----:B------:R-:W-:-:S03]  /*54a10*/  FMUL.FTZ R24, R25, 0.25 ;  /* 0x3e80000019187820 */ /* 0x000fc60000410000 */
[----:B-1----:R-:W-:Y:S02]  /*54a20*/  IADD3 R34, PT, PT, R32, 0x16, RZ ;  /* 0x0000001620227810 */ /* 0x002fe40007ffe0ff */
[----:B------:R-:W-:-:S05]  /*54a30*/  FSEL R33, R24, R25, P0 ;  /* 0x0000001918217208 */ /* 0x000fca0000000000 */
[--C-:B---3--:R-:W-:Y:S01]  /*54a40*/  FFMA.FTZ R33, R35, R33, R30.reuse ;  /* 0x0000002123217223 */ /* 0x108fe2000001001e */
        /* <DEDUP_REMOVED lines=17> */
[----:B------:R-:W-:Y:S01]  /*54b60*/  HFMA2 R37, -RZ, RZ, 3.36328125, 0 ;  /* 0x42ba0000ff257431 */ /* 0x000fe200000001ff */
[----:B------:R-:W-:Y:S01]  /*54b70*/  FSETP.GT.FTZ.AND P0, PT, R78, 8.50705917302346158658e+37, PT ;  /* 0x7e8000004e00780b */ /* 0x000fe20003f14000 */
[----:B------:R-:W-:Y:S01]  /*54b80*/  FADD.FTZ R26, R26, R3 ;  /* 0x000000031a1a7221 */ /* 0x000fe20000010000 */
[----:B------:R-:W-:Y:S01]  /*54b90*/  UIADD3 UR8, UPT, UPT, UR10, 0x16, UR15 ;  /* 0x000000160a087890 */ /* 0x000fe2000fffe00f */
[----:B------:R-:W2:Y:S02]  /*54ba0*/  LDCU.128 UR16, c[0x3][0x1440] ;  /* 0x00c28800ff1077ac */ /* 0x000ea40008000c00 */
[----:B------:R-:W-:Y:S01]  /*54bb0*/  FADD.FTZ R26, R26, R21 ;  /* 0x000000151a1a7221 */ /* 0x000fe20000010000 */
[----:B------:R-:W-:-:S04]  /*54bc0*/  FSEL R37, R37, 23.25, !P0 ;  /* 0x41ba000025257808 */ /* 0x000fc80004000000 */
[----:B------:R-:W3:Y:S01]  /*54bd0*/  MUFU.RCP R38, R37 ;  /* 0x0000002500267308 */ /* 0x000ee20000001000 */
[----:B0-----:R-:W-:Y:S01]  /*54be0*/  MOV R25, 0x42bc0000 ;  /* 0x42bc000000197802 */ /* 0x001fe20000000f00 */
        /* <DEDUP_REMOVED lines=11> */
[----:B------:R-:W0:Y:S01]  /*54ca0*/  LDCU.128 UR28, c[0x3][0x3d0] ;  /* 0x00c07a00ff1c77ac */ /* 0x000e220008000c00 */
[----:B---3--:R-:W-:Y:S01]  /*54cb0*/  FFMA.FTZ R30, R38, R30, R33 ;  /* 0x0000001e261e7223 */ /* 0x008fe20000010021 */
[----:B------:R-:W-:Y:S01]  /*54cc0*/  FSEL R33, R25, 23.5, !P0 ;  /* 0x41bc000019217808 */ /* 0x000fe20004000000 */
[----:B------:R-:W-:-:S04]  /*54cd0*/  DEPBAR.LE SB5, 0x2 ;  /* 0x0000d0800000791a */ /* 0x000fc80000000000 */
[----:B------:R-:W-:Y:S01]  /*54ce0*/  FFMA.FTZ R3, R32, UR25, R3 ;  /* 0x0000001920037c23 */ /* 0x000fe20008010003 */
[----:B------:R-:W-:-:S03]  /*54cf0*/  FADD.FTZ R25, R26, R17 ;  /* 0x000000111a197221 */ /* 0x000fc60000010000 */
[----:B------:R-:W-:Y:S01]  /*54d00*/  FADD.FTZ R29, -R30, R3 ;  /* 0x000000031e1d7221 */ /* 0x000fe20000010100 */
[----:B------:R-:W1:Y:S03]  /*54d10*/  MUFU.RCP R33, R33 ;  /* 0x0000002100217308 */ /* 0x000e660000001000 */
[----:B------:R-:W-:-:S05]  /*54d20*/  FMUL.FTZ R32, R29, 0.25 ;  /* 0x3e8000001d207820 */ /* 0x000fca0000410000 */
[----:B------:R-:W-:Y:S02]  /*54d30*/  FSEL R31, R32, R29, P0 ;  /* 0x0000001d201f7208 */ /* 0x000fe40000000000 */
[----:B------:R-:W-:-:S03]  /*54d40*/  FSETP.GT.FTZ.AND P0, PT, R80, 8.50705917302346158658e+37, PT ;  /* 0x7e8000005000780b */ /* 0x000fc60003f14000 */
[--C-:B-1----:R-:W-:Y:S01]  /*54d50*/  FFMA.FTZ R26, R33, R31, R30.reuse ;  /* 0x0000001f211a7223 */ /* 0x102fe2000001001e */
[----:B------:R-:W-:Y:S02]  /*54d60*/  HFMA2 R31, -RZ, RZ, 3.37109375, 0 ;  /* 0x42be0000ff1f7431 */ /* 0x000fe400000001ff */
[----:B0----5:R-:W-:Y:S01]  /*54d70*/  FMUL.FTZ R17, R35, UR28 ;  /* 0x0000001c23117c20 */ /* 0x021fe20008410000 */
[----:B------:R-:W-:-:S03]  /*54d80*/  FADD.FTZ R30, R24, -R30 ;  /* 0x8000001e181e7221 */ /* 0x000fc60000010000 */
[----:B------:R-:W-:Y:S01]  /*54d90*/  FFMA.FTZ R17, R36, UR26, R17 ;  /* 0x0000001a24117c23 */ /* 0x000fe20008010011 */
[----:B------:R-:W-:-:S03]  /*54da0*/  FFMA.FTZ R28, R27, R30, R28 ;  /* 0x0000001e1b1c7223 */ /* 0x000fc6000001001c */
[----:B------:R-:W-:Y:S01]  /*54db0*/  FADD.FTZ R21, -R26, R17 ;  /* 0x000000111a157221 */ /* 0x000fe20000010100 */
[----:B------:R-:W-:-:S03]  /*54dc0*/  FSEL R34, R31, 23.75, !P0 ;  /* 0x41be00001f227808 */ /* 0x000fc60004000000 */
[----:B------:R-:W-:Y:S01]  /*54dd0*/  FMUL.FTZ R32, R21, 0.25 ;  /* 0x3e80000015207820 */ /* 0x000fe20000410000 */
[----:B------:R0:W1:Y:S04]  /*54de0*/  MUFU.RCP R35, R34 ;  /* 0x0000002200237308 */ /* 0x0000680000001000 */
[----:B------:R-:W-:Y:S02]  /*54df0*/  FSEL R31, R32, R21, P0 ;  /* 0x00000015201f7208 */ /* 0x000fe40000000000 */
[C---:B------:R-:W-:Y:S02]  /*54e00*/  IADD3 R32, PT, PT, R4.reuse, UR22, RZ ;  /* 0x0000001604207c10 */ /* 0x040fe4000fffe0ff */
[----:B0-----:R-:W-:-:S03]  /*54e10*/  IADD3 R34, PT, PT, R4, UR23, RZ ;  /* 0x0000001704227c10 */ /* 0x001fc6000fffe0ff */
[C---:B------:R-:W-:Y:S02]  /*54e20*/  IMAD R32, R119.reuse, UR9, R32 ;  /* 0x0000000977207c24 */ /* 0x040fe4000f8e0220 */
[----:B------:R-:W-:Y:S02]  /*54e30*/  IMAD R34, R119, UR12, R34 ;  /* 0x0000000c77227c24 */ /* 0x000fe4000f8e0222 */
[--C-:B-1----:R-:W-:Y:S01]  /*54e40*/  FFMA.FTZ R30, R35, R31, R26.reuse ;  /* 0x0000001f231e7223 */ /* 0x102fe2000001001a */
[----:B------:R-:W-:Y:S01]  /*54e50*/  FADD.FTZ R26, R3, -R26 ;  /* 0x8000001a031a7221 */ /* 0x000fe20000010000 */
[----:B------:R-:W-:Y:S02]  /*54e60*/  IADD3 R31, PT, PT, R32, 0x16, RZ ;  /* 0x00000016201f7810 */ /* 0x000fe40007ffe0ff */
[----:B------:R-:W-:Y:S01]  /*54e70*/  FADD.FTZ R27, R17, -R30 ;  /* 0x8000001e111b7221 */ /* 0x000fe20000010000 */
[----:B------:R-:W-:Y:S01]  /*54e80*/  FFMA.FTZ R26, R29, R26, R28 ;  /* 0x0000001a1d1a7223 */ /* 0x000fe2000001001c */
[----:B------:R-:W-:-:S02]  /*54e90*/  IADD3 R28, PT, PT, R4, UR21, RZ ;  /* 0x00000015041c7c10 */ /* 0x000fc4000fffe0ff */
[----:B------:R-:W-:Y:S01]  /*54ea0*/  IADD3 R35, PT, PT, R34, 0x16, RZ ;  /* 0x0000001622237810 */ /* 0x000fe20007ffe0ff */
[----:B------:R-:W-:Y:S02]  /*54eb0*/  FFMA.FTZ R26, R21, R27, R26 ;  /* 0x0000001b151a7223 */ /* 0x000fe4000001001a */
[----:B------:R-:W-:-:S05]  /*54ec0*/  IMAD R28, R119, UR8, R28 ;  /* 0x00000008771c7c24 */ /* 0x000fca000f8e021c */
[----:B------:R-:W-:-:S04]  /*54ed0*/  IADD3 R28, PT, PT, R28, 0x16, RZ ;  /* 0x000000161c1c7810 */ /* 0x000fc80007ffe0ff */
[----:B------:R-:W5:Y:S01]  /*54ee0*/  TLD.LZ RZ, R21, R28, UR6, 1D, 0x1 ;  /* 0x00ff06ff1c157f66 */ /* 0x000f6200081e01ff */
[----:B------:R-:W-:Y:S01]  /*54ef0*/  TLD.LZ RZ, R27, R28, UR4, 1D, 0x1 ;  /* 0x00ff04ff1c1b7f66 */ /* 0x000fe200081e01ff */
        /* <DEDUP_REMOVED lines=9> */
[----:B------:R-:W-:Y:S01]  /*54f90*/  FSEL R38, R29, 24, !P0 ;  /* 0x41c000001d267808 */ /* 0x000fe20004000000 */
[----:B------:R-:W-:-:S02]  /*54fa0*/  UIADD3 UR8, UPT, UPT, UR10, 0x16, UR18 ;  /* 0x000000160a087890 */ /* 0x000fc4000fffe012 */
[----:B------:R-:W-:Y:S01]  /*54fb0*/  FADD.FTZ R25, R18, R15 ;  /* 0x0000000f12197221 */ /* 0x000fe20000010000 */
[----:B0-----:R-:W0:Y:S01]  /*54fc0*/  MUFU.RCP R31, R38 ;  /* 0x00000026001f7308 */ /* 0x001e220000001000 */
[----:B------:R-:W-:Y:S01]  /*54fd0*/  UIADD3 UR9, UPT, UPT, UR10, 0x16, UR19 ;  /* 0x000000160a097890 */ /* 0x000fe2000fffe013 */
[----:B------:R-:W2:Y:S02]  /*54fe0*/  LDCU.128 UR12, c[0x3][0x1450] ;  /* 0x00c28a00ff0c77ac */ /* 0x000ea40008000c00 */
[----:B--2---:R-:W-:Y:S01]  /*54ff0*/  UIADD3 UR12, UPT, UPT, UR10, 0x16, UR12 ;  /* 0x000000160a0c7890 */ /* 0x004fe2000fffe00c */
[----:B------:R-:W-:-:S04]  /*55000*/  DEPBAR.LE SB5, 0x3 ;  /* 0x0000d0c00000791a */ /* 0x000fc80000000000 */
[----:B------:R-:W-:Y:S01]  /*55010*/  FMUL.FTZ R32, R21, UR29 ;  /* 0x0000001d15207c20 */ /* 0x000fe20008410000 */
[----:B------:R-:W-:-:S03]  /*55020*/  FMUL.FTZ R33, R33, UR30 ;  /* 0x0000001e21217c20 */ /* 0x000fc60008410000 */
[----:B------:R-:W-:Y:S01]  /*55030*/  FFMA.FTZ R21, R27, UR27, R32 ;  /* 0x0000001b1b157c23 */ /* 0x000fe20008010020 */
[----:B------:R-:W2:Y:S03]  /*55040*/  LDCU.128 UR24, c[0x3][0x180] ;  /* 0x00c03000ff1877ac */ /* 0x000ea60008000c00 */
[----:B------:R-:W-:-:S04]  /*55050*/  FADD.FTZ R27, -R30, R21 ;  /* 0x000000151e1b7221 */ /* 0x000fc80000010100 */
[----:B------:R-:W-:-:S05]  /*55060*/  FMUL.FTZ R32, R27, 0.25 ;  /* 0x3e8000001b207820 */ /* 0x000fca0000410000 */
[----:B------:R-:W-:Y:S02]  /*55070*/  FSEL R29, R32, R27, P0 ;  /* 0x0000001b201d7208 */ /* 0x000fe40000000000 */
[----:B------:R-:W-:Y:S02]  /*55080*/  FSETP.GT.FTZ.AND P0, PT, R82, 8.50705917302346158658e+37, PT ;  /* 0x7e8000005200780b */ /* 0x000fe40003f14000 */
[----:B------:R-:W-:Y:S01]  /*55090*/  MOV R32, 0x42c40000 ;  /* 0x42c4000000207802 */ /* 0x000fe20000000f00 */
[----:B0-----:R-:W-:Y:S01]  /*550a0*/  FFMA.FTZ R29, R31, R29, R30 ;  /* 0x0000001d1f1d7223 */ /* 0x001fe2000001001e */
[----:B------:R-:W-:Y:S01]  /*550b0*/  HFMA2 R30, -RZ, RZ, 3.37890625, 0 ;  /* 0x42c20000ff1e7431 */ /* 0x000fe200000001ff */
[----:B------:R-:W-:-:S04]  /*550c0*/  DEPBAR.LE SB5, 0x2 ;  /* 0x0000d0800000791a */ /* 0x000fc80000000000 */
[----:B--2---:R-:W-:-:S04]  /*550d0*/  FFMA.FTZ R16, R34, UR24, R33 ;  /* 0x0000001822107c23 */ /* 0x004fc80008010021 */
[----:B------:R-:W-:-:S04]  /*550e0*/  FADD.FTZ R31, -R29, R16 ;  /* 0x000000101d1f7221 */ /* 0x000fc80000010100 */
[----:B------:R-:W-:Y:S01]  /*550f0*/  FMUL.FTZ R28, R31, 0.25 ;  /* 0x3e8000001f1c7820 */ /* 0x000fe20000410000 */
[----:B------:R-:W-:-:S04]  /*55100*/  FSEL R30, R30, 24.25, !P0 ;  /* 0x41c200001e1e7808 */ /* 0x000fc80004000000 */
[----:B------:R-:W-:Y:S02]  /*55110*/  FSEL R28, R28, R31, P0 ;  /* 0x0000001f1c1c7208 */ /* 0x000fe40000000000 */
[----:B------:R-:W0:Y:S01]  /*55120*/  MUFU.RCP R30, R30 ;  /* 0x0000001e001e7308 */ /* 0x000e220000001000 */
[----:B------:R-:W-:Y:S01]  /*55130*/  FSETP.GT.FTZ.AND P0, PT, R83, 8.50705917302346158658e+37, PT ;  /* 0x7e8000005300780b */ /* 0x000fe20003f14000 */
[----:B-----5:R-:W-:-:S03]  /*55140*/  FMUL.FTZ R36, R36, UR31 ;  /* 0x0000001f24247c20 */ /* 0x020fc60008410000 */
[----:B------:R-:W-:Y:S01]  /*55150*/  FSEL R32, R32, 24.5, !P0 ;  /* 0x41c4000020207808 */ /* 0x000fe20004000000 */
[----:B------:R-:W-:-:S03]  /*55160*/  FFMA.FTZ R15, R37, UR25, R36 ;  /* 0x00000019250f7c23 */ /* 0x000fc60008010024 */
[----:B------:R-:W2:Y:S01]  /*55170*/  MUFU.RCP R37, R32 ;  /* 0x0000002000257308 */ /* 0x000ea20000001000 */
[--C-:B0-----:R-:W-:Y:S01]  /*55180*/  FFMA.FTZ R28, R30, R28, R29.reuse ;  /* 0x0000001c1e1c7223 */ /* 0x101fe2000001001d */
[----:B------:R-:W-:-:S03]  /*55190*/  FADD.FTZ R29, R21, -R29 ;  /* 0x8000001d151d7221 */ /* 0x000fc60000010000 */
[----:B------:R-:W-:Y:S01]  /*551a0*/  FADD.FTZ R33, -R28, R15 ;  /* 0x0000000f1c217221 */ /* 0x000fe20000010100 */
[----:B------:R-:W-:-:S03]  /*551b0*/  FFMA.FTZ R26, R27, R29, R26 ;  /* 0x0000001d1b1a7223 */ /* 0x000fc6000001001a */
[----:B------:R-:W-:-:S05]  /*551c0*/  FMUL.FTZ R18, R33, 0.25 ;  /* 0x3e80000021127820 */ /* 0x000fca0000410000 */
[----:B------:R-:W-:-:S05]  /*551d0*/  FSEL R35, R18, R33, P0 ;  /* 0x0000002112237208 */ /* 0x000fca0000000000 */
[--C-:B--2---:R-:W-:Y:S01]  /*551e0*/  FFMA.FTZ R35, R37, R35, R28.reuse ;  /* 0x0000002325237223 */ /* 0x104fe2000001001c */
        /* <DEDUP_REMOVED lines=18> */
[----:B------:R2:W5:Y:S01]  /*55310*/  TLD.LZ RZ, R37, R34, UR4, 1D, 0x1 ;  /* 0x00ff04ff22257f66 */ /* 0x00056200081e01ff */
[----:B------:R-:W3:Y:S01]  /*55320*/  LDCU.128 UR28, c[0x3][0x3e0] ;  /* 0x00c07c00ff1c77ac */ /* 0x000ee20008000c00 */
[----:B------:R-:W-:Y:S01]  /*55330*/  HFMA2 R30, -RZ, RZ, 3.38671875, 0 ;  /* 0x42c60000ff1e7431 */ /* 0x000fe200000001ff */
[----:B------:R-:W-:Y:S01]  /*55340*/  FSETP.GT.FTZ.AND P0, PT, R84, 8.50705917302346158658e+37, PT ;  /* 0x7e8000005400780b */ /* 0x000fe20003f14000 */
[----:B------:R-:W-:Y:S01]  /*55350*/  UIADD3 UR8, UPT, UPT, UR10, 0x16, UR13 ;  /* 0x000000160a087890 */ /* 0x000fe2000fffe00d */
[----:B------:R-:W4:Y:S01]  /*55360*/  LDCU.128 UR16, c[0x3][0x24c0] ;  /* 0x00c49800ff1077ac */ /* 0x000f220008000c00 */
[----:B------:R-:W-:Y:S01]  /*55370*/  UIADD3 UR9, UPT, UPT, UR10, 0x16, UR14 ;  /* 0x000000160a097890 */ /* 0x000fe2000fffe00e */
[----:B------:R-:W-:Y:S01]  /*55380*/  FSEL R38, R30, 24.75, !P0 ;  /* 0x41c600001e267808 */ /* 0x000fe20004000000 */
[----:B------:R-:W-:-:S05]  /*55390*/  UIADD3 UR12, UPT, UPT, UR10, 0x16, UR15 ;  /* 0x000000160a0c7890 */ /* 0x000fca000fffe00f */
[----:B------:R-:W2:Y:S01]  /*553a0*/  MUFU.RCP R38, R38 ;  /* 0x0000002600267308 */ /* 0x000ea20000001000 */
[----:B0-----:R-:W-:Y:S01]  /*553b0*/  FADD.FTZ R26, R25, R2 ;  /* 0x00000002191a7221 */ /* 0x001fe20000010000 */
[----:B-1----:R-:W-:-:S03]  /*553c0*/  HFMA2 R29, -RZ, RZ, 3.39453125, 0 ;  /* 0x42ca0000ff1d7431 */ /* 0x002fc600000001ff */
[----:B------:R-:W-:-:S04]  /*553d0*/  FADD.FTZ R19, R26, R19 ;  /* 0x000000131a137221 */ /* 0x000fc80000010000 */
[----:B------:R-:W-:Y:S01]  /*553e0*/  FADD.FTZ R26, R19, R0 ;  /* 0x00000000131a7221 */ /* 0x000fe20000010000 */
[----:B------:R-:W-:-:S04]  /*553f0*/  DEPBAR.LE SB5, 0x3 ;  /* 0x0000d0c00000791a */ /* 0x000fc80000000000 */
[----:B---3--:R-:W-:Y:S01]  /*55400*/  FMUL.FTZ R18, R18, UR28 ;  /* 0x0000001c12127c20 */ /* 0x008fe20008410000 */
        /* <DEDUP_REMOVED lines=10> */
[----:B--2---:R-:W-:-:S03]  /*554b0*/  FFMA.FTZ R35, R38, R30, R35 ;  /* 0x0000001e26237223 */ /* 0x004fc60000010023 */
[----:B------:R-:W-:Y:S01]  /*554c0*/  FSEL R27, R27, 25, !P0 ;  /* 0x41c800001b1b7808 */ /* 0x000fe20004000000 */
[----:B------:R-:W-:-:S03]  /*554d0*/  FADD.FTZ R30, -R35, R2 ;  /* 0x00000002231e7221 */ /* 0x000fc60000010100 */
[----:B------:R-:W1:Y:S01]  /*554e0*/  MUFU.RCP R34, R27 ;  /* 0x0000001b00227308 */ /* 0x000e620000001000 */
[----:B------:R-:W-:Y:S01]  /*554f0*/  FMUL.FTZ R25, R30, 0.25 ;  /* 0x3e8000001e197820 */ /* 0x000fe20000410000 */
[----:B-----5:R-:W-:-:S04]  /*55500*/  FMUL.FTZ R0, R36, UR30 ;  /* 0x0000001e24007c20 */ /* 0x020fc80008410000 */
[----:B------:R-:W-:Y:S01]  /*55510*/  FSEL R32, R25, R30, P0 ;  /* 0x0000001e19207208 */ /* 0x000fe20000000000 */
[----:B0-----:R-:W-:Y:S01]  /*55520*/  FFMA.FTZ R0, R37, UR24, R0 ;  /* 0x0000001825007c23 */ /* 0x001fe20008010000 */
[----:B------:R-:W-:-:S04]  /*55530*/  FSETP.GT.FTZ.AND P0, PT, R148, 8.50705917302346158658e+37, PT ;  /* 0x7e8000009400780b */ /* 0x000fc80003f14000 */
[----:B------:R-:W-:-:S04]  /*55540*/  FSEL R29, R29, 25.25, !P0 ;  /* 0x41ca00001d1d7808 */ /* 0x000fc80004000000 */
[----:B------:R-:W0:Y:S01]  /*55550*/  MUFU.RCP R36, R29 ;  /* 0x0000001d00247308 */ /* 0x000e220000001000 */
[--C-:B-1----:R-:W-:Y:S01]  /*55560*/  FFMA.FTZ R19, R34, R32, R35.reuse ;  /* 0x0000002022137223 */ /* 0x102fe20000010023 */
[----:B------:R-:W-:-:S03]  /*55570*/  FADD.FTZ R35, R18, -R35 ;  /* 0x8000002312237221 */ /* 0x000fc60000010000 */
        /* <DEDUP_REMOVED lines=9> */
[----:B----4-:R-:W-:Y:S02]  /*55610*/  IADD3 R36, PT, PT, R4, UR17, RZ ;  /* 0x0000001104247c10 */ /* 0x010fe4000fffe0ff */
[----:B------:R-:W-:Y:S01]  /*55620*/  FADD.FTZ R25, R0, -R34 ;  /* 0x8000002200197221 */ /* 0x000fe20000010000 */
[----:B------:R-:W-:Y:S01]  /*55630*/  FFMA.FTZ R19, R30, R19, R33 ;  /* 0x000000131e137223 */ /* 0x000fe20000010021 */
[----:B------:R-:W-:Y:S01]  /*55640*/  IADD3 R30, PT, PT, R4, UR16, RZ ;  /* 0x00000010041e7c10 */ /* 0x000fe2000fffe0ff */
[----:B------:R-:W-:Y:S02]  /*55650*/  IMAD R36, R119, UR12, R36 ;  /* 0x0000000c77247c24 */ /* 0x000fe4000f8e0224 */
[----:B------:R-:W-:-:S02]  /*55660*/  FFMA.FTZ R32, R32, R25, R19 ;  /* 0x0000001920207223 */ /* 0x000fc40000010013 */
[----:B------:R-:W5:Y:S01]  /*55670*/  TLD.LZ RZ, R19, R28, UR6, 1D, 0x1 ;  /* 0x00ff06ff1c137f66 */ /* 0x000f6200081e01ff */
[----:B------:R-:W5:Y:S01]  /*55680*/  TLD.LZ RZ, R25, R28, UR4, 1D, 0x1 ;  /* 0x00ff04ff1c197f66 */ /* 0x000f6200081e01ff */
[----:B------:R-:W-:Y:S01]  /*55690*/  IMAD R30, R119, UR9, R30 ;  /* 0x00000009771e7c24 */ /* 0x000fe2000f8e021e */
[----:B------:R-:W-:-:S04]  /*556a0*/  IADD3 R36, PT, PT, R36, 0x16, RZ ;  /* 0x0000001624247810 */ /* 0x000fc80007ffe0ff */
[----:B------:R-:W-:-:S04]  /*556b0*/  IADD3 R29, PT, PT, R30, 0x16, RZ ;  /* 0x000000161e1d7810 */ /* 0x000fc80007ffe0ff */
[----:B------:R-:W5:Y:S01]  /*556c0*/  TLD.LZ RZ, R31, R29, UR6, 1D, 0x1 ;  /* 0x00ff06ff1d1f7f66 */ /* 0x000f6200081e01ff */
[----:B------:R-:W5:Y:S01]  /*556d0*/  TLD.LZ RZ, R33, R29, UR4, 1D, 0x1 ;  /* 0x00ff04ff1d217f66 */ /* 0x000f6200081e01ff */
[----:B------:R-:W5:Y:S01]  /*556e0*/  TLD.LZ RZ, R35, R36, UR6, 1D, 0x1 ;  /* 0x00ff06ff24237f66 */ /* 0x000f6200081e01ff */
[----:B------:R-:W5:Y:S01]  /*556f0*/  TLD.LZ RZ, R37, R36, UR4, 1D, 0x1 ;  /* 0x00ff04ff24257f66 */ /* 0x000f6200081e01ff */
[----:B------:R-:W-:Y:S01]  /*55700*/  FSETP.GT.FTZ.AND P0, PT, R149, 8.50705917302346158658e+37, PT ;  /* 0x7e8000009500780b */ /* 0x000fe20003f14000 */
[----:B------:R-:W-:Y:S01]  /*55710*/  FADD.FTZ R26, R26, R11 ;  /* 0x0000000b1a1a7221 */ /* 0x000fe20000010000 */
[----:B------:R-:W0:Y:S03]  /*55720*/  LDCU.128 UR12, c[0x3][0x1460] ;  /* 0x00c28c00ff0c77ac */ /* 0x000e260008000c00 */
[----:B------:R-:W-:Y:S01]  /*55730*/  FADD.FTZ R26, R26, R13 ;  /* 0x0000000d1a1a7221 */ /* 0x000fe20000010000 */
[----:B------:R-:W1:Y:S01]  /*55740*/  LDCU.128 UR20, c[0x3][0x24d0] ;  /* 0x00c49a00ff1477ac */ /* 0x000e620008000c00 */
[----:B0-----:R-:W-:-:S02]  /*55750*/  UIADD3 UR8, UPT, UPT, UR10, 0x16, UR12 ;  /* 0x000000160a087890 */ /* 0x001fc4000fffe00c */
        /* <DEDUP_REMOVED lines=9> */
[----:B------:R-:W-:Y:S01]  /*557f0*/  FMUL.FTZ R30, R27, 0.25 ;  /* 0x3e8000001b1e7820 */ /* 0x000fe20000410000 */
[----:B------:R-:W2:Y:S04]  /*55800*/  MUFU.RCP R11, R38 ;  /* 0x00000026000b7308 */ /* 0x000ea80000001000 */
[----:B------:R-:W-:Y:S02]  /*55810*/  FSEL R25, R30, R27, P0 ;  /* 0x0000001b1e197208 */ /* 0x000fe40000000000 */
[----:B------:R-:W-:Y:S01]  /*55820*/  FSETP.GT.FTZ.AND P0, PT, R85, 8.50705917302346158658e+37, PT ;  /* 0x7e8000005500780b */ /* 0x000fe20003f14000 */
[----:B------:R-:W-:-:S04]  /*55830*/  DEPBAR.LE SB5, 0x3 ;  /* 0x0000d0c00000791a */ /* 0x000fc80000000000 */
[----:B0-----:R-:W-:Y:S01]  /*55840*/  FMUL.FTZ R28, R31, UR28 ;  /* 0x0000001c1f1c7c20 */ /* 0x001fe20008410000 */
[----:B--2---:R-:W-:Y:S01]  /*55850*/  FFMA.FTZ R34, R11, R25, R34 ;  /* 0x000000190b227223 */ /* 0x004fe20000010022 */
[----:B------:R-:W-:Y:S01]  /*55860*/  HFMA2 R25, -RZ, RZ, 3.40234375, 0 ;  /* 0x42ce0000ff197431 */ /* 0x000fe200000001ff */
[----:B------:R-:W-:-:S04]  /*55870*/  DEPBAR.LE SB5, 0x2 ;  /* 0x0000d0800000791a */ /* 0x000fc80000000000 */
[----:B------:R-:W-:-:S04]  /*55880*/  FFMA.FTZ R11, R33, UR26, R28 ;  /* 0x0000001a210b7c23 */ /* 0x000fc8000801001c */
[----:B------:R-:W-:-:S04]  /*55890*/  FADD.FTZ R29, -R34, R11 ;  /* 0x0000000b221d7221 */ /* 0x000fc80000010100 */
[----:B------:R-:W-:Y:S01]  /*558a0*/  FMUL.FTZ R28, R29, 0.25 ;  /* 0x3e8000001d1c7820 */ /* 0x000fe20000410000 */
[----:B------:R-:W-:Y:S01]  /*558b0*/  FSEL R30, R25, 25.75, !P0 ;  /* 0x41ce0000191e7808 */ /* 0x000fe20004000000 */
[----:B------:R-:W-:-:S03]  /*558c0*/  FADD.FTZ R25, R26, R9 ;  /* 0x000000091a197221 */ /* 0x000fc60000010000 */
[----:B------:R0:W2:Y:S01]  /*558d0*/  MUFU.RCP R9, R30 ;  /* 0x0000001e00097308 */ /* 0x0000a20000001000 */
[----:B------:R-:W-:Y:S02]  /*558e0*/  FSEL R31, R28, R29, P0 ;  /* 0x0000001d1c1f7208 */ /* 0x000fe40000000000 */
[----:B------:R-:W-:Y:S01]  /*558f0*/  FSETP.GT.FTZ.AND P0, PT, R86, 8.50705917302346158658e+37, PT ;  /* 0x7e8000005600780b */ /* 0x000fe20003f14000 */
[----:B------:R-:W-:-:S04]  /*55900*/  DEPBAR.LE SB5, 0x1 ;  /* 0x0000d0400000791a */ /* 0x000fc80000000000 */
[----:B------:R-:W-:Y:S01]  /*55910*/  FMUL.FTZ R28, R35, UR29 ;  /* 0x0000001d231c7c20 */ /* 0x000fe20008410000 */
[----:B0-----:R-:W-:-:S05]  /*55920*/  IADD3 R30, PT, PT, R4, UR19, RZ ;  /* 0x00000013041e7c10 */ /* 0x001fca000fffe0ff */
[----:B------:R-:W-:Y:S02]  /*55930*/  IMAD R30, R119, UR9, R30 ;  /* 0x00000009771e7c24 */ /* 0x000fe4000f8e021e */
[----:B--2---:R-:W-:Y:S01]  /*55940*/  FFMA.FTZ R26, R9, R31, R34 ;  /* 0x0000001f091a7223 */ /* 0x004fe20000010022 */
[----:B------:R-:W-:Y:S01]  /*55950*/  MOV R31, 0x42d00000 ;  /* 0x42d00000001f7802 */ /* 0x000fe20000000f00 */
[----:B-----5:R-:W-:Y:S01]  /*55960*/  FFMA.FTZ R9, R37, UR27, R28 ;  /* 0x0000001b25097c23 */ /* 0x020fe2000801001c */
[----:B------:R-:W-:Y:S02]  /*55970*/  FADD.FTZ R34, R19, -R34 ;  /* 0x8000002213227221 */ /* 0x000fe40000010000 */
[----:B------:R-:W-:Y:S01]  /*55980*/  FSEL R33, R31, 26, !P0 ;  /* 0x41d000001f217808 */ /* 0x000fe20004000000 */
[----:B------:R-:W-:Y:S01]  /*55990*/  FADD.FTZ R13, -R26, R9 ;  /* 0x000000091a0d7221 */ /* 0x000fe20000010100 */
[----:B------:R-:W-:-:S03]  /*559a0*/  FFMA.FTZ R32, R27, R34, R32 ;  /* 0x000000221b207223 */ /* 0x000fc60000010020 */
[----:B------:R-:W-:Y:S01]  /*559b0*/  FMUL.FTZ R28, R13, 0.25 ;  /* 0x3e8000000d1c7820 */ /* 0x000fe20000410000 */
[----:B------:R-:W0:Y:S04]  /*559c0*/  MUFU.RCP R33, R33 ;  /* 0x0000002100217308 */ /* 0x000e280000001000 */
[----:B------:R-:W-:-:S05]  /*559d0*/  FSEL R31, R28, R13, P0 ;  /* 0x0000000d1c1f7208 */ /* 0x000fca0000000000 */
[--C-:B0-----:R-:W-:Y:S01]  /*559e0*/  FFMA.FTZ R28, R33, R31, R26.reuse ;  /* 0x0000001f211c7223 */ /* 0x101fe2000001001a */
[----:B------:R-:W-:Y:S01]  /*559f0*/  FADD.FTZ R26, R11, -R26 ;  /* 0x8000001a0b1a7221 */ /* 0x000fe20000010000 */
[----:B------:R-:W-:Y:S02]  /*55a00*/  IADD3 R31, PT, PT, R30, 0x16, RZ ;  /* 0x000000161e1f7810 */ /* 0x000fe40007ffe0ff */
[----:B------:R-:W-:Y:S01]  /*55a10*/  FADD.FTZ R27, R9, -R28 ;  /* 0x8000001c091b7221 */ /* 0x000fe20000010000 */
[----:B------:R-:W-:Y:S01]  /*55a20*/  FFMA.FTZ R26, R29, R26, R32 ;  /* 0x0000001a1d1a7223 */ /* 0x000fe20000010020 */
[----:B-1----:R-:W-:-:S03]  /*55a30*/  IADD3 R32, PT, PT, R4, UR20, RZ ;  /* 0x0000001404207c10 */ /* 0x002fc6000fffe0ff */
        /* <DEDUP_REMOVED lines=13> */
[----:B------:R-:W-:Y:S01]  /*55b10*/  HFMA2 R37, -RZ, RZ, 3.41015625, 0 ;  /* 0x42d20000ff257431 */ /* 0x000fe200000001ff */
[----:B------:R-:W-:Y:S01]  /*55b20*/  FSETP.GT.FTZ.AND P0, PT, R87, 8.50705917302346158658e+37, PT ;  /* 0x7e8000005700780b */ /* 0x000fe20003f14000 */
[----:B------:R-:W-:Y:S01]  /*55b30*/  FADD.FTZ R25, R25, R8 ;  /* 0x0000000819197221 */ /* 0x000fe20000010000 */
[----:B------:R-:W2:Y:S03]  /*55b40*/  LDCU.128 UR16, c[0x3][0x1470] ;  /* 0x00c28e00ff1077ac */ /* 0x000ea60008000c00 */
[----:B------:R-:W-:Y:S01]  /*55b50*/  FADD.FTZ R25, R25, R10 ;  /* 0x0000000a19197221 */ /* 0x000fe20000010000 */
[----:B------:R-:W-:Y:S01]  /*55b60*/  UIADD3 UR8, UPT, UPT, UR10, 0x16, UR15 ;  /* 0x000000160a087890 */ /* 0x000fe2000fffe00f */
[----:B------:R-:W-:-:S06]  /*55b70*/  FSEL R37, R37, 26.25, !P0 ;  /* 0x41d2000025257808 */ /* 0x000fcc0004000000 */
        /* <DEDUP_REMOVED lines=8> */
[----:B------:R-:W-:Y:S01]  /*55c00*/  FMUL.FTZ R29, R30, 0.25 ;  /* 0x3e8000001e1d7820 */ /* 0x000fe20000410000 */
[----:B------:R-:W-:-:S04]  /*55c10*/  DEPBAR.LE SB5, 0x3 ;  /* 0x0000d0c00000791a */ /* 0x000fc80000000000 */
[----:B------:R-:W-:Y:S01]  /*55c20*/  FMUL.FTZ R8, R32, UR31 ;  /* 0x0000001f20087c20 */ /* 0x000fe20008410000 */
[----:B------:R-:W0:Y:S01]  /*55c30*/  LDCU.128 UR28, c[0x3][0x400] ;  /* 0x00c08000ff1c77ac */ /* 0x000e220008000c00 */
[----:B------:R-:W-:Y:S02]  /*55c40*/  FSEL R29, R29, R30, P0 ;  /* 0x0000001e1d1d7208 */ /* 0x000fe40000000000 */
[----:B------:R-:W-:Y:S01]  /*55c50*/  FSETP.GT.FTZ.AND P0, PT, R88, 8.50705917302346158658e+37, PT ;  /* 0x7e8000005800780b */ /* 0x000fe20003f14000 */
[----:B------:R-:W-:-:S04]  /*55c60*/  DEPBAR.LE SB5, 0x2 ;  /* 0x0000d0800000791a */ /* 0x000fc80000000000 */
[----:B------:R-:W-:Y:S01]  /*55c70*/  FFMA.FTZ R8, R33, UR25, R8 ;  /* 0x0000001921087c23 */ /* 0x000fe20008010008 */
[----:B---3--:R-:W-:Y:S01]  /*55c80*/  FFMA.FTZ R29, R37, R29, R28 ;  /* 0x0000001d251d7223 */ /* 0x008fe2000001001c */
[----:B------:R-:W-:Y:S01]  /*55c90*/  FSEL R33, R26, 26.5, !P0 ;  /* 0x41d400001a217808 */ /* 0x000fe20004000000 */
[----:B------:R-:W-:Y:S02]  /*55ca0*/  FADD.FTZ R26, R25, R6 ;  /* 0x00000006191a7221 */ /* 0x000fe40000010000 */
[----:B------:R-:W-:Y:S01]  /*55cb0*/  FADD.FTZ R28, -R29, R8 ;  /* 0x000000081d1c7221 */ /* 0x000fe20000010100 */
[----:B------:R-:W1:Y:S03]  /*55cc0*/  MUFU.RCP R6, R33 ;  /* 0x0000002100067308 */ /* 0x000e660000001000 */
[----:B------:R-:W-:-:S05]  /*55cd0*/  FMUL.FTZ R31, R28, 0.25 ;  /* 0x3e8000001c1f7820 */ /* 0x000fca0000410000 */
[----:B------:R-:W-:Y:S02]  /*55ce0*/  FSEL R32, R31, R28, P0 ;  /* 0x0000001c1f207208 */ /* 0x000fe40000000000 */
[----:B------:R-:W-:-:S03]  /*55cf0*/  FSETP.GT.FTZ.AND P0, PT, R89, 8.50705917302346158658e+37, PT ;  /* 0x7e8000005900780b */ /* 0x000fc60003f14000 */
[--C-:B-1----:R-:W-:Y:S01]  /*55d00*/  FFMA.FTZ R25, R6, R32, R29.reuse ;  /* 0x0000002006197223 */ /* 0x102fe2000001001d */
[----:B------:R-:W-:Y:S02]  /*55d10*/  HFMA2 R32, -RZ, RZ, 3.41796875, 0 ;  /* 0x42d60000ff207431 */ /* 0x000fe400000001ff */
[----:B0----5:R-:W-:Y:S01]  /*55d20*/  FMUL.FTZ R35, R35, UR28 ;  /* 0x0000001c23237c20 */ /* 0x021fe20008410000 */
        /* <DEDUP_REMOVED lines=23> */
[----:B------:R0:W-:Y:S01]  /*55ea0*/  TLD.LZ RZ, R28, R25, UR4, 1D, 0x1 ;  /* 0x00ff04ff191c7f66 */ /* 0x0001e200081e01ff */
[----:B------:R-:W5:Y:S01]  /*55eb0*/  TLD.LZ RZ, R33, R32, UR6, 1D, 0x1 ;  /* 0x00ff06ff20217f66 */ /* 0x000f6200081e01ff */
[----:B------:R1:W5:Y:S01]  /*55ec0*/  TLD.LZ RZ, R34, R32, UR4, 1D, 0x1 ;  /* 0x00ff04ff20227f66 */ /* 0x00036200081e01ff */
[----:B------:R-:W5:Y:S01]  /*55ed0*/  TLD.LZ RZ, R36, R35, UR6, 1D, 0x1 ;  /* 0x00ff06ff23247f66 */ /* 0x000f6200081e01ff */
[----:B------:R-:W5:Y:S01]  /*55ee0*/  TLD.LZ RZ, R37, R35, UR4, 1D, 0x1 ;  /* 0x00ff04ff23257f66 */ /* 0x000f6200081e01ff */
[----:B------:R-:W-:Y:S01]  /*55ef0*/  FSETP.GT.FTZ.AND P0, PT, R90, 8.50705917302346158658e+37, PT ;  /* 0x7e8000005a00780b */ /* 0x000fe20003f14000 */
[----:B------:R-:W2:Y:S01]  /*55f00*/  LDCU.128 UR20, c[0x3][0x24e0] ;  /* 0x00c49c00ff1477ac */ /* 0x000ea20008000c00 */
[----:B------:R-:W-:Y:S01]  /*55f10*/  MOV R30, 0x42d80000 ;  /* 0x42d80000001e7802 */ /* 0x000fe20000000f00 */
[----:B------:R-:W-:-:S03]  /*55f20*/  UIADD3 UR8, UPT, UPT, UR10, 0x16, UR18 ;  /* 0x000000160a087890 */ /* 0x000fc6000fffe012 */
[----:B------:R-:W-:Y:S01]  /*55f30*/  FSEL R38, R30, 27, !P0 ;  /* 0x41d800001e267808 */ /* 0x000fe20004000000 */
[----:B------:R-:W-:Y:S01]  /*55f40*/  UIADD3 UR9, UPT, UPT, UR10, 0x16, UR19 ;  /* 0x000000160a097890 */ /* 0x000fe2000fffe013 */
[----:B------:R-:W3:Y:S04]  /*55f50*/  LDCU.128 UR12, c[0x3][0x1480] ;  /* 0x00c29000ff0c77ac */ /* 0x000ee80008000c00 */
[----:B------:R-:W4:Y:S01]  /*55f60*/  MUFU.RCP R38, R38 ;  /* 0x0000002600267308 */ /* 0x000f220000001000 */
[----:B0-----:R-:W-:Y:S01]  /*55f70*/  FADD.FTZ R25, R26, R7 ;  /* 0x000000071a197221 */ /* 0x001fe20000010000 */
[----:B-1----:R-:W-:-:S03]  /*55f80*/  MOV R32, 0x42dc0000 ;  /* 0x42dc000000207802 */ /* 0x002fc60000000f00 */
[----:B------:R-:W-:-:S04]  /*55f90*/  FADD.FTZ R25, R25, R12 ;  /* 0x0000000c19197221 */ /* 0x000fc80000010000 */
[----:B------:R-:W-:Y:S01]  /*55fa0*/  FADD.FTZ R25, R25, R14 ;  /* 0x0000000e19197221 */ /* 0x000fe20000010000 */
[----:B---3--:R-:W-:Y:S01]  /*55fb0*/  UIADD3 UR12, UPT, UPT, UR10, 0x16, UR12 ;  /* 0x000000160a0c7890 */ /* 0x008fe2000fffe00c */
[----:B------:R-:W-:-:S04]  /*55fc0*/  DEPBAR.LE SB5, 0x3 ;  /* 0x0000d0c00000791a */ /* 0x000fc80000000000 */
[----:B------:R-:W-:Y:S01]  /*55fd0*/  FMUL.FTZ R31, R10, UR29 ;  /* 0x0000001d0a1f7c20 */ /* 0x000fe20008410000 */
[----:B------:R-:W-:-:S03]  /*55fe0*/  FMUL.FTZ R7, R33, UR30 ;  /* 0x0000001e21077c20 */ /* 0x000fc60008410000 */
[----:B------:R-:W-:Y:S01]  /*55ff0*/  FFMA.FTZ R10, R28, UR27, R31 ;  /* 0x0000001b1c0a7c23 */ /* 0x000fe2000801001f */
[----:B------:R-:W0:Y:S03]  /*56000*/  LDCU.128 UR24, c[0x3][0x1b0] ;  /* 0x00c03600ff1877ac */ /* 0x000e260008000c00 */
[----:B------:R-:W-:-:S04]  /*56010*/  FADD.FTZ R28, -R29, R10 ;  /* 0x0000000a1d1c7221 */ /* 0x000fc80000010100 */
[----:B------:R-:W-:-:S05]  /*56020*/  FMUL.FTZ R31, R28, 0.25 ;  /* 0x3e8000001c1f7820 */ /* 0x000fca0000410000 */
[----:B------:R-:W-:Y:S01]  /*56030*/  FSEL R30, R31, R28, P0 ;  /* 0x0000001c1f1e7208 */ /* 0x000fe20000000000 */
[----:B------:R-:W-:Y:S01]  /*56040*/  HFMA2 R31, -RZ, RZ, 3.42578125, 0 ;  /* 0x42da0000ff1f7431 */ /* 0x000fe200000001ff */
[----:B------:R-:W-:-:S03]  /*56050*/  FSETP.GT.FTZ.AND P0, PT, R91, 8.50705917302346158658e+37, PT ;  /* 0x7e8000005b00780b */ /* 0x000fc60003f14000 */
[----:B----4-:R-:W-:Y:S01]  /*56060*/  FFMA.FTZ R30, R38, R30, R29 ;  /* 0x0000001e261e7223 */ /* 0x010fe2000001001d */
[----:B------:R-:W-:-:S04]  /*56070*/  DEPBAR.LE SB5, 0x2 ;  /* 0x0000d0800000791a */ /* 0x000fc80000000000 */
[----:B0-----:R-:W-:-:S04]  /*56080*/  FFMA.FTZ R7, R34, UR24, R7 ;  /* 0x0000001822077c23 */ /* 0x001fc80008010007 */
[----:B------:R-:W-:Y:S01]  /*56090*/  FADD.FTZ R26, -R30, R7 ;  /* 0x000000071e1a7221 */ /* 0x000fe20000010100 */
[----:B------:R-:W-:-:S03]  /*560a0*/  FSEL R33, R31, 27.25, !P0 ;  /* 0x41da00001f217808 */ /* 0x000fc60004000000 */
[----:B------:R-:W-:-:S03]  /*560b0*/  FMUL.FTZ R29, R26, 0.25 ;  /* 0x3e8000001a1d7820 */ /* 0x000fc60000410000 */
[----:B------:R-:W0:Y:S02]  /*560c0*/  MUFU.RCP R33, R33 ;  /* 0x0000002100217308 */ /* 0x000e240000001000 */
[----:B------:R-:W-:Y:S02]  /*560d0*/  FSEL R29, R29, R26, P0 ;  /* 0x0000001a1d1d7208 */ /* 0x000fe40000000000 */
[----:B------:R-:W-:Y:S01]  /*560e0*/  FSETP.GT.FTZ.AND P0, PT, R92, 8.50705917302346158658e+37, PT ;  /* 0x7e8000005c00780b */ /* 0x000fe20003f14000 */
[----:B-----5:R-:W-:-:S03]  /*560f0*/  FMUL.FTZ R12, R36, UR31 ;  /* 0x0000001f240c7c20 */ /* 0x020fc60008410000 */
[----:B------:R-:W-:Y:S01]  /*56100*/  FSEL R34, R32, 27.5, !P0 ;  /* 0x41dc000020227808 */ /* 0x000fe20004000000 */
[----:B------:R-:W-:-:S05]  /*56110*/  FFMA.FTZ R12, R37, UR25, R12 ;  /* 0x00000019250c7c23 */ /* 0x000fca000801000c */
[----:B------:R-:W1:Y:S01]  /*56120*/  MUFU.RCP R34, R34 ;  /* 0x0000002200227308 */ /* 0x000e620000001000 */
[--C-:B0-----:R-:W-:Y:S01]  /*56130*/  FFMA.FTZ R29, R33, R29, R30.reuse ;  /* 0x0000001d211d7223 */ /* 0x101fe2000001001e */
[----:B------:R-:W-:-:S03]  /*56140*/  FADD.FTZ R30, R10, -R30 ;  /* 0x8000001e0a1e7221 */ /* 0x000fc60000010000 */
[----:B------:R-:W-:Y:S01]  /*56150*/  FADD.FTZ R14, -R29, R12 ;  /* 0x0000000c1d0e7221 */ /* 0x000fe20000010100 */
[----:B------:R-:W-:Y:S01]  /*56160*/  FFMA.FTZ R27, R28, R30, R27 ;  /* 0x0000001e1c1b7223 */ /* 0x000fe2000001001b */
[----:B--2---:R-:W-:Y:S02]  /*56170*/  IADD3 R30, PT, PT, R4, UR22, RZ ;  /* 0x00000016041e7c10 */ /* 0x004fe4000fffe0ff */
[----:B------:R-:W-:-:S03]  /*56180*/  FMUL.FTZ R31, R14, 0.25 ;  /* 0x3e8000000e1f7820 */ /* 0x000fc60000410000 */
[----:B------:R-:W-:Y:S02]  /*56190*/  IMAD R30, R119, UR12, R30 ;  /* 0x0000000c771e7c24 */ /* 0x000fe4000f8e021e */
[----:B------:R-:W-:-:S03]  /*561a0*/  FSEL R32, R31, R14, P0 ;  /* 0x0000000e1f207208 */ /* 0x000fc60000000000 */
[----:B------:R-:W-:Y:S02]  /*561b0*/  IADD3 R35, PT, PT, R30, 0x16, RZ ;  /* 0x000000161e237810 */ /* 0x000fe40007ffe0ff */
[--C-:B-1----:R-:W-:Y:S01]  /*561c0*/  FFMA.FTZ R31, R34, R32, R29.reuse ;  /* 0x00000020221f7223 */ /* 0x102fe2000001001d */
        /* <DEDUP_REMOVED lines=16> */
[----:B------:R-:W1:Y:S01]  /*562d0*/  LDCU.128 UR28, c[0x3][0x410] ;  /* 0x00c08200ff1c77ac */ /* 0x000e620008000c00 */
[----:B------:R-:W-:Y:S01]  /*562e0*/  HFMA2 R30, -RZ, RZ, 3.43359375, 0 ;  /* 0x42de0000ff1e7431 */ /* 0x000fe200000001ff */
[----:B------:R-:W-:Y:S01]  /*562f0*/  FSETP.GT.FTZ.AND P0, PT, R93, 8.50705917302346158658e+37, PT ;  /* 0x7e8000005d00780b */ /* 0x000fe20003f14000 */
[----:B------:R-:W-:Y:S01]  /*56300*/  UIADD3 UR8, UPT, UPT, UR10, 0x16, UR13 ;  /* 0x000000160a087890 */ /* 0x000fe2000fffe00d */
[----:B------:R-:W2:Y:S01]  /*56310*/  LDCU.128 UR16, c[0x3][0x24f0] ;  /* 0x00c49e00ff1077ac */ /* 0x000ea20008000c00 */
[----:B------:R-:W-:Y:S01]  /*56320*/  UIADD3 UR9, UPT, UPT, UR10, 0x16, UR14 ;  /* 0x000000160a097890 */ /* 0x000fe2000fffe00e */
[----:B------:R-:W-:Y:S01]  /*56330*/  FSEL R38, R30, 27.75, !P0 ;  /* 0x41de00001e267808 */ /* 0x000fe20004000000 */
[----:B------:R-:W-:-:S05]  /*56340*/  UIADD3 UR12, UPT, UPT, UR10, 0x16, UR15 ;  /* 0x000000160a0c7890 */ /* 0x000fca000fffe00f */
[----:B------:R-:W3:Y:S01]  /*56350*/  MUFU.RCP R38, R38 ;  /* 0x0000002600267308 */ /* 0x000ee20000001000 */
[----:B0-----:R-:W-:-:S04]  /*56360*/  FADD.FTZ R26, R25, R20 ;  /* 0x00000014191a7221 */ /* 0x001fc80000010000 */
[----:B------:R-:W-:-:S04]  /*56370*/  FADD.FTZ R23, R26, R23 ;  /* 0x000000171a177221 */ /* 0x000fc80000010000 */
[----:B------:R-:W-:Y:S01]  /*56380*/  FADD.FTZ R26, R23, R22 ;  /* 0x00000016171a7221 */ /* 0x000fe20000010000 */
        /* <DEDUP_REMOVED lines=10> */
[----:B---3--:R-:W-:Y:S01]  /*56430*/  FFMA.FTZ R31, R38, R30, R31 ;  /* 0x0000001e261f7223 */ /* 0x008fe2000001001f */
[----:B------:R-:W-:-:S04]  /*56440*/  DEPBAR.LE SB5, 0x2 ;  /* 0x0000d0800000791a */ /* 0x000fc80000000000 */
[----:B------:R-:W-:Y:S01]  /*56450*/  FFMA.FTZ R20, R34, UR27, R33 ;  /* 0x0000001b22147c23 */ /* 0x000fe20008010021 */
[----:B------:R-:W0:Y:S01]  /*56460*/  LDCU.128 UR24, c[0x3][0x1c0] ;  /* 0x00c03800ff1877ac */ /* 0x000e220008000c00 */
[----:B------:R-:W-:Y:S01]  /*56470*/  FSEL R29, R29, 28, !P0 ;  /* 0x41e000001d1d7808 */ /* 0x000fe20004000000 */
[----:B------:R-:W-:Y:S02]  /*56480*/  HFMA2 R33, -RZ, RZ, 3.44140625, 0 ;  /* 0x42e20000ff217431 */ /* 0x000fe400000001ff */
[----:B------:R-:W-:Y:S01]  /*56490*/  FADD.FTZ R30, -R31, R20 ;  /* 0x000000141f1e7221 */ /* 0x000fe20000010100 */
[----:B------:R-:W1:Y:S03]  /*564a0*/  MUFU.RCP R34, R29 ;  /* 0x0000001d00227308 */ /* 0x000e660000001000 */
[----:B------:R-:W-:Y:S01]  /*564b0*/  FMUL.FTZ R25, R30, 0.25 ;  /* 0x3e8000001e197820 */ /* 0x000fe20000410000 */
[----:B------:R-:W-:-:S04]  /*564c0*/  DEPBAR.LE SB5, 0x1 ;  /* 0x0000d0400000791a */ /* 0x000fc80000000000 */
[----:B------:R-:W-:Y:S01]  /*564d0*/  FMUL.FTZ R22, R36, UR30 ;  /* 0x0000001e24167c20 */ /* 0x000fe20008410000 */
[----:B------:R-:W-:Y:S02]  /*564e0*/  FSEL R32, R25, R30, P0 ;  /* 0x0000001e19207208 */ /* 0x000fe40000000000 */
[----:B------:R-:W-:-:S04]  /*564f0*/  FSETP.GT.FTZ.AND P0, PT, R151, 8.50705917302346158658e+37, PT ;  /* 0x7e8000009700780b */ /* 0x000fc80003f14000 */
[----:B------:R-:W-:Y:S01]  /*56500*/  FSEL R33, R33, 28.25, !P0 ;  /* 0x41e2000021217808 */ /* 0x000fe20004000000 */
[----:B0----5:R-:W-:Y:S01]  /*56510*/  FFMA.FTZ R22, R37, UR24, R22 ;  /* 0x0000001825167c23 */ /* 0x021fe20008010016 */
[--C-:B-1----:R-:W-:Y:S02]  /*56520*/  FFMA.FTZ R23, R34, R32, R31.reuse ;  /* 0x0000002022177223 */ /* 0x102fe4000001001f */
[----:B------:R-:W0:Y:S01]  /*56530*/  MUFU.RCP R36, R33 ;  /* 0x0000002100247308 */ /* 0x000e220000001000 */
[----:B------:R-:W-:Y:S01]  /*56540*/  FADD.FTZ R31, R14, -R31 ;  /* 0x8000001f0e1f7221 */ /* 0x000fe20000010000 */
[----:B------:R-:W-:-:S03]  /*56550*/  FADD.FTZ R32, -R23, R22 ;  /* 0x0000001617207221 */ /* 0x000fc60000010100 */
        /* <DEDUP_REMOVED lines=14> */
[----:B------:R-:W5:Y:S01]  /*56640*/  TLD.LZ RZ, R23, R28, UR6, 1D, 0x1 ;  /* 0x00ff06ff1c177f66 */ /* 0x000f6200081e01ff */
[----:B------:R0:W5:Y:S01]  /*56650*/  TLD.LZ RZ, R25, R28, UR4, 1D, 0x1 ;  /* 0x00ff04ff1c197f66 */ /* 0x00016200081e01ff */
        /* <DEDUP_REMOVED lines=8> */
[----:B0-----:R-:W-:Y:S01]  /*566e0*/  HFMA2 R28, -RZ, RZ, 3.44921875, 0 ;  /* 0x42e60000ff1c7431 */ /* 0x001fe200000001ff */
[----:B------:R-:W0:Y:S01]  /*566f0*/  LDCU.128 UR12, c[0x3][0x1490] ;  /* 0x00c29200ff0c77ac */ /* 0x000e220008000c00 */
[----:B------:R-:W1:Y:S01]  /*56700*/  LDCU.128 UR20, c[0x3][0x2500] ;  /* 0x00c4a000ff1477ac */ /* 0x000e620008000c00 */
[----:B0-----:R-:W-:Y:S02]  /*56710*/  UIADD3 UR8, UPT, UPT, UR10, 0x16, UR12 ;  /* 0x000000160a087890 */ /* 0x001fe4000fffe00c */
[----:B------:R-:W-:-:S02]  /*56720*/  UIADD3 UR9, UPT, UPT, UR10, 0x16, UR13 ;  /* 0x000000160a097890 */ /* 0x000fc4000fffe00d */
        /* <DEDUP_REMOVED lines=9> */
[----:B------:R-:W-:Y:S02]  /*567c0*/  FMUL.FTZ R30, R27, 0.25 ;  /* 0x3e8000001b1e7820 */ /* 0x000fe40000410000 */
[----:B------:R-:W-:Y:S01]  /*567d0*/  FADD.FTZ R24, R25, R24 ;  /* 0x0000001819187221 */ /* 0x000fe20000010000 */
[----:B------:R-:W2:Y:S02]  /*567e0*/  MUFU.RCP R39, R39 ;  /* 0x0000002700277308 */ /* 0x000ea40000001000 */
[----:B------:R-:W-:Y:S02]  /*567f0*/  FSEL R29, R30, R27, P0 ;  /* 0x0000001b1e1d7208 */ /* 0x000fe40000000000 */
[----:B------:R-:W-:Y:S01]  /*56800*/  FSETP.GT.FTZ.AND P0, PT, R94, 8.50705917302346158658e+37, PT ;  /* 0x7e8000005e00780b */ /* 0x000fe20003f14000 */
[----:B------:R-:W-:-:S04]  /*56810*/  DEPBAR.LE SB5, 0x2 ;  /* 0x0000d0800000791a */ /* 0x000fc80000000000 */
[----:B0-----:R-:W-:Y:S01]  /*56820*/  FMUL.FTZ R26, R33, UR28 ;  /* 0x0000001c211a7c20 */ /* 0x001fe20008410000 */
[----:B------:R-:W-:-:S03]  /*56830*/  FSEL R30, R28, 28.75, !P0 ;  /* 0x41e600001c1e7808 */ /* 0x000fc60004000000 */
[----:B------:R-:W-:Y:S01]  /*56840*/  FFMA.FTZ R5, R35, UR26, R26 ;  /* 0x0000001a23057c23 */ /* 0x000fe2000801001a */
[----:B------:R1:W0:Y:S01]  /*56850*/  MUFU.RCP R25, R30 ;  /* 0x0000001e00197308 */ /* 0x0002220000001000 */
[----:B--2---:R-:W-:-:S04]  /*56860*/  FFMA.FTZ R34, R39, R29, R34 ;  /* 0x0000001d27227223 */ /* 0x004fc80000010022 */
[----:B------:R-:W-:Y:S01]  /*56870*/  FADD.FTZ R29, -R34, R5 ;  /* 0x00000005221d7221 */ /* 0x000fe20000010100 */
[----:B-1----:R-:W-:-:S03]  /*56880*/  IADD3 R30, PT, PT, R4, UR20, RZ ;  /* 0x00000014041e7c10 */ /* 0x002fc6000fffe0ff */
[----:B------:R-:W-:Y:S02]  /*56890*/  FMUL.FTZ R26, R29, 0.25 ;  /* 0x3e8000001d1a7820 */ /* 0x000fe40000410000 */
[----:B------:R-:W-:-:S03]  /*568a0*/  IMAD R30, R119, UR12, R30 ;  /* 0x0000000c771e7c24 */ /* 0x000fc6000f8e021e */
[----:B------:R-:W-:Y:S01]  /*568b0*/  FSEL R31, R26, R29, P0 ;  /* 0x0000001d1a1f7208 */ /* 0x000fe20000000000 */
[----:B------:R-:W-:Y:S01]  /*568c0*/  FADD.FTZ R26, R24, R3 ;  /* 0x00000003181a7221 */ /* 0x000fe20000010000 */
[----:B------:R-:W-:Y:S02]  /*568d0*/  FSETP.GT.FTZ.AND P0, PT, R95, 8.50705917302346158658e+37, PT ;  /* 0x7e8000005f00780b */ /* 0x000fe40003f14000 */
[----:B------:R-:W-:Y:S01]  /*568e0*/  IADD3 R35, PT, PT, R30, 0x16, RZ ;  /* 0x000000161e237810 */ /* 0x000fe20007ffe0ff */
[----:B0-----:R-:W-:Y:S01]  /*568f0*/  FFMA.FTZ R24, R25, R31, R34 ;  /* 0x0000001f19187223 */ /* 0x001fe20000010022 */
[----:B------:R-:W-:Y:S01]  /*56900*/  MOV R31, 0x42e80000 ;  /* 0x42e80000001f7802 */ /* 0x000fe20000000f00 */
[----:B------:R-:W-:-:S04]  /*56910*/  DEPBAR.LE SB5, 0x1 ;  /* 0x0000d0400000791a */ /* 0x000fc80000000000 */
[----:B------:R-:W-:Y:S01]  /*56920*/  FMUL.FTZ R3, R37, UR29 ;  /* 0x0000001d25037c20 */ /* 0x000fe20008410000 */
[----:B------:R-:W-:Y:S01]  /*56930*/  FADD.FTZ R34, R23, -R34 ;  /* 0x8000002217227221 */ /* 0x000fe20000010000 */
[----:B------:R-:W-:Y:S02]  /*56940*/  FSEL R33, R31, 29, !P0 ;  /* 0x41e800001f217808 */ /* 0x000fe40004000000 */
[----:B-----5:R-:W-:Y:S01]  /*56950*/  FFMA.FTZ R3, R38, UR27, R3 ;  /* 0x0000001b26037c23 */ /* 0x020fe20008010003 */
[----:B------:R-:W-:-:S03]  /*56960*/  FFMA.FTZ R32, R27, R34, R32 ;  /* 0x000000221b207223 */ /* 0x000fc60000010020 */
[----:B------:R-:W-:Y:S01]  /*56970*/  FADD.FTZ R25, -R24, R3 ;  /* 0x0000000318197221 */ /* 0x000fe20000010100 */
[----:B------:R-:W0:Y:S03]  /*56980*/  MUFU.RCP R33, R33 ;  /* 0x0000002100217308 */ /* 0x000e260000001000 */
[----:B------:R-:W-:-:S05]  /*56990*/  FMUL.FTZ R28, R25, 0.25 ;  /* 0x3e800000191c7820 */ /* 0x000fca0000410000 */
[----:B------:R-:W-:Y:S02]  /*569a0*/  FSEL R31, R28, R25, P0 ;  /* 0x000000191c1f7208 */ /* 0x000fe40000000000 */
[----:B------:R-:W-:-:S05]  /*569b0*/  IADD3 R28, PT, PT, R4, UR19, RZ ;  /* 0x00000013041c7c10 */ /* 0x000fca000fffe0ff */
[----:B------:R-:W-:Y:S02]  /*569c0*/  IMAD R28, R119, UR9, R28 ;  /* 0x00000009771c7c24 */ /* 0x000fe4000f8e021c */
[--C-:B0-----:R-:W-:Y:S01]  /*569d0*/  FFMA.FTZ R31, R33, R31, R24.reuse ;  /* 0x0000001f211f7223 */ /* 0x101fe20000010018 */
[----:B------:R-:W-:-:S03]  /*569e0*/  FADD.FTZ R24, R5, -R24 ;  /* 0x8000001805187221 */ /* 0x000fc60000010000 */
[----:B------:R-:W-:Y:S01]  /*569f0*/  FADD.FTZ R27, R3, -R31 ;  /* 0x8000001f031b7221 */ /* 0x000fe20000010000 */
[----:B------:R-:W-:Y:S01]  /*56a00*/  FFMA.FTZ R24, R29, R24, R32 ;  /* 0x000000181d187223 */ /* 0x000fe20000010020 */
[----:B------:R-:W-:-:S03]  /*56a10*/  IADD3 R32, PT, PT, R28, 0x16, RZ ;  /* 0x000000161c207810 */ /* 0x000fc60007ffe0ff */
[----:B------:R-:W-:Y:S01]  /*56a20*/  FFMA.FTZ R27, R25, R27, R24 ;  /* 0x0000001b191b7223 */ /* 0x000fe20000010018 */
        /* <DEDUP_REMOVED lines=10> */
[----:B------:R-:W-:Y:S01]  /*56ad0*/  HFMA2 R30, -RZ, RZ, 3.45703125, 0 ;  /* 0x42ea0000ff1e7431 */ /* 0x000fe200000001ff */
[----:B------:R-:W-:Y:S01]  /*56ae0*/  FSETP.GT.FTZ.AND P0, PT, R96, 8.50705917302346158658e+37, PT ;  /* 0x7e8000006000780b */ /* 0x000fe20003f14000 */
[----:B------:R-:W-:Y:S01]  /*56af0*/  FADD.FTZ R26, R26, R17 ;  /* 0x000000111a1a7221 */ /* 0x000fe20000010000 */
[----:B------:R-:W-:Y:S01]  /*56b00*/  UIADD3 UR8, UPT, UPT, UR10, 0x16, UR15 ;  /* 0x000000160a087890 */ /* 0x000fe2000fffe00f */
[----:B------:R-:W1:Y:S02]  /*56b10*/  LDCU.128 UR16, c[0x3][0x14a0] ;  /* 0x00c29400ff1077ac */ /* 0x000e640008000c00 */
[----:B------:R-:W-:Y:S01]  /*56b20*/  FADD.FTZ R21, R26, R21 ;  /* 0x000000151a157221 */ /* 0x000fe20000010000 */
[----:B------:R-:W-:-:S03]  /*56b30*/  FSEL R38, R30, 29.25, !P0 ;  /* 0x41ea00001e267808 */ /* 0x000fc60004000000 */
[----:B------:R-:W-:-:S03]  /*56b40*/  FADD.FTZ R26, R21, R16 ;  /* 0x00000010151a7221 */ /* 0x000fc60000010000 */
[----:B------:R-:W2:Y:S01]  /*56b50*/  MUFU.RCP R38, R38 ;  /* 0x0000002600267308 */ /* 0x000ea20000001000 */
[----:B-1----:R-:W-:Y:S02]  /*56b60*/  UIADD3 UR9, UPT, UPT, UR10, 0x16, UR16 ;  /* 0x000000160a097890 */ /* 0x002fe4000fffe010 */
[----:B------:R-:W-:Y:S01]  /*56b70*/  UIADD3 UR12, UPT, UPT, UR10, 0x16, UR17 ;  /* 0x000000160a0c7890 */ /* 0x000fe2000fffe011 */
[----:B------:R-:W-:-:S04]  /*56b80*/  DEPBAR.LE SB5, 0x4 ;  /* 0x0000d1000000791a */ /* 0x000fc80000000000 */
[----:B------:R-:W-:-:S04]  /*56b90*/  FMUL.FTZ R29, R24, UR30 ;  /* 0x0000001e181d7c20 */ /* 0x000fc80008410000 */
[----:B0-----:R-:W-:-:S04]  /*56ba0*/  FFMA.FTZ R24, R28, UR24, R29 ;  /* 0x000000181c187c23 */ /* 0x001fc8000801001d */
[----:B------:R-:W-:-:S04]  /*56bb0*/  FADD.FTZ R28, -R31, R24 ;  /* 0x000000181f1c7221 */ /* 0x000fc80000010100 */
[----:B------:R-:W-:Y:S01]  /*56bc0*/  FMUL.FTZ R29, R28, 0.25 ;  /* 0x3e8000001c1d7820 */ /* 0x000fe20000410000 */
[----:B------:R-:W-:-:S04]  /*56bd0*/  DEPBAR.LE SB5, 0x3 ;  /* 0x0000d0c00000791a */ /* 0x000fc80000000000 */
[----:B------:R-:W-:Y:S01]  /*56be0*/  FMUL.FTZ R17, R33, UR31 ;  /* 0x0000001f21117c20 */ /* 0x000fe20008410000 */
[----:B------:R-:W0:Y:S01]  /*56bf0*/  LDCU.128 UR28, c[0x3][0x430] ;  /* 0x00c08600ff1c77ac */ /* 0x000e220008000c00 */
[----:B------:R-:W-:Y:S02]  /*56c00*/  FSEL R30, R29, R28, P0 ;  /* 0x0000001c1d1e7208 */ /* 0x000fe40000000000 */
[----:B------:R-:W-:Y:S02]  /*56c10*/  FSETP.GT.FTZ.AND P0, PT, R97, 8.50705917302346158658e+37, PT ;  /* 0x7e8000006100780b */ /* 0x000fe40003f14000 */
[----:B------:R-:W-:Y:S01]  /*56c20*/  MOV R29, 0x42ec0000 ;  /* 0x42ec0000001d7802 */ /* 0x000fe20000000f00 */
[----:B--2---:R-:W-:Y:S01]  /*56c30*/  FFMA.FTZ R30, R38, R30, R31 ;  /* 0x0000001e261e7223 */ /* 0x004fe2000001001f */
[----:B------:R-:W-:-:S04]  /*56c40*/  DEPBAR.LE SB5, 0x2 ;  /* 0x0000d0800000791a */ /* 0x000fc80000000000 */
[----:B------:R-:W-:Y:S01]  /*56c50*/  FFMA.FTZ R17, R34, UR25, R17 ;  /* 0x0000001922117c23 */ /* 0x000fe20008010011 */
[----:B------:R-:W-:Y:S01]  /*56c60*/  HFMA2 R31, -RZ, RZ, 3.46484375, 0 ;  /* 0x42ee0000ff1f7431 */ /* 0x000fe200000001ff */
[----:B------:R-:W-:Y:S02]  /*56c70*/  FSEL R29, R29, 29.5, !P0 ;  /* 0x41ec00001d1d7808 */ /* 0x000fe40004000000 */
[----:B------:R-:W-:-:S04]  /*56c80*/  FADD.FTZ R32, -R30, R17 ;  /* 0x000000111e207221 */ /* 0x000fc80000010100 */
[----:B------:R-:W1:Y:S01]  /*56c90*/  MUFU.RCP R29, R29 ;  /* 0x0000001d001d7308 */ /* 0x000e620000001000 */
[----:B------:R-:W-:Y:S01]  /*56ca0*/  FMUL.FTZ R25, R32, 0.25 ;  /* 0x3e80000020197820 */ /* 0x000fe20000410000 */
[----:B------:R-:W-:-:S04]  /*56cb0*/  DEPBAR.LE SB5, 0x1 ;  /* 0x0000d0400000791a */ /* 0x000fc80000000000 */
[----:B0-----:R-:W-:Y:S01]  /*56cc0*/  FMUL.FTZ R16, R36, UR28 ;  /* 0x0000001c24107c20 */ /* 0x001fe20008410000 */
[----:B------:R-:W-:Y:S02]  /*56cd0*/  FSEL R25, R25, R32, P0 ;  /* 0x0000002019197208 */ /* 0x000fe40000000000 */
[----:B------:R-:W-:Y:S01]  /*56ce0*/  FSETP.GT.FTZ.AND P0, PT, R98, 8.50705917302346158658e+37, PT ;  /* 0x7e8000006200780b */ /* 0x000fe20003f14000 */
[----:B-----5:R-:W-:-:S03]  /*56cf0*/  FFMA.FTZ R16, R37, UR26, R16 ;  /* 0x0000001a25107c23 */ /* 0x020fc60008010010 */
[----:B------:R-:W-:-:S04]  /*56d00*/  FSEL R31, R31, 29.75, !P0 ;  /* 0x41ee00001f1f7808 */ /* 0x000fc80004000000 */
[----:B------:R-:W0:Y:S01]  /*56d10*/  MUFU.RCP R38, R31 ;  /* 0x0000001f00267308 */ /* 0x000e220000001000 */
[--C-:B-1----:R-:W-:Y:S01]  /*56d20*/  FFMA.FTZ R25, R29, R25, R30.reuse ;  /* 0x000000191d197223 */ /* 0x102fe2000001001e */
[----:B------:R-:W-:-:S03]  /*56d30*/  FADD.FTZ R30, R24, -R30 ;  /* 0x8000001e181e7221 */ /* 0x000fc60000010000 */
[----:B------:R-:W-:Y:S01]  /*56d40*/  FADD.FTZ R34, -R25, R16 ;  /* 0x0000001019227221 */ /* 0x000fe20000010100 */
[----:B------:R-:W-:Y:S01]  /*56d50*/  FFMA.FTZ R27, R28, R30, R27 ;  /* 0x0000001e1c1b7223 */ /* 0x000fe2000001001b */
[----:B------:R-:W-:Y:S02]  /*56d60*/  IADD3 R28, PT, PT, R4, UR21, RZ ;  /* 0x00000015041c7c10 */ /* 0x000fe4000fffe0ff */
[----:B------:R-:W-:Y:S01]  /*56d70*/  FMUL.FTZ R21, R34, 0.25 ;  /* 0x3e80000022157820 */ /* 0x000fe20000410000 */
[----:B------:R-:W-:Y:S02]  /*56d80*/  IADD3 R30, PT, PT, R4, UR22, RZ ;  /* 0x00000016041e7c10 */ /* 0x000fe4000fffe0ff */
        /* <DEDUP_REMOVED lines=8> */
[----:B------:R-:W-:Y:S01]  /*56e10*/  FFMA.FTZ R25, R32, R25, R27 ;  /* 0x0000001920197223 */ /* 0x000fe2000001001b */
[----:B------:R-:W-:-:S03]  /*56e20*/  IADD3 R32, PT, PT, R4, UR23, RZ ;  /* 0x0000001704207c10 */ /* 0x000fc6000fffe0ff */
[----:B------:R-:W-:Y:S02]  /*56e30*/  FFMA.FTZ R34, R34, R21, R25 ;  /* 0x0000001522227223 */ /* 0x000fe40000010019 */
[----:B------:R-:W5:Y:S01]  /*56e40*/  TLD.LZ RZ, R21, R28, UR6, 1D, 0x1 ;  /* 0x00ff06ff1c157f66 */ /* 0x000f6200081e01ff */
[----:B------:R0:W5:Y:S01]  /*56e50*/  TLD.LZ RZ, R25, R28, UR4, 1D, 0x1 ;  /* 0x00ff04ff1c197f66 */ /* 0x00016200081e01ff */
[----:B------:R-:W-:-:S05]  /*56e60*/  IMAD R32, R119, UR12, R32 ;  /* 0x0000000c77207c24 */ /* 0x000fca000f8e0220 */
[----:B------:R-:W-:Y:S02]  /*56e70*/  IADD3 R35, PT, PT, R32, 0x16, RZ ;  /* 0x0000001620237810 */ /* 0x000fe40007ffe0ff */
[----:B------:R-:W5:Y:S01]  /*56e80*/  TLD.LZ RZ, R32, R31, UR6, 1D, 0x1 ;  /* 0x00ff06ff1f207f66 */ /* 0x000f6200081e01ff */
[----:B------:R-:W-:Y:S01]  /*56e90*/  TLD.LZ RZ, R33, R31, UR4, 1D, 0x1 ;  /* 0x00ff04ff1f217f66 */ /* 0x000fe200081e01ff */
[----:B------:R-:W5:Y:S01]  /*56ea0*/  TLD.LZ RZ, R37, R35, UR6, 1D, 0x1 ;  /* 0x00ff06ff23257f66 */ /* 0x000f6200081e01ff */
[----:B------:R-:W5:Y:S01]  /*56eb0*/  TLD.LZ RZ, R38, R35, UR4, 1D, 0x1 ;  /* 0x00ff04ff23267f66 */ /* 0x000f6200081e01ff */
[----:B------:R-:W-:Y:S01]  /*56ec0*/  FSETP.GT.FTZ.AND P0, PT, R99, 8.50705917302346158658e+37, PT ;  /* 0x7e8000006300780b */ /* 0x000fe20003f14000 */
[----:B0-----:R-:W-:Y:S01]  /*56ed0*/  HFMA2 R28, -RZ, RZ, 3.47265625, 0 ;  /* 0x42f20000ff1c7431 */ /* 0x001fe200000001ff */
[----:B------:R-:W0:Y:S01]  /*56ee0*/  LDCU.128 UR20, c[0x3][0x2510] ;  /* 0x00c4a200ff1477ac */ /* 0x000e220008000c00 */
[----:B------:R-:W1:Y:S01]  /*56ef0*/  LDCU.128 UR12, c[0x3][0x14b0] ;  /* 0x00c29600ff0c77ac */ /* 0x000e620008000c00 */
[----:B------:R-:W-:-:S02]  /*56f00*/  UIADD3 UR8, UPT, UPT, UR10, 0x16, UR18 ;  /* 0x000000160a087890 */ /* 0x000fc4000fffe012 */
[----:B------:R-:W-:Y:S02]  /*56f10*/  UIADD3 UR9, UPT, UPT, UR10, 0x16, UR19 ;  /* 0x000000160a097890 */ /* 0x000fe4000fffe013 */
[----:B-1----:R-:W-:Y:S01]  /*56f20*/  UIADD3 UR12, UPT, UPT, UR10, 0x16, UR12 ;  /* 0x000000160a0c7890 */ /* 0x002fe2000fffe00c */
[----:B------:R-:W-:-:S04]  /*56f30*/  DEPBAR.LE SB5, 0x3 ;  /* 0x0000d0c00000791a */ /* 0x000fc80000000000 */
[----:B------:R-:W-:-:S04]  /*56f40*/  FMUL.FTZ R30, R21, UR29 ;  /* 0x0000001d151e7c20 */ /* 0x000fc80008410000 */
[----:B------:R-:W-:Y:S01]  /*56f50*/  FFMA.FTZ R21, R25, UR27, R30 ;  /* 0x0000001b19157c23 */ /* 0x000fe2000801001e */
[----:B------:R-:W-:Y:S01]  /*56f60*/  MOV R25, 0x42f00000 ;  /* 0x42f0000000197802 */ /* 0x000fe20000000f00 */
[----:B------:R-:W1:Y:S02]  /*56f70*/  LDCU.128 UR24, c[0x3][0x1e0] ;  /* 0x00c03c00ff1877ac */ /* 0x000e640008000c00 */
[----:B------:R-:W-:Y:S01]  /*56f80*/  FADD.FTZ R27, -R36, R21 ;  /* 0x00000015241b7221 */ /* 0x000fe20000010100 */
[----:B------:R-:W-:Y:S01]  /*56f90*/  FSEL R39, R25, 30, !P0 ;  /* 0x41f0000019277808 */ /* 0x000fe20004000000 */
[----:B------:R-:W-:-:S04]  /*56fa0*/  DEPBAR.LE SB5, 0x2 ;  /* 0x0000d0800000791a */ /* 0x000fc80000000000 */
[----:B------:R-:W-:Y:S01]  /*56fb0*/  FMUL.FTZ R32, R32, UR30 ;  /* 0x0000001e20207c20 */ /* 0x000fe20008410000 */
[----:B------:R-:W-:Y:S01]  /*56fc0*/  FADD.FTZ R25, R26, R15 ;  /* 0x0000000f1a197221 */ /* 0x000fe20000010000 */
[----:B------:R-:W-:Y:S01]  /*56fd0*/  FMUL.FTZ R30, R27, 0.25 ;  /* 0x3e8000001b1e7820 */ /* 0x000fe20000410000 */
[----:B------:R-:W2:Y:S02]  /*56fe0*/  MUFU.RCP R39, R39 ;  /* 0x0000002700277308 */ /* 0x000ea40000001000 */
[----:B------:R-:W-:Y:S02]  /*56ff0*/  FADD.FTZ R25, R25, R18 ;  /* 0x0000001219197221 */ /* 0x000fe40000010000 */
[----:B------:R-:W-:Y:S02]  /*57000*/  FSEL R29, R30, R27, P0 ;  /* 0x0000001b1e1d7208 */ /* 0x000fe40000000000 */
[----:B------:R-:W-:Y:S01]  /*57010*/  FSETP.GT.FTZ.AND P0, PT, R100, 8.50705917302346158658e+37, PT ;  /* 0x7e8000006400780b */ /* 0x000fe20003f14000 */
[----:B------:R-:W-:-:S04]  /*57020*/  DEPBAR.LE SB5, 0x1 ;  /* 0x0000d0400000791a */ /* 0x000fc80000000000 */
[----:B------:R-:W-:Y:S01]  /*57030*/  FMUL.FTZ R37, R37, UR31 ;  /* 0x0000001f25257c20 */ /* 0x000fe20008410000 */
[----:B------:R-:W-:Y:S01]  /*57040*/  FADD.FTZ R25, R25, R2 ;  /* 0x0000000219197221 */ /* 0x000fe20000010000 */
[----:B------:R-:W-:Y:S01]  /*57050*/  FSEL R28, R28, 30.25, !P0 ;  /* 0x41f200001c1c7808 */ /* 0x000fe20004000000 */
[----:B-1----:R-:W-:-:S03]  /*57060*/  FFMA.FTZ R15, R33, UR24, R32 ;  /* 0x00000018210f7c23 */ /* 0x002fc60008010020 */
[----:B------:R-:W1:Y:S01]  /*57070*/  MUFU.RCP R33, R28 ;  /* 0x0000001c00217308 */ /* 0x000e620000001000 */
[----:B--2---:R-:W-:-:S04]  /*57080*/  FFMA.FTZ R36, R39, R29, R36 ;  /* 0x0000001d27247223 */ /* 0x004fc80000010024 */
[----:B------:R-:W-:-:S04]  /*57090*/  FADD.FTZ R29, -R36, R15 ;  /* 0x0000000f241d7221 */ /* 0x000fc80000010100 */
[----:B------:R-:W-:-:S05]  /*570a0*/  FMUL.FTZ R26, R29, 0.25 ;  /* 0x3e8000001d1a7820 */ /* 0x000fca0000410000 */
[----:B------:R-:W-:Y:S02]  /*570b0*/  FSEL R31, R26, R29, P0 ;  /* 0x0000001d1a1f7208 */ /* 0x000fe40000000000 */
[----:B------:R-:W-:Y:S02]  /*570c0*/  FSETP.GT.FTZ.AND P0, PT, R101, 8.50705917302346158658e+37, PT ;  /* 0x7e8000006500780b */ /* 0x000fe40003f14000 */
[----:B------:R-:W-:Y:S01]  /*570d0*/  MOV R26, 0x42f40000 ;  /* 0x42f40000001a7802 */ /* 0x000fe20000000f00 */
[--C-:B-1----:R-:W-:Y:S01]  /*570e0*/  FFMA.FTZ R31, R33, R31, R36.reuse ;  /* 0x0000001f211f7223 */ /* 0x102fe20000010024 */
[----:B-----5:R-:W-:Y:S01]  /*570f0*/  FFMA.FTZ R2, R38, UR25, R37 ;  /* 0x0000001926027c23 */ /* 0x020fe20008010025 */
[----:B------:R-:W-:Y:S01]  /*57100*/  FADD.FTZ R36, R21, -R36 ;  /* 0x8000002415247221 */ /* 0x000fe20000010000 */
[----:B------:R-:W-:Y:S02]  /*57110*/  FSEL R30, R26, 30.5, !P0 ;  /* 0x41f400001a1e7808 */ /* 0x000fe40004000000 */
[----:B------:R-:W-:Y:S01]  /*57120*/  FADD.FTZ R18, -R31, R2 ;  /* 0x000000021f127221 */ /* 0x000fe20000010100 */
[----:B------:R-:W-:-:S03]  /*57130*/  FFMA.FTZ R34, R27, R36, R34 ;  /* 0x000000241b227223 */ /* 0x000fc60000010022 */
[----:B------:R-:W1:Y:S01]  /*57140*/  MUFU.RCP R30, R30 ;  /* 0x0000001e001e7308 */ /* 0x000e620000001000 */
[----:B------:R-:W-:-:S05]  /*57150*/  FMUL.FTZ R33, R18, 0.25 ;  /* 0x3e80000012217820 */ /* 0x000fca0000410000 */
[----:B------:R-:W-:-:S05]  /*57160*/  FSEL R26, R33, R18, P0 ;  /* 0x00000012211a7208 */ /* 0x000fca0000000000 */
[--C-:B-1----:R-:W-:Y:S01]  /*57170*/  FFMA.FTZ R27, R30, R26, R31.reuse ;  /* 0x0000001a1e1b7223 */ /* 0x102fe2000001001f */
[----:B------:R-:W-:Y:S01]  /*57180*/  FADD.FTZ R31, R15, -R31 ;  /* 0x8000001f0f1f7221 */ /* 0x000fe20000010000 */
[----:B0-----:R-:W-:Y:S02]  /*57190*/  IADD3 R30, PT, PT, R4, UR22, RZ ;  /* 0x00000016041e7c10 */ /* 0x001fe4000fffe0ff */
[----:B------:R-:W-:Y:S01]  /*571a0*/  FADD.FTZ R26, R2, -R27 ;  /* 0x8000001b021a7221 */ /* 0x000fe20000010000 */
[----:B------:R-:W-:Y:S02]  /*571b0*/  FFMA.FTZ R31, R29, R31, R34 ;  /* 0x0000001f1d1f7223 */ /* 0x000fe40000010022 */
[----:B------:R-:W-:Y:S02]  /*571c0*/  IMAD R29, R119, UR12, R30 ;  /* 0x0000000c771d7c24 */ /* 0x000fe4000f8e021e */
[----:B------:R-:W-:Y:S01]  /*571d0*/  FFMA.FTZ R31, R18, R26, R31 ;  /* 0x0000001a121f7223 */ /* 0x000fe2000001001f */
[----:B------:R-:W-:-:S02]  /*571e0*/  IADD3 R18, PT, PT, R4, UR20, RZ ;  /* 0x0000001404127c10 */ /* 0x000fc4000fffe0ff */
[----:B------:R-:W-:Y:S02]  /*571f0*/  IADD3 R26, PT, PT, R4, UR21, RZ ;  /* 0x00000015041a7c10 */ /* 0x000fe4000fffe0ff */
[----:B------:R-:W-:Y:S01]  /*57200*/  IADD3 R34, PT, PT, R29, 0x16, RZ ;  /* 0x000000161d227810 */ /* 0x000fe20007ffe0ff */
[C---:B------:R-:W-:Y:S02]  /*57210*/  IMAD R18, R119.reuse, UR8, R18 ;  /* 0x0000000877127c24 */ /* 0x040fe4000f8e0212 */
[----:B------:R-:W-:-:S03]  /*57220*/  IMAD R28, R119, UR9, R26 ;  /* 0x00000009771c7c24 */ /* 0x000fc6000f8e021a */
[----:B------:R-:W-:Y:S02]  /*57230*/  IADD3 R26, PT, PT, R18, 0x16, RZ ;  /* 0x00000016121a7810 */ /* 0x000fe40007ffe0ff */
[----:B------:R-:W-:Y:S02]  /*57240*/  IADD3 R30, PT, PT, R28, 0x16, RZ ;  /* 0x000000161c1e7810 */ /* 0x000fe40007ffe0ff */
[----:B------:R-:W5:Y:S01]  /*57250*/  TLD.LZ RZ, R18, R26, UR6, 1D, 0x1 ;  /* 0x00ff06ff1a127f66 */ /* 0x000f6200081e01ff */
[----:B------:R-:W-:Y:S01]  /*57260*/  TLD.LZ RZ, R28, R26, UR4, 1D, 0x1 ;  /* 0x00ff04ff1a1c7f66 */ /* 0x000fe200081e01ff */
[----:B------:R-:W5:Y:S01]  /*57270*/  TLD.LZ RZ, R32, R30, UR6, 1D, 0x1 ;  /* 0x00ff06ff1e207f66 */ /* 0x000f6200081e01ff */
[----:B------:R0:W5:Y:S01]  /*57280*/  TLD.LZ RZ, R33, R30, UR4, 1D, 0x1 ;  /* 0x00ff04ff1e217f66 */ /* 0x00016200081e01ff */
[----:B------:R-:W5:Y:S01]  /*57290*/  TLD.LZ RZ, R35, R34, UR6, 1D, 0x1 ;  /* 0x00ff06ff22237f66 */ /* 0x000f6200081e01ff */
[----:B------:R-:W5:Y:S01]  /*572a0*/  TLD.LZ RZ, R36, R34, UR4, 1D, 0x1 ;  /* 0x00ff04ff22247f66 */ /* 0x000f6200081e01ff */
[----:B------:R-:W1:Y:S01]  /*572b0*/  LDCU.128 UR28, c[0x3][0x440] ;  /* 0x00c08800ff1c77ac */ /* 0x000e620008000c00 */
[----:B------:R-:W-:Y:S01]  /*572c0*/  HFMA2 R37, -RZ, RZ, 3.48046875, 0 ;  /* 0x42f60000ff257431 */ /* 0x000fe200000001ff */
[----:B------:R-:W-:Y:S01]  /*572d0*/  FSETP.GT.FTZ.AND P0, PT, R102, 8.50705917302346158658e+37, PT ;  /* 0x7e8000006600780b */ /* 0x000fe20003f14000 */
[----:B------:R-:W-:Y:S01]  /*572e0*/  FADD.FTZ R0, R25, R0 ;  /* 0x0000000019007221 */ /* 0x000fe20000010000 */
[----:B------:R-:W-:Y:S01]  /*572f0*/  UIADD3 UR8, UPT, UPT, UR10, 0x16, UR13 ;  /* 0x000000160a087890 */ /* 0x000fe2000fffe00d */
[----:B------:R-:W2:Y:S02]  /*57300*/  LDCU.128 UR16, c[0x3][0x2520] ;  /* 0x00c4a400ff1077ac */ /* 0x000ea40008000c00 */
[----:B------:R-:W-:Y:S01]  /*57310*/  FADD.FTZ R0, R0, R19 ;  /* 0x0000001300007221 */ /* 0x000fe20000010000 */
[----:B------:R-:W-:Y:S01]  /*57320*/  HFMA2 R19, -RZ, RZ, 3.48828125, 0 ;  /* 0x42fa0000ff137431 */ /* 0x000fe200000001ff */
[----:B------:R-:W-:Y:S01]  /*57330*/  UIADD3 UR9, UPT, UPT, UR10, 0x16, UR14 ;  /* 0x000000160a097890 */ /* 0x000fe2000fffe00e */
[----:B------:R-:W-:Y:S01]  /*57340*/  FSEL R37, R37, 30.75, !P0 ;  /* 0x41f6000025257808 */ /* 0x000fe20004000000 */
[----:B------:R-:W-:-:S03]  /*57350*/  UIADD3 UR12, UPT, UPT, UR10, 0x16, UR15 ;  /* 0x000000160a0c7890 */ /* 0x000fc6000fffe00f */
[----:B0-----:R-:W0:Y:S01]  /*57360*/  MUFU.RCP R30, R37 ;  /* 0x00000025001e7308 */ /* 0x001e220000001000 */
[----:B------:R-:W-:-:S04]  /*57370*/  DEPBAR.LE SB5, 0x3 ;  /* 0x0000d0c00000791a */ /* 0x000fc80000000000 */
[----:B-1----:R-:W-:Y:S01]  /*57380*/  FMUL.FTZ R29, R18, UR28 ;  /* 0x0000001c121d7c20 */ /* 0x002fe20008410000 */
[----:B------:R-:W-:-:S03]  /*57390*/  FMUL.FTZ R32, R32, UR29 ;  /* 0x0000001d20207c20 */ /* 0x000fc60008410000 */
[----:B------:R-:W-:Y:S01]  /*573a0*/  FFMA.FTZ R18, R28, UR26, R29 ;  /* 0x0000001a1c127c23 */ /* 0x000fe2000801001d */
[----:B------:R-:W-:-:S04]  /*573b0*/  DEPBAR.LE SB5, 0x2 ;  /* 0x0000d0800000791a */ /* 0x000fc80000000000 */
[----:B------:R-:W-:Y:S01]  /*573c0*/  FFMA.FTZ R25, R33, UR27, R32 ;  /* 0x0000001b21197c23 */ /* 0x000fe20008010020 */
[----:B------:R-:W1:Y:S01]  /*573d0*/  LDCU.128 UR24, c[0x3][0x1f0] ;  /* 0x00c03e00ff1877ac */ /* 0x000e620008000c00 */
[----:B------:R-:W-:-:S04]  /*573e0*/  FADD.FTZ R28, -R27, R18 ;  /* 0x000000121b1c7221 */ /* 0x000fc80000010100 */
[----:B------:R-:W-:-:S05]  /*573f0*/  FMUL.FTZ R29, R28, 0.25 ;  /* 0x3e8000001c1d7820 */ /* 0x000fca0000410000 */
[----:B------:R-:W-:Y:S02]  /*57400*/  FSEL R26, R29, R28, P0 ;  /* 0x0000001c1d1a7208 */ /* 0x000fe40000000000 */
[----:B------:R-:W-:-:S03]  /*57410*/  FSETP.GT.FTZ.AND P0, PT, R153, 8.50705917302346158658e+37, PT ;  /* 0x7e8000009900780b */ /* 0x000fc60003f14000 */
[----:B0-----:R-:W-:Y:S01]  /*57420*/  FFMA.FTZ R27, R30, R26, R27 ;  /* 0x0000001a1e1b7223 */ /* 0x001fe2000001001b */
[----:B------:R-:W-:-:S03]  /*57430*/  MOV R26, 0x42f80000 ;  /* 0x42f80000001a7802 */ /* 0x000fc60000000f00 */
[----:B------:R-:W-:Y:S01]  /*57440*/  FADD.FTZ R30, -R27, R25 ;  /* 0x000000191b1e7221 */ /* 0x000fe20000010100 */
[----:B------:R-:W-:Y:S01]  /*57450*/  FSEL R33, R26, 31, !P0 ;  /* 0x41f800001a217808 */ /* 0x000fe20004000000 */
[----:B------:R-:W-:Y:S02]  /*57460*/  FADD.FTZ R26, R0, R11 ;  /* 0x0000000b001a7221 */ /* 0x000fe40000010000 */
[----:B------:R-:W-:Y:S01]  /*57470*/  FMUL.FTZ R29, R30, 0.25 ;  /* 0x3e8000001e1d7820 */ /* 0x000fe20000410000 */
[----:B------:R-:W0:Y:S01]  /*57480*/  MUFU.RCP R0, R33 ;  /* 0x0000002100007308 */ /* 0x000e220000001000 */
[----:B------:R-:W-:-:S04]  /*57490*/  DEPBAR.LE SB5, 0x1 ;  /* 0x0000d0400000791a */ /* 0x000fc80000000000 */
[----:B------:R-:W-:Y:S01]  /*574a0*/  FMUL.FTZ R35, R35, UR30 ;  /* 0x0000001e23237c20 */ /* 0x000fe20008410000 */
[----:B------:R-:W-:Y:S01]  /*574b0*/  FADD.FTZ R26, R26, R9 ;  /* 0x000000091a1a7221 */ /* 0x000fe20000010000 */
[----:B------:R-:W-:Y:S02]  /*574c0*/  FSEL R32, R29, R30, P0 ;  /* 0x0000001e1d207208 */ /* 0x000fe40000000000 */
[----:B------:R-:W-:-:S04]  /*574d0*/  FSETP.GT.FTZ.AND P0, PT, R154, 8.50705917302346158658e+37, PT ;  /* 0x7e8000009a00780b */ /* 0x000fc80003f14000 */
[----:B------:R-:W-:-:S06]  /*574e0*/  FSEL R19, R19, 31.25, !P0 ;  /* 0x41fa000013137808 */ /* 0x000fcc0004000000 */
[----:B------:R-:W3:Y:S01]  /*574f0*/  MUFU.RCP R19, R19 ;  /* 0x0000001300137308 */ /* 0x000ee20000001000 */
[--C-:B0-----:R-:W-:Y:S01]  /*57500*/  FFMA.FTZ R32, R0, R32, R27.reuse ;  /* 0x0000002000207223 */ /* 0x101fe2000001001b */
[----:B------:R-:W-:Y:S01]  /*57510*/  FADD.FTZ R27, R18, -R27 ;  /* 0x8000001b121b7221 */ /* 0x000fe20000010000 */
[----:B-1---5:R-:W-:Y:S02]  /*57520*/  FFMA.FTZ R0, R36, UR24, R35 ;  /* 0x0000001824007c23 */ /* 0x022fe40008010023 */
[----:B------:R-:W-:Y:S01]  /*57530*/  FADD.FTZ R9, R25, -R32 ;  /* 0x8000002019097221 */ /* 0x000fe20000010000 */
[----:B------:R-:W-:Y:S01]  /*57540*/  FFMA.FTZ R27, R28, R27, R31 ;  /* 0x0000001b1c1b7223 */ /* 0x000fe2000001001f */
[----:B------:R-:W-:Y:S01]  /*57550*/  IADD3 R28, PT, PT, R4, UR23, RZ ;  /* 0x00000017041c7c10 */ /* 0x000fe2000fffe0ff */
[----:B------:R-:W-:Y:S02]  /*57560*/  FADD.FTZ R34, -R32, R0 ;  /* 0x0000000020227221 */ /* 0x000fe40000010100 */
[----:B------:R-:W-:Y:S01]  /*57570*/  FFMA.FTZ R27, R30, R9, R27 ;  /* 0x000000091e1b7223 */ /* 0x000fe2000001001b */
[----:B--2---:R-:W-:Y:S01]  /*57580*/  IADD3 R30, PT, PT, R4, UR16, RZ ;  /* 0x00000010041e7c10 */ /* 0x004fe2000fffe0ff */
[----:B------:R-:W-:-:S02]  /*57590*/  IMAD R28, R119, UR8, R28 ;  /* 0x00000008771c7c24 */ /* 0x000fc4000f8e021c */
[----:B------:R-:W-:Y:S02]  /*575a0*/  FMUL.FTZ R11, R34, 0.25 ;  /* 0x3e800000220b7820 */ /* 0x000fe40000410000 */
[----:B------:R-:W-:Y:S01]  /*575b0*/  IMAD R30, R119, UR9, R30 ;  /* 0x00000009771e7c24 */ /* 0x000fe2000f8e021e */
[----:B------:R-:W-:Y:S02]  /*575c0*/  IADD3 R28, PT, PT, R28, 0x16, RZ ;  /* 0x000000161c1c7810 */ /* 0x000fe40007ffe0ff */
[----:B------:R-:W-:Y:S02]  /*575d0*/  FSEL R11, R11, R34, P0 ;  /* 0x000000220b0b7208 */ /* 0x000fe40000000000 */
[----:B------:R-:W5:Y:S01]  /*575e0*/  TLD.LZ RZ, R9, R28, UR6, 1D, 0x1 ;  /* 0x00ff06ff1c097f66 */ /* 0x000f6200081e01ff */
[----:B------:R-:W-:Y:S02]  /*575f0*/  IADD3 R29, PT, PT, R30, 0x16, RZ ;  /* 0x000000161e1d7810 */ /* 0x000fe40007ffe0ff */
[----:B---3--:R-:W-:Y:S01]  /*57600*/  FFMA.FTZ R11, R19, R11, R32 ;  /* 0x0000000b130b7223 */ /* 0x008fe20000010020 */
[----:B------:R-:W-:Y:S01]  /*57610*/  IADD3 R32, PT, PT, R4, UR17, RZ ;  /* 0x0000001104207c10 */ /* 0x000fe2000fffe0ff */
[----:B------:R-:W5:Y:S01]  /*57620*/  TLD.LZ RZ, R19, R28, UR4, 1D, 0x1 ;  /* 0x00ff04ff1c137f66 */ /* 0x000f6200081e01ff */
[----:B------:R-:W5:Y:S03]  /*57630*/  TLD.LZ RZ, R31, R29, UR6, 1D, 0x1 ;  /* 0x00ff06ff1d1f7f66 */ /* 0x000f6600081e01ff */
[----:B------:R-:W-:-:S05]  /*57640*/  IMAD R32, R119, UR12, R32 ;  /* 0x0000000c77207c24 */ /* 0x000fca000f8e0220 */
[----:B------:R-:W-:Y:S02]  /*57650*/  IADD3 R33, PT, PT, R32, 0x16, RZ ;  /* 0x0000001620217810 */ /* 0x000fe40007ffe0ff */
[----:B------:R0:W5:Y:S02]  /*57660*/  TLD.LZ RZ, R32, R29, UR4, 1D, 0x1 ;  /* 0x00ff04ff1d207f66 */ /* 0x00016400081e01ff */
        /* <DEDUP_REMOVED lines=8> */
[----:B------:R-:W2:Y:S01]  /*576f0*/  LDCU.128 UR20, c[0x3][0x2530] ;  /* 0x00c4a600ff1477ac */ /* 0x000ea20008000c00 */
[----:B0-----:R-:W-:-:S02]  /*57700*/  HFMA2 R29, -RZ, RZ, 3.49609375, 0 ;  /* 0x42fe0000ff1d7431 */ /* 0x001fc400000001ff */
[----:B------:R-:W0:Y:S01]  /*57710*/  MUFU.RCP R8, R37 ;  /* 0x0000002500087308 */ /* 0x000e220000001000 */
[----:B------:R-:W-:-:S04]  /*57720*/  FADD.FTZ R13, R13, R6 ;  /* 0x000000060d0d7221 */ /* 0x000fc80000010000 */
[----:B------:R-:W-:-:S04]  /*57730*/  FADD.FTZ R10, R13, R10 ;  /* 0x0000000a0d0a7221 */ /* 0x000fc80000010000 */
[----:B------:R-:W-:Y:S01]  /*57740*/  FADD.FTZ R7, R10, R7 ;  /* 0x000000070a077221 */ /* 0x000fe20000010000 */
[----:B------:R-:W-:Y:S01]  /*57750*/  IADD3 R10, PT, PT, R4, UR18, RZ ;  /* 0x00000012040a7c10 */ /* 0x000fe2000fffe0ff */
[----:B-1----:R-:W-:Y:S02]  /*57760*/  UIADD3 UR8, UPT, UPT, UR10, 0x16, UR12 ;  /* 0x000000160a087890 */ /* 0x002fe4000fffe00c */
[----:B------:R-:W-:Y:S02]  /*57770*/  UIADD3 UR9, UPT, UPT, UR10, 0x16, UR13 ;  /* 0x000000160a097890 */ /* 0x000fe4000fffe00d */
[----:B------:R-:W-:Y:S02]  /*57780*/  UIADD3 UR12, UPT, UPT, UR10, 0x16, UR14 ;  /* 0x000000160a0c7890 */ /* 0x000fe4000fffe00e */
[----:B------:R-:W-:-:S05]  /*57790*/  IMAD R10, R119, UR8, R10 ;  /* 0x00000008770a7c24 */ /* 0x000fca000f8e020a */
[----:B------:R-:W-:Y:S01]  /*577a0*/  IADD3 R10, PT, PT, R10, 0x16, RZ ;  /* 0x000000160a0a7810 */ /* 0x000fe20007ffe0ff */
[----:B------:R-:W-:-:S04]  /*577b0*/  DEPBAR.LE SB5, 0x4 ;  /* 0x0000d1000000791a */ /* 0x000fc80000000000 */
[----:B------:R-:W-:Y:S01]  /*577c0*/  FMUL.FTZ R30, R9, UR31 ;  /* 0x0000001f091e7c20 */ /* 0x000fe20008410000 */
[----:B------:R-:W1:Y:S03]  /*577d0*/  LDCU.128 UR28, c[0x3][0x450] ;  /* 0x00c08a00ff1c77ac */ /* 0x000e660008000c00 */
[----:B------:R-:W-:-:S04]  /*577e0*/  FFMA.FTZ R9, R19, UR25, R30 ;  /* 0x0000001913097c23 */ /* 0x000fc8000801001e */
[----:B------:R-:W-:-:S04]  /*577f0*/  FADD.FTZ R30, -R11, R9 ;  /* 0x000000090b1e7221 */ /* 0x000fc80000010100 */
[----:B------:R-:W-:-:S05]  /*57800*/  FMUL.FTZ R19, R30, 0.25 ;  /* 0x3e8000001e137820 */ /* 0x000fca0000410000 */
[----:B------:R-:W-:Y:S01]  /*57810*/  FSEL R28, R19, R30, P0 ;  /* 0x0000001e131c7208 */ /* 0x000fe20000000000 */
[----:B------:R-:W-:-:S04]  /*57820*/  DEPBAR.LE SB5, 0x3 ;  /* 0x0000d0c00000791a */ /* 0x000fc80000000000 */
[----:B-1----:R-:W-:Y:S01]  /*57830*/  FMUL.FTZ R31, R31, UR28 ;  /* 0x0000001c1f1f7c20 */ /* 0x002fe20008410000 */
[----:B------:R-:W-:Y:S01]  /*57840*/  FSETP.GT.FTZ.AND P0, PT, R103, 8.50705917302346158658e+37, PT ;  /* 0x7e8000006700780b */ /* 0x000fe20003f14000 */
[----:B0-----:R-:W-:-:S03]  /*57850*/  FFMA.FTZ R28, R8, R28, R11 ;  /* 0x0000001c081c7223 */ /* 0x001fc6000001000b */
[----:B------:R-:W-:Y:S01]  /*57860*/  FSEL R29, R29, 31.75, !P0 ;  /* 0x41fe00001d1d7808 */ /* 0x000fe20004000000 */
[----:B------:R-:W-:-:S04]  /*57870*/  DEPBAR.LE SB5, 0x2 ;  /* 0x0000d0800000791a */ /* 0x000fc80000000000 */
[----:B------:R-:W-:Y:S01]  /*57880*/  FFMA.FTZ R8, R32, UR26, R31 ;  /* 0x0000001a20087c23 */ /* 0x000fe2000801001f */
[----:B------:R-:W-:Y:S01]  /*57890*/  FADD.FTZ R11, R0, -R11 ;  /* 0x8000000b000b7221 */ /* 0x000fe20000010000 */
[----:B------:R-:W-:Y:S02]  /*578a0*/  MOV R31, 0x43000000 ;  /* 0x43000000001f7802 */ /* 0x000fe40000000f00 */
[----:B------:R-:W-:Y:S01]  /*578b0*/  FADD.FTZ R26, -R28, R8 ;  /* 0x000000081c1a7221 */ /* 0x000fe20000010100 */
[----:B------:R-:W0:Y:S01]  /*578c0*/  MUFU.RCP R29, R29 ;  /* 0x0000001d001d7308 */ /* 0x000e220000001000 */
[----:B------:R-:W-:Y:S02]  /*578d0*/  FFMA.FTZ R11, R34, R11, R27 ;  /* 0x0000000b220b7223 */ /* 0x000fe4000001001b */
[----:B------:R-:W-:-:S05]  /*578e0*/  FMUL.FTZ R19, R26, 0.25 ;  /* 0x3e8000001a137820 */ /* 0x000fca0000410000 */
[----:B------:R-:W-:Y:S01]  /*578f0*/  FSEL R19, R19, R26, P0 ;  /* 0x0000001a13137208 */ /* 0x000fe20000000000 */
[----:B------:R-:W5:Y:S01]  /*57900*/  TLD.LZ RZ, R27, R10, UR6, 1D, 0x1 ;  /* 0x00ff06ff0a1b7f66 */ /* 0x000f6200081e01ff */
[----:B------:R-:W-:Y:S01]  /*57910*/  FSETP.GT.FTZ.AND P0, PT, R104, 8.50705917302346158658e+37, PT ;  /* 0x7e8000006800780b */ /* 0x000fe20003f14000 */
[----:B------:R-:W-:-:S04]  /*57920*/  DEPBAR.LE SB5, 0x2 ;  /* 0x0000d0800000791a */ /* 0x000fc80000000000 */
[----:B------:R-:W-:Y:S01]  /*57930*/  FMUL.FTZ R35, R35, UR29 ;  /* 0x0000001d23237c20 */ /* 0x000fe20008410000 */
[----:B------:R-:W-:Y:S01]  /*57940*/  FSEL R31, R31, 32, !P0 ;  /* 0x420000001f1f7808 */ /* 0x000fe20004000000 */
[--C-:B0-----:R-:W-:Y:S01]  /*57950*/  FFMA.FTZ R19, R29, R19, R28.reuse ;  /* 0x000000131d137223 */ /* 0x101fe2000001001c */
[----:B------:R-:W-:Y:S01]  /*57960*/  FADD.FTZ R28, R9, -R28 ;  /* 0x8000001c091c7221 */ /* 0x000fe20000010000 */
[----:B------:R-:W-:-:S04]  /*57970*/  DEPBAR.LE SB5, 0x1 ;  /* 0x0000d0400000791a */ /* 0x000fc80000000000 */
[----:B------:R-:W-:Y:S01]  /*57980*/  FFMA.FTZ R36, R36, UR27, R35 ;  /* 0x0000001b24247c23 */ /* 0x000fe20008010023 */
[----:B------:R0:W1:Y:S01]  /*57990*/  MUFU.RCP R34, R31 ;  /* 0x0000001f00227308 */ /* 0x0000620000001000 */
[----:B------:R-:W-:Y:S01]  /*579a0*/  FFMA.FTZ R11, R30, R28, R11 ;  /* 0x0000001c1e0b7223 */ /* 0x000fe2000001000b */
[C---:B------:R-:W-:Y:S01]  /*579b0*/  IADD3 R28, PT, PT, R4.reuse, UR19, RZ ;  /* 0x00000013041c7c10 */ /* 0x040fe2000fffe0ff */
[----:B------:R-:W-:Y:S01]  /*579c0*/  FADD.FTZ R6, -R19, R36 ;  /* 0x0000002413067221 */ /* 0x000fe20000010100 */
[----:B--2---:R-:W-:-:S03]  /*579d0*/  IADD3 R30, PT, PT, R4, UR20, RZ ;  /* 0x00000014041e7c10 */ /* 0x004fc6000fffe0ff */
[C---:B------:R-:W-:Y:S02]  /*579e0*/  IMAD R28, R119.reuse, UR9, R28 ;  /* 0x00000009771c7c24 */ /* 0x040fe4000f8e021c */
[----:B------:R-:W-:Y:S01]  /*579f0*/  FMUL.FTZ R13, R6, 0.25 ;  /* 0x3e800000060d7820 */ /* 0x000fe20000410000 */
[----:B------:R-:W-:Y:S02]  /*57a00*/  IMAD R30, R119, UR12, R30 ;  /* 0x0000000c771e7c24 */ /* 0x000fe4000f8e021e */
[----:B------:R-:W-:Y:S02]  /*57a10*/  IADD3 R29, PT, PT, R28, 0x16, RZ ;  /* 0x000000161c1d7810 */ /* 0x000fe40007ffe0ff */
[----:B------:R-:W5:Y:S01]  /*57a20*/  TLD.LZ RZ, R28, R10, UR4, 1D, 0x1 ;  /* 0x00ff04ff0a1c7f66 */ /* 0x000f6200081e01ff */
[----:B------:R-:W-:Y:S01]  /*57a30*/  FSEL R32, R13, R6, P0 ;  /* 0x000000060d207208 */ /* 0x000fe20000000000 */
[----:B0-----:R-:W5:Y:S01]  /*57a40*/  TLD.LZ RZ, R31, R29, UR6, 1D, 0x1 ;  /* 0x00ff06ff1d1f7f66 */ /* 0x001f6200081e01ff */
[----:B------:R-:W-:-:S03]  /*57a50*/  IADD3 R33, PT, PT, R30, 0x16, RZ ;  /* 0x000000161e217810 */ /* 0x000fc60007ffe0ff */
[--C-:B-1----:R-:W-:Y:S02]  /*57a60*/  FFMA.FTZ R13, R34, R32, R19.reuse ;  /* 0x00000020220d7223 */ /* 0x102fe40000010013 */
[----:B------:R-:W5:Y:S01]  /*57a70*/  TLD.LZ RZ, R32, R29, UR4, 1D, 0x1 ;  /* 0x00ff04ff1d207f66 */ /* 0x000f6200081e01ff */
[----:B------:R-:W5:Y:S01]  /*57a80*/  TLD.LZ RZ, R34, R33, UR6, 1D, 0x1 ;  /* 0x00ff06ff21227f66 */ /* 0x000f6200081e01ff */
[----:B------:R-:W5:Y:S01]  /*57a90*/  TLD.LZ RZ, R35, R33, UR4, 1D, 0x1 ;  /* 0x00ff04ff21237f66 */ /* 0x000f6200081e01ff */
[----:B------:R-:W0:Y:S01]  /*57aa0*/  LDCU.128 UR24, c[0x3][0x200] ;  /* 0x00c04000ff1877ac */ /* 0x000e220008000c00 */
[----:B------:R-:W-:Y:S01]  /*57ab0*/  HFMA2 R37, -RZ, RZ, 3.501953125, 0 ;  /* 0x43010000ff257431 */ /* 0x000fe200000001ff */
[----:B------:R-:W-:Y:S01]  /*57ac0*/  FSETP.GT.FTZ.AND P0, PT, R105, 8.50705917302346158658e+37, PT ;  /* 0x7e8000006900780b */ /* 0x000fe20003f14000 */
[----:B------:R-:W-:Y:S01]  /*57ad0*/  FADD.FTZ R7, R7, R12 ;  /* 0x0000000c07077221 */ /* 0x000fe20000010000 */
[----:B------:R-:W-:Y:S01]  /*57ae0*/  FADD.FTZ R19, R8, -R19 ;  /* 0x8000001308137221 */ /* 0x000fe20000010000 */
[----:B------:R-:W1:Y:S02]  /*57af0*/  LDCU.128 UR16, c[0x3][0x14d0] ;  /* 0x00c29a00ff1077ac */ /* 0x000e640008000c00 */
[----:B------:R-:W-:Y:S01]  /*57b00*/  FADD.FTZ R7, R7, R14 ;  /* 0x0000000e07077221 */ /* 0x000fe20000010000 */
[----:B------:R-:W-:Y:S01]  /*57b10*/  FFMA.FTZ R11, R26, R19, R11 ;  /* 0x000000131a0b7223 */ /* 0x000fe2000001000b */
[----:B------:R-:W-:Y:S01]  /*57b20*/  UIADD3 UR8, UPT, UPT, UR10, 0x16, UR15 ;  /* 0x000000160a087890 */ /* 0x000fe2000fffe00f */
[----:B------:R-:W-:Y:S01]  /*57b30*/  FSEL R37, R37, 32.25, !P0 ;  /* 0x4201000025257808 */ /* 0x000fe20004000000 */
[----:B------:R-:W-:Y:S01]  /*57b40*/  FADD.FTZ R7, R7, R20 ;  /* 0x0000001407077221 */ /* 0x000fe20000010000 */
[----:B------:R-:W-:-:S02]  /*57b50*/  IADD3 R20, PT, PT, R4, UR23, RZ ;  /* 0x0000001704147c10 */ /* 0x000fc4000fffe0ff */
[----:B------:R-:W2:Y:S01]  /*57b60*/  MUFU.RCP R12, R37 ;  /* 0x00000025000c7308 */ /* 0x000ea20000001000 */
[----:B------:R-:W-:-:S04]  /*57b70*/  FADD.FTZ R22, R7, R22 ;  /* 0x0000001607167221 */ /* 0x000fc80000010000 */
[----:B------:R-:W-:Y:S01]  /*57b80*/  FADD.FTZ R22, R22, R23 ;  /* 0x0000001716167221 */ /* 0x000fe20000010000 */
[----:B-1----:R-:W-:Y:S02]  /*57b90*/  UIADD3 UR9, UPT, UPT, UR10, 0x16, UR16 ;  /* 0x000000160a097890 */ /* 0x002fe4000fffe010 */
[----:B------:R-:W-:-:S06]  /*57ba0*/  UIADD3 UR12, UPT, UPT, UR10, 0x16, UR17 ;  /* 0x000000160a0c7890 */ /* 0x000fcc000fffe011 */
[----:B------:R-:W-:Y:S01]  /*57bb0*/  IMAD R20, R119, UR12, R20 ;  /* 0x0000000c77147c24 */ /* 0x000fe2000f8e0214 */
[----:B------:R-:W-:-:S04]  /*57bc0*/  DEPBAR.LE SB5, 0x4 ;  /* 0x0000d1000000791a */ /* 0x000fc80000000000 */
[----:B------:R-:W-:-:S04]  /*57bd0*/  FMUL.FTZ R27, R27, UR30 ;  /* 0x0000001e1b1b7c20 */ /* 0x000fc80008410000 */
[----:B0-----:R-:W-:-:S04]  /*57be0*/  FFMA.FTZ R28, R28, UR24, R27 ;  /* 0x000000181c1c7c23 */ /* 0x001fc8000801001b */
[----:B------:R-:W-:-:S04]  /*57bf0*/  FADD.FTZ R30, -R13, R28 ;  /* 0x0000001c0d1e7221 */ /* 0x000fc80000010100 */
[----:B------:R-:W-:-:S05]  /*57c00*/  FMUL.FTZ R27, R30, 0.25 ;  /* 0x3e8000001e1b7820 */ /* 0x000fca0000410000 */
[----:B------:R-:W-:Y:S01]  /*57c10*/  FSEL R10, R27, R30, P0 ;  /* 0x0000001e1b0a7208 */ /* 0x000fe20000000000 */
[----:B------:R-:W-:-:S04]  /*57c20*/  DEPBAR.LE SB5, 0x3 ;  /* 0x0000d0c00000791a */ /* 0x000fc80000000000 */
[----:B------:R-:W-:Y:S01]  /*57c30*/  FMUL.FTZ R31, R31, UR31 ;  /* 0x0000001f1f1f7c20 */ /* 0x000fe20008410000 */
[----:B------:R-:W-:Y:S01]  /*57c40*/  FSETP.GT.FTZ.AND P0, PT, R106, 8.50705917302346158658e+37, PT ;  /* 0x7e8000006a00780b */ /* 0x000fe20003f14000 */
[----:B------:R-:W0:Y:S01]  /*57c50*/  LDCU.128 UR28, c[0x3][0x460] ;  /* 0x00c08c00ff1c77ac */ /* 0x000e220008000c00 */
[----:B--2---:R-:W-:Y:S01]  /*57c60*/  FFMA.FTZ R27, R12, R10, R13 ;  /* 0x0000000a0c1b7223 */ /* 0x004fe2000001000d */
[----:B------:R-:W-:Y:S01]  /*57c70*/  MOV R12, 0x43020000 ;  /* 0x43020000000c7802 */ /* 0x000fe20000000f00 */
[----:B------:R-:W-:-:S04]  /*57c80*/  DEPBAR.LE SB5, 0x2 ;  /* 0x0000d0800000791a */ /* 0x000fc80000000000 */
[----:B------:R-:W-:Y:S01]  /*57c90*/  FFMA.FTZ R32, R32, UR25, R31 ;  /* 0x0000001920207c23 */ /* 0x000fe2000801001f */
[----:B------:R-:W-:Y:S01]  /*57ca0*/  FADD.FTZ R13, R36, -R13 ;  /* 0x8000000d240d7221 */ /* 0x000fe20000010000 */
[----:B------:R-:W-:Y:S02]  /*57cb0*/  FSEL R31, R12, 32.5, !P0 ;  /* 0x420200000c1f7808 */ /* 0x000fe40004000000 */
[----:B------:R-:W-:Y:S01]  /*57cc0*/  FADD.FTZ R10, -R27, R32 ;  /* 0x000000201b0a7221 */ /* 0x000fe20000010100 */
[----:B------:R-:W-:Y:S01]  /*57cd0*/  FFMA.FTZ R11, R6, R13, R11 ;  /* 0x0000000d060b7223 */ /* 0x000fe2000001000b */
[----:B------:R1:W2:Y:S02]  /*57ce0*/  MUFU.RCP R14, R31 ;  /* 0x0000001f000e7308 */ /* 0x0002a40000001000 */
[----:B------:R-:W-:-:S05]  /*57cf0*/  FMUL.FTZ R29, R10, 0.25 ;  /* 0x3e8000000a1d7820 */ /* 0x000fca0000410000 */
[----:B------:R-:W-:Y:S02]  /*57d00*/  FSEL R12, R29, R10, P0 ;  /* 0x0000000a1d0c7208 */ /* 0x000fe40000000000 */
[----:B------:R-:W-:Y:S01]  /*57d10*/  FSETP.GT.FTZ.AND P0, PT, R107, 8.50705917302346158658e+37, PT ;  /* 0x7e8000006b00780b */ /* 0x000fe20003f14000 */
[----:B------:R-:W-:-:S04]  /*57d20*/  DEPBAR.LE SB5, 0x1 ;  /* 0x0000d0400000791a */ /* 0x000fc80000000000 */
[----:B0-----:R-:W-:Y:S01]  /*57d30*/  FMUL.FTZ R34, R34, UR28 ;  /* 0x0000001c22227c20 */ /* 0x001fe20008410000 */
[----:B-1----:R-:W-:Y:S01]  /*57d40*/  IADD3 R31, PT, PT, R20, 0x16, RZ ;  /* 0x00000016141f7810 */ /* 0x002fe20007ffe0ff */
[----:B--2---:R-:W-:Y:S01]  /*57d50*/  FFMA.FTZ R7, R14, R12, R27 ;  /* 0x0000000c0e077223 */ /* 0x004fe2000001001b */
[----:B------:R-:W-:Y:S02]  /*57d60*/  HFMA2 R14, -RZ, RZ, 3.505859375, 0 ;  /* 0x43030000ff0e7431 */ /* 0x000fe400000001ff */
[----:B-----5:R-:W-:-:S04]  /*57d70*/  FFMA.FTZ R34, R35, UR26, R34 ;  /* 0x0000001a23227c23 */ /* 0x020fc80008010022 */
[----:B------:R-:W-:-:S04]  /*57d80*/  FADD.FTZ R12, -R7, R34 ;  /* 0x00000022070c7221 */ /* 0x000fc80000010100 */
[----:B------:R-:W-:Y:S01]  /*57d90*/  FMUL.FTZ R29, R12, 0.25 ;  /* 0x3e8000000c1d7820 */ /* 0x000fe20000410000 */
[----:B------:R-:W-:-:S04]  /*57da0*/  FSEL R33, R14, 32.75, !P0 ;  /* 0x420300000e217808 */ /* 0x000fc80004000000 */
[----:B------:R-:W0:Y:S01]  /*57db0*/  MUFU.RCP R6, R33 ;  /* 0x0000002100067308 */ /* 0x000e220000001000 */
[----:B------:R-:W-:-:S05]  /*57dc0*/  FSEL R14, R29, R12, P0 ;  /* 0x0000000c1d0e7208 */ /* 0x000fca0000000000 */
[----:B0-----:R-:W-:Y:S01]  /*57dd0*/  FFMA.FTZ R13, R6, R14, R7 ;  /* 0x0000000e060d7223 */ /* 0x001fe20000010007 */
        /* <DEDUP_REMOVED lines=13> */
[----:B------:R-:W-:Y:S01]  /*57eb0*/  FADD.FTZ R22, R22, R5 ;  /* 0x0000000516167221 */ /* 0x000fe20000010000 */
[----:B------:R-:W-:Y:S01]  /*57ec0*/  MOV R37, 0x43040000 ;  /* 0x4304000000257802 */ /* 0x000fe20000000f00 */
[----:B------:R-:W-:Y:S01]  /*57ed0*/  FADD.FTZ R27, R28, -R27 ;  /* 0x8000001b1c1b7221 */ /* 0x000fe20000010000 */
[----:B------:R-:W-:Y:S01]  /*57ee0*/  FADD.FTZ R7, R32, -R7 ;  /* 0x8000000720077221 */ /* 0x000fe20000010000 */
[----:B------:R-:W-:Y:S01]  /*57ef0*/  FADD.FTZ R3, R22, R3 ;  /* 0x0000000316037221 */ /* 0x000fe20000010000 */
[----:B------:R-:W-:Y:S01]  /*57f00*/  FSEL R37, R37, 33, !P0 ;  /* 0x4204000025257808 */ /* 0x000fe20004000000 */
[----:B------:R-:W-:Y:S01]  /*57f10*/  FFMA.FTZ R11, R30, R27, R11 ;  /* 0x0000001b1e0b7223 */ /* 0x000fe2000001000b */
[----:B------:R-:W0:Y:S01]  /*57f20*/  LDCU.128 UR20, c[0x3][0x2540] ;  /* 0x00c4a800ff1477ac */ /* 0x000e220008000c00 */
[----:B------:R-:W-:Y:S01]  /*57f30*/  FADD.FTZ R24, R3, R24 ;  /* 0x0000001803187221 */ /* 0x000fe20000010000 */
[----:B------:R-:W1:Y:S01]  /*57f40*/  MUFU.RCP R22, R37 ;  /* 0x0000002500167308 */ /* 0x000e620000001000 */
[----:B------:R-:W-:Y:S01]  /*57f50*/  FFMA.FTZ R7, R10, R7, R11 ;  /* 0x000000070a077223 */ /* 0x000fe2000001000b */
[----:B------:R-:W-:Y:S01]  /*57f60*/  UIADD3 UR8, UPT, UPT, UR10, 0x16, UR18 ;  /* 0x000000160a087890 */ /* 0x000fe2000fffe012 */
[----:B------:R-:W-:Y:S01]  /*57f70*/  FADD.FTZ R17, R24, R17 ;  /* 0x0000001118117221 */ /* 0x000fe20000010000 */
[----:B------:R-:W-:Y:S01]  /*57f80*/  UIADD3 UR9, UPT, UPT, UR10, 0x16, UR19 ;  /* 0x000000160a097890 */ /* 0x000fe2000fffe013 */
[----:B------:R-:W2:Y:S02]  /*57f90*/  LDCU.128 UR12, c[0x3][0x14e0] ;  /* 0x00c29c00ff0c77ac */ /* 0x000ea40008000c00 */
[----:B------:R-:W-:Y:S01]  /*57fa0*/  FADD.FTZ R16, R17, R16 ;  /* 0x0000001011107221 */ /* 0x000fe20000010000 */
[----:B0-----:R-:W-:-:S05]  /*57fb0*/  IADD3 R30, PT, PT, R4, UR21, RZ ;  /* 0x00000015041e7c10 */ /* 0x001fca000fffe0ff */
[----:B------:R-:W-:Y:S01]  /*57fc0*/  IMAD R30, R119, UR9, R30 ;  /* 0x00000009771e7c24 */ /* 0x000fe2000f8e021e */
        /* <DEDUP_REMOVED lines=8> */
[----:B------:R-:W-:-:S04]  /*58050*/  DEPBAR.LE SB5, 0x3 ;  /* 0x0000d0c00000791a */ /* 0x000fc80000000000 */
[----:B------:R-:W-:Y:S01]  /*58060*/  FMUL.FTZ R26, R26, UR30 ;  /* 0x0000001e1a1a7c20 */ /* 0x000fe20008410000 */
[----:B------:R-:W-:Y:S01]  /*58070*/  FSETP.GT.FTZ.AND P0, PT, R109, 8.50705917302346158658e+37, PT ;  /* 0x7e8000006d00780b */ /* 0x000fe20003f14000 */
[----:B-1----:R-:W-:Y:S01]  /*58080*/  FFMA.FTZ R5, R22, R6, R13 ;  /* 0x0000000616057223 */ /* 0x002fe2000001000d */
[----:B------:R-:W-:Y:S01]  /*58090*/  HFMA2 R22, -RZ, RZ, 3.509765625, 0 ;  /* 0x43050000ff167431 */ /* 0x000fe200000001ff */
[----:B------:R-:W-:-:S04]  /*580a0*/  DEPBAR.LE SB5, 0x2 ;  /* 0x0000d0800000791a */ /* 0x000fc80000000000 */
[----:B0-----:R-:W-:Y:S01]  /*580b0*/  FFMA.FTZ R26, R29, UR24, R26 ;  /* 0x000000181d1a7c23 */ /* 0x001fe2000801001a */
[----:B------:R-:W-:-:S03]  /*580c0*/  MOV R29, 0x43060000 ;  /* 0x43060000001d7802 */ /* 0x000fc60000000f00 */
[----:B------:R-:W-:-:S04]  /*580d0*/  FADD.FTZ R6, -R5, R26 ;  /* 0x0000001a05067221 */ /* 0x000fc80000010100 */
[----:B------:R-:W-:Y:S01]  /*580e0*/  FMUL.FTZ R19, R6, 0.25 ;  /* 0x3e80000006137820 */ /* 0x000fe20000410000 */
[----:B------:R-:W-:-:S04]  /*580f0*/  FSEL R23, R22, 33.25, !P0 ;  /* 0x4205000016177808 */ /* 0x000fc80004000000 */
[----:B------:R0:W1:Y:S01]  /*58100*/  MUFU.RCP R38, R23 ;  /* 0x0000001700267308 */ /* 0x0000620000001000 */
[----:B------:R-:W-:Y:S02]  /*58110*/  FSEL R22, R19, R6, P0 ;  /* 0x0000000613167208 */ /* 0x000fe40000000000 */
[----:B------:R-:W-:Y:S01]  /*58120*/  FSETP.GT.FTZ.AND P0, PT, R110, 8.50705917302346158658e+37, PT ;  /* 0x7e8000006e00780b */ /* 0x000fe20003f14000 */
[----:B-----5:R-:W-:-:S03]  /*58130*/  FMUL.FTZ R24, R33, UR31 ;  /* 0x0000001f21187c20 */ /* 0x020fc60008410000 */
[----:B------:R-:W-:Y:S01]  /*58140*/  FSEL R29, R29, 33.5, !P0 ;  /* 0x420600001d1d7808 */ /* 0x000fe20004000000 */
[----:B------:R-:W-:Y:S01]  /*58150*/  FFMA.FTZ R24, R35, UR25, R24 ;  /* 0x0000001923187c23 */ /* 0x000fe20008010018 */
[----:B0-----:R-:W-:Y:S02]  /*58160*/  IADD3 R23, PT, PT, R30, 0x16, RZ ;  /* 0x000000161e177810 */ /* 0x001fe40007ffe0ff */
[----:B------:R-:W0:Y:S01]  /*58170*/  MUFU.RCP R10, R29 ;  /* 0x0000001d000a7308 */ /* 0x000e220000001000 */
[----:B-1----:R-:W-:-:S04]  /*58180*/  FFMA.FTZ R3, R38, R22, R5 ;  /* 0x0000001626037223 */ /* 0x002fc80000010005 */
[----:B------:R-:W-:-:S04]  /*58190*/  FADD.FTZ R22, -R3, R24 ;  /* 0x0000001803167221 */ /* 0x000fc80000010100 */
[----:B------:R-:W-:-:S05]  /*581a0*/  FMUL.FTZ R19, R22, 0.25 ;  /* 0x3e80000016137820 */ /* 0x000fca0000410000 */
        /* <DEDUP_REMOVED lines=15> */
[----:B------:R-:W-:Y:S01]  /*582a0*/  FSETP.GT.FTZ.AND P0, PT, R111, 8.50705917302346158658e+37, PT ;  /* 0x7e8000006f00780b */ /* 0x000fe20003f14000 */
[----:B------:R-:W-:Y:S01]  /*582b0*/  FADD.FTZ R16, R16, R21 ;  /* 0x0000001510107221 */ /* 0x000fe20000010000 */
[----:B------:R-:W-:Y:S01]  /*582c0*/  MOV R21, 0x43080000 ;  /* 0x4308000000157802 */ /* 0x000fe20000000f00 */
[----:B------:R-:W-:Y:S01]  /*582d0*/  FADD.FTZ R13, R34, -R13 ;  /* 0x8000000d220d7221 */ /* 0x000fe20000010000 */
[----:B------:R-:W-:Y:S01]  /*582e0*/  FADD.FTZ R5, R14, -R5 ;  /* 0x800000050e057221 */ /* 0x000fe20000010000 */
[----:B------:R-:W-:-:S02]  /*582f0*/  FADD.FTZ R15, R16, R15 ;  /* 0x0000000f100f7221 */ /* 0x000fc40000010000 */
[----:B------:R-:W-:Y:S01]  /*58300*/  FFMA.FTZ R7, R12, R13, R7 ;  /* 0x0000000d0c077223 */ /* 0x000fe20000010007 */
[----:B0-----:R-:W-:Y:S02]  /*58310*/  HFMA2 R23, -RZ, RZ, 3.517578125, 0 ;  /* 0x43090000ff177431 */ /* 0x001fe400000001ff */
[----:B------:R-:W-:Y:S01]  /*58320*/  FADD.FTZ R15, R15, R2 ;  /* 0x000000020f0f7221 */ /* 0x000fe20000010000 */
[----:B------:R-:W-:-:S03]  /*58330*/  FFMA.FTZ R5, R20, R5, R7 ;  /* 0x0000000514057223 */ /* 0x000fc60000010007 */
[----:B------:R-:W-:-:S04]  /*58340*/  FADD.FTZ R18, R15, R18 ;  /* 0x000000120f127221 */ /* 0x000fc80000010000 */
[----:B------:R-:W-:Y:S01]  /*58350*/  FADD.FTZ R25, R18, R25 ;  /* 0x0000001912197221 */ /* 0x000fe20000010000 */
[----:B------:R-:W-:-:S04]  /*58360*/  DEPBAR.LE SB5, 0x3 ;  /* 0x0000d0c00000791a */ /* 0x000fc80000000000 */
[----:B-1----:R-:W-:Y:S01]  /*58370*/  FMUL.FTZ R30, R17, UR28 ;  /* 0x0000001c111e7c20 */ /* 0x002fe20008410000 */
[----:B------:R-:W-:-:S03]  /*58380*/  FMUL.FTZ R16, R27, UR29 ;  /* 0x0000001d1b107c20 */ /* 0x000fc60008410000 */
[----:B------:R-:W-:Y:S01]  /*58390*/  FFMA.FTZ R30, R19, UR26, R30 ;  /* 0x0000001a131e7c23 */ /* 0x000fe2000801001e */
[----:B------:R-:W-:Y:S01]  /*583a0*/  HFMA2 R19, -RZ, RZ, 3.513671875, 0 ;  /* 0x43070000ff137431 */ /* 0x000fe200000001ff */
[----:B------:R-:W-:-:S04]  /*583b0*/  DEPBAR.LE SB5, 0x2 ;  /* 0x0000d0800000791a */ /* 0x000fc80000000000 */
[----:B------:R-:W-:Y:S01]  /*583c0*/  FFMA.FTZ R16, R29, UR27, R16 ;  /* 0x0000001b1d107c23 */ /* 0x000fe20008010010 */
[----:B------:R-:W0:Y:S01]  /*583d0*/  LDCU.128 UR24, c[0x3][0x220] ;  /* 0x00c04400ff1877ac */ /* 0x000e220008000c00 */
[----:B------:R-:W-:-:S04]  /*583e0*/  FADD.FTZ R38, -R11, R30 ;  /* 0x0000001e0b267221 */ /* 0x000fc80000010100 */
[----:B------:R-:W-:Y:S01]  /*583f0*/  FMUL.FTZ R17, R38, 0.25 ;  /* 0x3e80000026117820 */ /* 0x000fe20000410000 */
[----:B------:R-:W-:-:S04]  /*58400*/  FSEL R37, R19, 33.75, !P0 ;  /* 0x4207000013257808 */ /* 0x000fc80004000000 */
[----:B------:R-:W-:Y:S01]  /*58410*/  FSEL R10, R17, R38, P0 ;  /* 0x00000026110a7208 */ /* 0x000fe20000000000 */
[----:B------:R-:W1:Y:S01]  /*58420*/  MUFU.RCP R40, R37 ;  /* 0x0000002500287308 */ /* 0x000e620000001000 */
[----:B------:R-:W-:-:S04]  /*58430*/  FSETP.GT.FTZ.AND P0, PT, R156, 8.50705917302346158658e+37, PT ;  /* 0x7e8000009c00780b */ /* 0x000fc80003f14000 */
[----:B------:R-:W-:-:S04]  /*58440*/  FSEL R21, R21, 34, !P0 ;  /* 0x4208000015157808 */ /* 0x000fc80004000000 */
[----:B------:R-:W2:Y:S01]  /*58450*/  MUFU.RCP R42, R21 ;  /* 0x00000015002a7308 */ /* 0x000ea20000001000 */
[----:B-1----:R-:W-:-:S04]  /*58460*/  FFMA.FTZ R17, R40, R10, R11 ;  /* 0x0000000a28117223 */ /* 0x002fc8000001000b */
[----:B------:R-:W-:-:S04]  /*58470*/  FADD.FTZ R10, -R17, R16 ;  /* 0x00000010110a7221 */ /* 0x000fc80000010100 */
[----:B------:R-:W-:Y:S01]  /*58480*/  FMUL.FTZ R19, R10, 0.25 ;  /* 0x3e8000000a137820 */ /* 0x000fe20000410000 */
[----:B------:R-:W-:-:S04]  /*58490*/  DEPBAR.LE SB5, 0x1 ;  /* 0x0000d0400000791a */ /* 0x000fc80000000000 */
[----:B------:R-:W-:Y:S01]  /*584a0*/  FMUL.FTZ R2, R33, UR30 ;  /* 0x0000001e21027c20 */ /* 0x000fe20008410000 */
[----:B------:R-:W-:Y:S02]  /*584b0*/  FSEL R40, R19, R10, P0 ;  /* 0x0000000a13287208 */ /* 0x000fe40000000000 */
[----:B------:R-:W-:Y:S01]  /*584c0*/  FSETP.GT.FTZ.AND P0, PT, R157, 8.50705917302346158658e+37, PT ;  /* 0x7e8000009d00780b */ /* 0x000fe20003f14000 */
[----:B0----5:R-:W-:Y:S02]  /*584d0*/  FFMA.FTZ R2, R35, UR24, R2 ;  /* 0x0000001823027c23 */ /* 0x021fe40008010002 */
[----:B--2---:R-:W-:Y:S01]  /*584e0*/  FFMA.FTZ R15, R42, R40, R17 ;  /* 0x000000282a0f7223 */ /* 0x004fe20000010011 */
[----:B------:R-:W-:-:S03]  /*584f0*/  FSEL R23, R23, 34.25, !P0 ;  /* 0x4209000017177808 */ /* 0x000fc60004000000 */
[----:B------:R-:W-:Y:S01]  /*58500*/  FADD.FTZ R40, -R15, R2 ;  /* 0x000000020f287221 */ /* 0x000fe20000010100 */
[----:B------:R-:W0:Y:S03]  /*58510*/  MUFU.RCP R12, R23 ;  /* 0x00000017000c7308 */ /* 0x000e260000001000 */
[----:B------:R-:W-:-:S05]  /*58520*/  FMUL.FTZ R19, R40, 0.25 ;  /* 0x3e80000028137820 */ /* 0x000fca0000410000 */
[----:B------:R-:W-:Y:S02]  /*58530*/  FSEL R42, R19, R40, P0 ;  /* 0x00000028132a7208 */ /* 0x000fe40000000000 */
[----:B------:R-:W-:Y:S01]  /*58540*/  ISETP.NE.AND P0, PT, R126, RZ, PT ;  /* 0x000000ff7e00720c */ /* 0x000fe20003f05270 */
[----:B------:R-:W1:Y:S02]  /*58550*/  LDCU.128 UR16, c[0x3][0x2550] ;  /* 0x00c4aa00ff1077ac */ /* 0x000e640008000c00 */
[----:B0-----:R-:W-:Y:S01]  /*58560*/  FFMA.FTZ R7, R12, R42, R15 ;  /* 0x0000002a0c077223 */ /* 0x001fe2000001000f */
[----:B------:R-:W-:Y:S01]  /*58570*/  IADD3 R12, PT, PT, R4, UR23, RZ ;  /* 0x00000017040c7c10 */ /* 0x000fe2000fffe0ff */
[----:B------:R-:W-:Y:S01]  /*58580*/  UIADD3 UR8, UPT, UPT, UR10, 0x16, UR13 ;  /* 0x000000160a087890 */ /* 0x000fe2000fffe00d */
[----:B------:R-:W-:Y:S01]  /*58590*/  P2R R37, PR, RZ, 0x40 ;  /* 0x00000040ff257803 */ /* 0x000fe20000000000 */
[----:B------:R-:W-:Y:S02]  /*585a0*/  UIADD3 UR9, UPT, UPT, UR10, 0x16, UR14 ;  /* 0x000000160a097890 */ /* 0x000fe4000fffe00e */
[----:B------:R-:W-:-:S02]  /*585b0*/  UIADD3 UR12, UPT, UPT, UR10, 0x16, UR15 ;  /* 0x000000160a0c7890 */ /* 0x000fc4000fffe00f */
[----:B------:R-:W-:-:S05]  /*585c0*/  IMAD R12, R119, UR8, R12 ;  /* 0x00000008770c7c24 */ /* 0x000fca000f8e020c */
[----:B------:R-:W-:Y:S02]  /*585d0*/  IADD3 R12, PT, PT, R12, 0x16, RZ ;  /* 0x000000160c0c7810 */ /* 0x000fe40007ffe0ff */
[C---:B-1----:R-:W-:Y:S02]  /*585e0*/  IADD3 R18, PT, PT, R4.reuse, UR16, RZ ;  /* 0x0000001004127c10 */ /* 0x042fe4000fffe0ff */
[----:B------:R-:W5:Y:S01]  /*585f0*/  TLD.LZ RZ, R13, R12, UR6, 1D, 0x1 ;  /* 0x00ff06ff0c0d7f66 */ /* 0x000f6200081e01ff */
[----:B------:R-:W-:Y:S02]  /*58600*/  IADD3 R20, PT, PT, R4, UR17, RZ ;  /* 0x0000001104147c10 */ /* 0x000fe4000fffe0ff */
[----:B------:R-:W-:-:S03]  /*58610*/  IMAD R18, R119, UR9, R18 ;  /* 0x0000000977127c24 */ /* 0x000fc6000f8e0212 */
[----:B------:R-:W-:Y:S02]  /*58620*/  IMAD R20, R119, UR12, R20 ;  /* 0x0000000c77147c24 */ /* 0x000fe4000f8e0214 */
[----:B------:R-:W-:Y:S02]  /*58630*/  IADD3 R19, PT, PT, R18, 0x16, RZ ;  /* 0x0000001612137810 */ /* 0x000fe40007ffe0ff */
[----:B------:R-:W5:Y:S01]  /*58640*/  TLD.LZ RZ, R18, R12, UR4, 1D, 0x1 ;  /* 0x00ff04ff0c127f66 */ /* 0x000f6200081e01ff */
[----:B------:R-:W-:Y:S01]  /*58650*/  IADD3 R27, PT, PT, R20, 0x16, RZ ;  /* 0x00000016141b7810 */ /* 0x000fe20007ffe0ff */
[----:B------:R-:W5:Y:S01]  /*58660*/  TLD.LZ RZ, R21, R19, UR6, 1D, 0x1 ;  /* 0x00ff06ff13157f66 */ /* 0x000f6200081e01ff */
[----:B------:R-:W5:Y:S02]  /*58670*/  TLD.LZ RZ, R23, R19, UR4, 1D, 0x1 ;  /* 0x00ff04ff13177f66 */ /* 0x000f6400081e01ff */
[----:B------:R-:W5:Y:S01]  /*58680*/  TLD.LZ RZ, R29, R27, UR6, 1D, 0x1 ;  /* 0x00ff06ff1b1d7f66 */ /* 0x000f6200081e01ff */
[----:B------:R-:W5:Y:S01]  /*58690*/  TLD.LZ RZ, R31, R27, UR4, 1D, 0x1 ;  /* 0x00ff04ff1b1f7f66 */ /* 0x000f6200081e01ff */
[----:B------:R-:W-:Y:S01]  /*586a0*/  FSETP.GT.FTZ.AND P6, PT, R158, 8.50705917302346158658e+37, PT ;  /* 0x7e8000009e00780b */ /* 0x000fe20003fd4000 */
[----:B------:R-:W-:Y:S01]  /*586b0*/  FADD.FTZ R0, R25, R0 ;  /* 0x0000000019007221 */ /* 0x000fe20000010000 */
[----:B------:R-:W-:Y:S01]  /*586c0*/  MOV R33, 0x430a0000 ;  /* 0x430a000000217802 */ /* 0x000fe20000000f00 */
[----:B------:R-:W0:Y:S01]  /*586d0*/  LDCU.128 UR12, c[0x3][0x14f0] ;  /* 0x00c29e00ff0c77ac */ /* 0x000e220008000c00 */
[----:B------:R-:W-:Y:S01]  /*586e0*/  FADD.FTZ R3, R26, -R3 ;  /* 0x800000031a037221 */ /* 0x000fe20000010000 */
[----:B------:R-:W-:Y:S01]  /*586f0*/  FADD.FTZ R9, R0, R9 ;  /* 0x0000000900097221 */ /* 0x000fe20000010000 */
[----:B------:R-:W-:Y:S01]  /*58700*/  FSEL R33, R33, 34.5, !P6 ;  /* 0x420a000021217808 */ /* 0x000fe20007000000 */
[----:B------:R-:W-:Y:S01]  /*58710*/  FADD.FTZ R11, R24, -R11 ;  /* 0x8000000b180b7221 */ /* 0x000fe20000010000 */
[----:B------:R-:W-:Y:S01]  /*58720*/  FFMA.FTZ R3, R6, R3, R5 ;  /* 0x0000000306037223 */ /* 0x000fe20000010005 */
[----:B------:R-:W-:Y:S01]  /*58730*/  FADD.FTZ R9, R9, R8 ;  /* 0x0000000809097221 */ /* 0x000fe20000010000 */
[----:B------:R-:W1:Y:S01]  /*58740*/  MUFU.RCP R42, R33 ;  /* 0x00000021002a7308 */ /* 0x000e620000001000 */
[----:B------:R-:W-:Y:S01]  /*58750*/  IADD3 R6, PT, PT, R4, UR18, RZ ;  /* 0x0000001204067c10 */ /* 0x000fe2000fffe0ff */
[----:B------:R-:W-:Y:S01]  /*58760*/  FFMA.FTZ R3, R22, R11, R3 ;  /* 0x0000000b16037223 */ /* 0x000fe20000010003 */
[----:B------:R-:W-:Y:S01]  /*58770*/  FADD.FTZ R9, R9, R36 ;  /* 0x0000002409097221 */ /* 0x000fe20000010000 */
[----:B------:R-:W-:-:S02]  /*58780*/  IADD3 R22, PT, PT, R4, UR19, RZ ;  /* 0x0000001304167c10 */ /* 0x000fc4000fffe0ff */
[----:B------:R-:W-:Y:S01]  /*58790*/  MOV R25, 0x430c0000 ;  /* 0x430c000000197802 */ /* 0x000fe20000000f00 */
[----:B------:R-:W-:Y:S01]  /*587a0*/  FADD.FTZ R9, R9, R28 ;  /* 0x0000001c09097221 */ /* 0x000fe20000010000 */
[----:B0-----:R-:W-:Y:S02]  /*587b0*/  UIADD3 UR8, UPT, UPT, UR10, 0x16, UR12 ;  /* 0x000000160a087890 */ /* 0x001fe4000fffe00c */
[----:B------:R-:W-:Y:S02]  /*587c0*/  UIADD3 UR9, UPT, UPT, UR10, 0x16, UR13 ;  /* 0x000000160a097890 */ /* 0x000fe4000fffe00d */
[----:B------:R-:W-:Y:S02]  /*587d0*/  UIADD3 UR12, UPT, UPT, UR10, 0x16, UR14 ;  /* 0x000000160a0c7890 */ /* 0x000fe4000fffe00e */
[C---:B------:R-:W-:Y:S02]  /*587e0*/  IMAD R6, R119.reuse, UR8, R6 ;  /* 0x0000000877067c24 */ /* 0x040fe4000f8e0206 */
[----:B------:R-:W-:-:S03]  /*587f0*/  IMAD R22, R119, UR9, R22 ;  /* 0x0000000977167c24 */ /* 0x000fc6000f8e0216 */
[----:B------:R-:W-:-:S04]  /*58800*/  IADD3 R6, PT, PT, R6, 0x16, RZ ;  /* 0x0000001606067810 */ /* 0x000fc80007ffe0ff */
[----:B------:R-:W5:Y:S01]  /*58810*/  TLD.LZ RZ, R11, R6, UR6, 1D, 0x1 ;  /* 0x00ff06ff060b7f66 */ /* 0x000f6200081e01ff */
[----:B------:R-:W-:-:S04]  /*58820*/  DEPBAR.LE SB5, 0x5 ;  /* 0x0000d1400000791a */ /* 0x000fc80000000000 */
[----:B------:R-:W-:Y:S01]  /*58830*/  FMUL.FTZ R13, R13, UR31 ;  /* 0x0000001f0d0d7c20 */ /* 0x000fe20008410000 */
[----:B------:R-:W0:Y:S03]  /*58840*/  LDCU.128 UR28, c[0x3][0x480] ;  /* 0x00c09000ff1c77ac */ /* 0x000e260008000c00 */
[----:B------:R-:W-:-:S04]  /*58850*/  FFMA.FTZ R18, R18, UR25, R13 ;  /* 0x0000001912127c23 */ /* 0x000fc8000801000d */
[----:B------:R-:W-:-:S04]  /*58860*/  FADD.FTZ R20, -R7, R18 ;  /* 0x0000001207147221 */ /* 0x000fc80000010100 */
[----:B------:R-:W-:Y:S01]  /*58870*/  FMUL.FTZ R13, R20, 0.25 ;  /* 0x3e800000140d7820 */ /* 0x000fe20000410000 */
[----:B------:R-:W-:-:S04]  /*58880*/  DEPBAR.LE SB5, 0x4 ;  /* 0x0000d1000000791a */ /* 0x000fc80000000000 */
[----:B0-----:R-:W-:Y:S01]  /*58890*/  FMUL.FTZ R0, R21, UR28 ;  /* 0x0000001c15007c20 */ /* 0x001fe20008410000 */
[----:B------:R-:W-:Y:S02]  /*588a0*/  MOV R21, 0x430b0000 ;  /* 0x430b000000157802 */ /* 0x000fe40000000f00 */
[----:B------:R-:W-:Y:S02]  /*588b0*/  FSEL R12, R13, R20, P6 ;  /* 0x000000140d0c7208 */ /* 0x000fe40003000000 */
[----:B------:R-:W-:Y:S01]  /*588c0*/  FSETP.GT.FTZ.AND P6, PT, R112, 8.50705917302346158658e+37, PT ;  /* 0x7e8000007000780b */ /* 0x000fe20003fd4000 */
[----:B------:R-:W-:-:S04]  /*588d0*/  DEPBAR.LE SB5, 0x3 ;  /* 0x0000d0c00000791a */ /* 0x000fc80000000000 */
[----:B------:R-:W-:Y:S01]  /*588e0*/  FFMA.FTZ R0, R23, UR26, R0 ;  /* 0x0000001a17007c23 */ /* 0x000fe20008010000 */
[----:B-1----:R-:W-:Y:S01]  /*588f0*/  FFMA.FTZ R13, R42, R12, R7 ;  /* 0x0000000c2a0d7223 */ /* 0x002fe20000010007 */
[----:B------:R-:W-:-:S03]  /*58900*/  FSEL R23, R21, 34.75, !P6 ;  /* 0x420b000015177808 */ /* 0x000fc60007000000 */
[----:B------:R-:W-:Y:S01]  /*58910*/  FADD.FTZ R12, -R13, R0 ;  /* 0x000000000d0c7221 */ /* 0x000fe20000010100 */
[----:B------:R0:W1:Y:S03]  /*58920*/  MUFU.RCP R36, R23 ;  /* 0x0000001700247308 */ /* 0x0000660000001000 */
[----:B------:R-:W-:Y:S01]  /*58930*/  FMUL.FTZ R19, R12, 0.25 ;  /* 0x3e8000000c137820 */ /* 0x000fe20000410000 */
[----:B------:R-:W-:-:S04]  /*58940*/  DEPBAR.LE SB5, 0x1 ;  /* 0x0000d0400000791a */ /* 0x000fc80000000000 */
[----:B------:R-:W-:Y:S01]  /*58950*/  FMUL.FTZ R8, R29, UR29 ;  /* 0x0000001d1d087c20 */ /* 0x000fe20008410000 */
[----:B------:R-:W-:-:S03]  /*58960*/  FSEL R42, R19, R12, P6 ;  /* 0x0000000c132a7208 */ /* 0x000fc60003000000 */
[----:B------:R-:W-:Y:S01]  /*58970*/  FFMA.FTZ R8, R31, UR27, R8 ;  /* 0x0000001b1f087c23 */ /* 0x000fe20008010008 */
[----:B------:R-:W-:Y:S01]  /*58980*/  FSETP.GT.FTZ.AND P6, PT, R113, 8.50705917302346158658e+37, PT ;  /* 0x7e8000007100780b */ /* 0x000fe20003fd4000 */
[----:B------:R-:W2:Y:S01]  /*58990*/  LDCU.128 UR24, c[0x3][0x2560] ;  /* 0x00c4ac00ff1877ac */ /* 0x000ea20008000c00 */
[----:B0-----:R-:W-:Y:S02]  /*589a0*/  IADD3 R23, PT, PT, R22, 0x16, RZ ;  /* 0x0000001616177810 */ /* 0x001fe40007ffe0ff */
[----:B------:R-:W-:Y:S01]  /*589b0*/  FSEL R25, R25, 35, !P6 ;  /* 0x420c000019197808 */ /* 0x000fe20007000000 */
[----:B-1----:R-:W-:-:S03]  /*589c0*/  FFMA.FTZ R19, R36, R42, R13 ;  /* 0x0000002a24137223 */ /* 0x002fc6000001000d */
[----:B------:R0:W1:Y:S01]  /*589d0*/  MUFU.RCP R28, R25 ;  /* 0x00000019001c7308 */ /* 0x0000620000001000 */
[----:B------:R-:W-:-:S04]  /*589e0*/  FADD.FTZ R36, -R19, R8 ;  /* 0x0000000813247221 */ /* 0x000fc80000010100 */
[----:B------:R-:W-:-:S05]  /*589f0*/  FMUL.FTZ R21, R36, 0.25 ;  /* 0x3e80000024157820 */ /* 0x000fca0000410000 */
[----:B------:R-:W-:Y:S02]  /*58a00*/  FSEL R42, R21, R36, P6 ;  /* 0x00000024152a7208 */ /* 0x000fe40003000000 */
[----:B------:R-:W5:Y:S01]  /*58a10*/  TLD.LZ RZ, R21, R6, UR4, 1D, 0x1 ;  /* 0x00ff04ff06157f66 */ /* 0x000f6200081e01ff */
[----:B0-----:R-:W5:Y:S01]  /*58a20*/  TLD.LZ RZ, R25, R23, UR6, 1D, 0x1 ;  /* 0x00ff06ff17197f66 */ /* 0x001f6200081e01ff */
[----:B------:R0:W5:Y:S01]  /*58a30*/  TLD.LZ RZ, R27, R23, UR4, 1D, 0x1 ;  /* 0x00ff04ff171b7f66 */ /* 0x00016200081e01ff */
[----:B-1----:R-:W-:Y:S01]  /*58a40*/  FFMA.FTZ R5, R28, R42, R19 ;  /* 0x0000002a1c057223 */ /* 0x002fe20000010013 */
[----:B--2---:R-:W-:-:S05]  /*58a50*/  IADD3 R28, PT, PT, R4, UR24, RZ ;  /* 0x00000018041c7c10 */ /* 0x004fca000fffe0ff */
[----:B------:R-:W-:-:S05]  /*58a60*/  IMAD R28, R119, UR12, R28 ;  /* 0x0000000c771c7c24 */ /* 0x000fca000f8e021c */
[----:B------:R-:W-:-:S04]  /*58a70*/  IADD3 R29, PT, PT, R28, 0x16, RZ ;  /* 0x000000161c1d7810 */ /* 0x000fc80007ffe0ff */
[----:B------:R-:W5:Y:S01]  /*58a80*/  TLD.LZ RZ, R31, R29, UR6, 1D, 0x1 ;  /* 0x00ff06ff1d1f7f66 */ /* 0x000f6200081e01ff */
[----:B------:R1:W5:Y:S01]  /*58a90*/  TLD.LZ RZ, R33, R29, UR4, 1D, 0x1 ;  /* 0x00ff04ff1d217f66 */ /* 0x00036200081e01ff */
[----:B------:R-:W2:Y:S01]  /*58aa0*/  LDCU.128 UR20, c[0x3][0x230] ;  /* 0x00c04600ff1477ac */ /* 0x000ea20008000c00 */
[----:B------:R-:W-:-:S04]  /*58ab0*/  DEPBAR.LE SB5, 0x5 ;  /* 0x0000d1400000791a */ /* 0x000fc80000000000 */
[----:B------:R-:W-:Y:S01]  /*58ac0*/  FMUL.FTZ R22, R11, UR30 ;  /* 0x0000001e0b167c20 */ /* 0x000fe20008410000 */
[----:B------:R-:W-:Y:S01]  /*58ad0*/  FSETP.GT.FTZ.AND P6, PT, R114, 8.50705917302346158658e+37, PT ;  /* 0x7e8000007200780b */ /* 0x000fe20003fd4000 */
[----:B------:R-:W-:Y:S01]  /*58ae0*/  FADD.FTZ R9, R9, R32 ;  /* 0x0000002009097221 */ /* 0x000fe20000010000 */
[----:B0-----:R-:W-:Y:S01]  /*58af0*/  MOV R23, 0x430e0000 ;  /* 0x430e000000177802 */ /* 0x001fe20000000f00 */
[----:B------:R-:W-:Y:S01]  /*58b00*/  FADD.FTZ R17, R30, -R17 ;  /* 0x800000111e117221 */ /* 0x000fe20000010000 */
[----:B------:R-:W-:Y:S01]  /*58b10*/  FADD.FTZ R15, R16, -R15 ;  /* 0x8000000f100f7221 */ /* 0x000fe20000010000 */
[----:B------:R-:W-:Y:S01]  /*58b20*/  FADD.FTZ R9, R9, R34 ;  /* 0x0000002209097221 */ /* 0x000fe20000010000 */
[----:B------:R-:W-:Y:S01]  /*58b30*/  FADD.FTZ R7, R2, -R7 ;  /* 0x8000000702077221 */ /* 0x000fe20000010000 */
[----:B------:R-:W-:Y:S01]  /*58b40*/  FFMA.FTZ R3, R38, R17, R3 ;  /* 0x0000001126037223 */ /* 0x000fe20000010003 */
[----:B------:R-:W0:Y:S01]  /*58b50*/  LDCU.128 UR16, c[0x3][0x1500] ;  /* 0x00c2a000ff1077ac */ /* 0x000e220008000c00 */
[----:B------:R-:W-:Y:S01]  /*58b60*/  FADD.FTZ R9, R9, R14 ;  /* 0x0000000e09097221 */ /* 0x000fe20000010000 */
[----:B------:R-:W-:Y:S01]  /*58b70*/  FADD.FTZ R13, R18, -R13 ;  /* 0x8000000d120d7221 */ /* 0x000fe20000010000 */
[----:B------:R-:W-:Y:S01]  /*58b80*/  FFMA.FTZ R3, R10, R15, R3 ;  /* 0x0000000f0a037223 */ /* 0x000fe20000010003 */
[----:B------:R-:W3:Y:S01]  /*58b90*/  LDCU.128 UR32, c[0x3][0x2570] ;  /* 0x00c4ae00ff2077ac */ /* 0x000ee20008000c00 */
[----:B------:R-:W-:Y:S01]  /*58ba0*/  FADD.FTZ R9, R9, R26 ;  /* 0x0000001a09097221 */ /* 0x000fe20000010000 */
[----:B------:R-:W-:Y:S01]  /*58bb0*/  FADD.FTZ R19, R0, -R19 ;  /* 0x8000001300137221 */ /* 0x000fe20000010000 */
[----:B------:R-:W-:Y:S01]  /*58bc0*/  FFMA.FTZ R3, R40, R7, R3 ;  /* 0x0000000728037223 */ /* 0x000fe20000010003 */
[----:B------:R-:W-:Y:S01]  /*58bd0*/  UIADD3 UR8, UPT, UPT, UR10, 0x16, UR15 ;  /* 0x000000160a087890 */ /* 0x000fe2000fffe00f */
[----:B------:R-:W-:Y:S01]  /*58be0*/  FADD.FTZ R9, R9, R24 ;  /* 0x0000001809097221 */ /* 0x000fe20000010000 */
[----:B------:R-:W-:Y:S01]  /*58bf0*/  IADD3 R10, PT, PT, R4, UR27, RZ ;  /* 0x0000001b040a7c10 */ /* 0x000fe2000fffe0ff */
[----:B------:R-:W-:-:S02]  /*58c00*/  FFMA.FTZ R3, R20, R13, R3 ;  /* 0x0000000d14037223 */ /* 0x000fc40000010003 */
[----:B------:R-:W-:Y:S02]  /*58c10*/  FADD.FTZ R9, R9, R30 ;  /* 0x0000001e09097221 */ /* 0x000fe40000010000 */
[----:B------:R-:W-:Y:S02]  /*58c20*/  FFMA.FTZ R3, R12, R19, R3 ;  /* 0x000000130c037223 */ /* 0x000fe40000010003 */
[----:B------:R-:W-:Y:S01]  /*58c30*/  FADD.FTZ R9, R9, R16 ;  /* 0x0000001009097221 */ /* 0x000fe20000010000 */
[----:B0-----:R-:W-:Y:S02]  /*58c40*/  UIADD3 UR9, UPT, UPT, UR10, 0x16, UR16 ;  /* 0x000000160a097890 */ /* 0x001fe4000fffe010 */
[----:B------:R-:W-:Y:S01]  /*58c50*/  UIADD3 UR12, UPT, UPT, UR10, 0x16, UR17 ;  /* 0x000000160a0c7890 */ /* 0x000fe2000fffe011 */
[----:B------:R-:W-:Y:S01]  /*58c60*/  FADD.FTZ R9, R9, R2 ;  /* 0x0000000209097221 */ /* 0x000fe20000010000 */
[C---:B------:R-:W-:Y:S01]  /*58c70*/  IADD3 R2, PT, PT, R4.reuse, UR25, RZ ;  /* 0x0000001904027c10 */ /* 0x040fe2000fffe0ff */
[----:B------:R-:W-:Y:S01]  /*58c80*/  UIADD3 UR13, UPT, UPT, UR10, 0x16, UR18 ;  /* 0x000000160a0d7890 */ /* 0x000fe2000fffe012 */
[C---:B---3--:R-:W-:Y:S01]  /*58c90*/  IADD3 R20, PT, PT, R4.reuse, UR35, RZ ;  /* 0x0000002304147c10 */ /* 0x048fe2000fffe0ff */
[----:B------:R-:W-:Y:S01]  /*58ca0*/  FADD.FTZ R9, R9, R18 ;  /* 0x0000001209097221 */ /* 0x000fe20000010000 */
[----:B------:R-:W-:Y:S01]  /*58cb0*/  UIADD3 UR14, UPT, UPT, UR10, 0x16, UR19 ;  /* 0x000000160a0e7890 */ /* 0x000fe2000fffe013 */
[----:B------:R-:W-:Y:S01]  /*58cc0*/  IMAD R2, R119, UR8, R2 ;  /* 0x0000000877027c24 */ /* 0x000fe2000f8e0202 */
[C---:B------:R-:W-:Y:S01]  /*58cd0*/  IADD3 R12, PT, PT, R4.reuse, UR32, RZ ;  /* 0x00000020040c7c10 */ /* 0x040fe2000fffe0ff */
[----:B------:R-:W-:Y:S01]  /*58ce0*/  FADD.FTZ R9, R9, R0 ;  /* 0x0000000009097221 */ /* 0x000fe20000010000 */
[----:B------:R-:W-:Y:S01]  /*58cf0*/  IMAD R10, R119, UR12, R10 ;  /* 0x0000000c770a7c24 */ /* 0x000fe2000f8e020a */
[----:B------:R-:W-:-:S02]  /*58d00*/  IADD3 R16, PT, PT, R4, UR33, RZ ;  /* 0x0000002104107c10 */ /* 0x000fc4000fffe0ff */
[----:B------:R-:W-:Y:S01]  /*58d10*/  IADD3 R2, PT, PT, R2, 0x16, RZ ;  /* 0x0000001602027810 */ /* 0x000fe20007ffe0ff */
[----:B------:R-:W-:Y:S01]  /*58d20*/  FADD.FTZ R9, R9, R8 ;  /* 0x0000000809097221 */ /* 0x000fe20000010000 */
[C---:B------:R-:W-:Y:S01]  /*58d30*/  IMAD R12, R119.reuse, UR13, R12 ;  /* 0x0000000d770c7c24 */ /* 0x040fe2000f8e020c */
[----:B------:R-:W-:Y:S01]  /*58d40*/  IADD3 R18, PT, PT, R4, UR34, RZ ;  /* 0x0000002204127c10 */ /* 0x000fe2000fffe0ff */
[----:B------:R-:W-:-:S03]  /*58d50*/  IMAD R16, R119, UR14, R16 ;  /* 0x0000000e77107c24 */ /* 0x000fc6000f8e0210 */
[----:B------:R-:W-:Y:S02]  /*58d60*/  IADD3 R13, PT, PT, R12, 0x16, RZ ;  /* 0x000000160c0d7810 */ /* 0x000fe40007ffe0ff */
[----:B------:R-:W-:Y:S01]  /*58d70*/  IADD3 R17, PT, PT, R16, 0x16, RZ ;  /* 0x0000001610117810 */ /* 0x000fe20007ffe0ff */
[----:B------:R-:W-:-:S04]  /*58d80*/  DEPBAR.LE SB5, 0x3 ;  /* 0x0000d0c00000791a */ /* 0x000fc80000000000 */
[----:B--2---:R-:W-:Y:S01]  /*58d90*/  FFMA.FTZ R22, R21, UR20, R22 ;  /* 0x0000001415167c23 */ /* 0x004fe20008010016 */
[----:B------:R-:W-:Y:S01]  /*58da0*/  MOV R21, 0x430d0000 ;  /* 0x430d000000157802 */ /* 0x000fe20000000f00 */
[----:B------:R-:W-:Y:S01]  /*58db0*/  FMUL.FTZ R32, R25, UR31 ;  /* 0x0000001f19207c20 */ /* 0x000fe20008410000 */
[----:B------:R-:W0:Y:S01]  /*58dc0*/  LDCU.128 UR28, c[0x3][0x490] ;  /* 0x00c09200ff1c77ac */ /* 0x000e220008000c00 */
[----:B------:R-:W-:Y:S01]  /*58dd0*/  FADD.FTZ R28, -R5, R22 ;  /* 0x00000016051c7221 */ /* 0x000fe20000010100 */
[----:B------:R-:W-:Y:S01]  /*58de0*/  FSEL R35, R21, 35.25, !P6 ;  /* 0x420d000015237808 */ /* 0x000fe20007000000 */
[----:B------:R-:W-:-:S04]  /*58df0*/  DEPBAR.LE SB5, 0x2 ;  /* 0x0000d0800000791a */ /* 0x000fc80000000000 */
[----:B------:R-:W-:Y:S01]  /*58e00*/  FFMA.FTZ R32, R27, UR21, R32 ;  /* 0x000000151b207c23 */ /* 0x000fe20008010020 */
[----:B------:R-:W2:Y:S01]  /*58e10*/  LDCU.64 UR20, c[0x3][0x1510] ;  /* 0x00c2a200ff1477ac */ /* 0x000ea20008000a00 */
[----:B------:R-:W-:Y:S01]  /*58e20*/  FMUL.FTZ R11, R28, 0.25 ;  /* 0x3e8000001c0b7820 */ /* 0x000fe20000410000 */
[----:B------:R-:W3:Y:S01]  /*58e30*/  MUFU.RCP R34, R35 ;  /* 0x0000002300227308 */ /* 0x000ee20000001000 */
[----:B------:R-:W-:Y:S01]  /*58e40*/  FADD.FTZ R9, R9, R22 ;  /* 0x0000001609097221 */ /* 0x000fe20000010000 */
[----:B------:R-:W-:Y:S02]  /*58e50*/  MOV R27, 0x430f0000 ;  /* 0x430f0000001b7802 */ /* 0x000fe40000000f00 */
[----:B------:R-:W-:Y:S01]  /*58e60*/  FSEL R6, R11, R28, P6 ;  /* 0x0000001c0b067208 */ /* 0x000fe20003000000 */
[----:B------:R-:W-:Y:S01]  /*58e70*/  FADD.FTZ R9, R9, R32 ;  /* 0x0000002009097221 */ /* 0x000fe20000010000 */
[----:B------:R-:W-:-:S04]  /*58e80*/  FSETP.GT.FTZ.AND P6, PT, R115, 8.50705917302346158658e+37, PT ;  /* 0x7e8000007300780b */ /* 0x000fc80003fd4000 */
[----:B------:R-:W-:-:S04]  /*58e90*/  FSEL R25, R23, 35.5, !P6 ;  /* 0x420e000017197808 */ /* 0x000fc80007000000 */
[----:B------:R-:W4:Y:S01]  /*58ea0*/  MUFU.RCP R26, R25 ;  /* 0x00000019001a7308 */ /* 0x000f220000001000 */
[----:B--2---:R-:W-:Y:S01]  /*58eb0*/  UIADD3 UR15, UPT, UPT, UR10, 0x16, UR20 ;  /* 0x000000160a0f7890 */ /* 0x004fe2000fffe014 */
[--C-:B---3--:R-:W-:Y:S01]  /*58ec0*/  FFMA.FTZ R11, R34, R6, R5.reuse ;  /* 0x00000006220b7223 */ /* 0x108fe20000010005 */
[----:B------:R-:W-:Y:S01]  /*58ed0*/  FADD.FTZ R5, R8, -R5 ;  /* 0x8000000508057221 */ /* 0x000fe20000010000 */
[----:B------:R-:W-:Y:S01]  /*58ee0*/  UIADD3 UR10, UPT, UPT, UR10, 0x16, UR21 ;  /* 0x000000160a0a7890 */ /* 0x000fe2000fffe015 */
[----:B------:R-:W-:Y:S01]  /*58ef0*/  IADD3 R8, PT, PT, R4, UR26, RZ ;  /* 0x0000001a04087c10 */ /* 0x000fe2000fffe0ff */
[----:B------:R-:W-:Y:S01]  /*58f00*/  FADD.FTZ R6, -R11, R32 ;  /* 0x000000200b067221 */ /* 0x000fe20000010100 */
[----:B------:R-:W-:Y:S01]  /*58f10*/  FFMA.FTZ R3, R36, R5, R3 ;  /* 0x0000000524037223 */ /* 0x000fe20000010003 */
[C---:B------:R-:W-:Y:S02]  /*58f20*/  IMAD R18, R119.reuse, UR15, R18 ;  /* 0x0000000f77127c24 */ /* 0x040fe4000f8e0212 */
[----:B------:R-:W-:Y:S01]  /*58f30*/  FMUL.FTZ R21, R6, 0.25 ;  /* 0x3e80000006157820 */ /* 0x000fe20000410000 */
[----:B------:R-:W-:-:S04]  /*58f40*/  IMAD R8, R119, UR9, R8 ;  /* 0x0000000977087c24 */ /* 0x000fc8000f8e0208 */
[----:B------:R-:W-:Y:S02]  /*58f50*/  FSEL R34, R21, R6, P6 ;  /* 0x0000000615227208 */ /* 0x000fe40003000000 */
[----:B------:R-:W-:Y:S02]  /*58f60*/  IADD3 R8, PT, PT, R8, 0x16, RZ ;  /* 0x0000001608087810 */ /* 0x000fe40007ffe0ff */
[----:B-1----:R-:W-:Y:S01]  /*58f70*/  FSEL R29, R27, 35.75, !P0 ;  /* 0x420f00001b1d7808 */ /* 0x002fe20004000000 */
[--C-:B----4-:R-:W-:Y:S01]  /*58f80*/  FFMA.FTZ R21, R26, R34, R11.reuse ;  /* 0x000000221a157223 */ /* 0x110fe2000001000b */
[----:B------:R-:W-:Y:S01]  /*58f90*/  FADD.FTZ R11, R22, -R11 ;  /* 0x8000000b160b7221 */ /* 0x000fe20000010000 */
[----:B------:R-:W-:-:S04]  /*58fa0*/  DEPBAR.LE SB5, 0x1 ;  /* 0x0000d0400000791a */ /* 0x000fc80000000000 */
[----:B0-----:R-:W-:Y:S01]  /*58fb0*/  FMUL.FTZ R14, R31, UR28 ;  /* 0x0000001c1f0e7c20 */ /* 0x001fe20008410000 */
[----:B------:R-:W-:Y:S01]  /*58fc0*/  ISETP.NE.AND P6, PT, R37, RZ, PT ;  /* 0x000000ff2500720c */ /* 0x000fe20003fc5270 */
[----:B------:R-:W-:Y:S01]  /*58fd0*/  FADD.FTZ R0, R32, -R21 ;  /* 0x8000001520007221 */ /* 0x000fe20000010000 */
[----:B------:R-:W-:Y:S01]  /*58fe0*/  FFMA.FTZ R3, R28, R11, R3 ;  /* 0x0000000b1c037223 */ /* 0x000fe20000010003 */
[----:B-----5:R-:W-:-:S03]  /*58ff0*/  FFMA.FTZ R14, R33, UR22, R14 ;  /* 0x00000016210e7c23 */ /* 0x020fc6000801000e */
[----:B------:R-:W-:Y:S01]  /*59000*/  FFMA.FTZ R0, R6, R0, R3 ;  /* 0x0000000006007223 */ /* 0x000fe20000010003 */
[----:B------:R-:W-:Y:S01]  /*59010*/  IMAD R3, R119, UR10, R20 ;  /* 0x0000000a77037c24 */ /* 0x000fe2000f8e0214 */
[----:B------:R-:W-:Y:S01]  /*59020*/  IADD3 R6, PT, PT, R10, 0x16, RZ ;  /* 0x000000160a067810 */ /* 0x000fe20007ffe0ff */
[--C-:B------:R-:W-:Y:S01]  /*59030*/  FADD.FTZ R23, -R21, R14.reuse ;  /* 0x0000000e15177221 */ /* 0x100fe20000010100 */
[----:B------:R-:W-:Y:S02]  /*59040*/  IADD3 R20, PT, PT, R18, 0x16, RZ ;  /* 0x0000001612147810 */ /* 0x000fe40007ffe0ff */
[----:B------:R-:W-:Y:S01]  /*59050*/  IADD3 R25, PT, PT, R3, 0x16, RZ ;  /* 0x0000001603197810 */ /* 0x000fe20007ffe0ff */
[----:B------:R-:W-:Y:S01]  /*59060*/  FMUL.FTZ R26, R23, 0.25 ;  /* 0x3e800000171a7820 */ /* 0x000fe20000410000 */
        /* <DEDUP_REMOVED lines=11> */
[----:B------:R-:W-:Y:S01]  /*59120*/  TLD.LZ RZ, R24, R20, UR4, 1D, 0x1 ;  /* 0x00ff04ff14187f66 */ /* 0x000fe200081e01ff */
[----:B------:R-:W5:Y:S01]  /*59130*/  TLD.LZ RZ, R27, R25, UR6, 1D, 0x1 ;  /* 0x00ff06ff191b7f66 */ /* 0x000f6200081e01ff */
[----:B------:R2:W5:Y:S01]  /*59140*/  TLD.LZ RZ, R28, R25, UR4, 1D, 0x1 ;  /* 0x00ff04ff191c7f66 */ /* 0x00056200081e01ff */
[----:B0-----:R-:W0:Y:S01]  /*59150*/  MUFU.RCP R2, R29 ;  /* 0x0000001d00027308 */ /* 0x001e220000001000 */
[----:B------:R-:W-:Y:S01]  /*59160*/  FSEL R26, R26, R23, P0 ;  /* 0x000000171a1a7208 */ /* 0x000fe20000000000 */
[----:B------:R-:W-:Y:S01]  /*59170*/  FADD.FTZ R9, R9, R14 ;  /* 0x0000000e09097221 */ /* 0x000fe20000010000 */
[----:B------:R-:W3:Y:S01]  /*59180*/  LDCU.128 UR12, c[0x3][0x4a0] ;  /* 0x00c09400ff0c77ac */ /* 0x000ee20008000c00 */
[----:B-1----:R-:W-:Y:S01]  /*59190*/  MOV R6, 0x43100000 ;  /* 0x4310000000067802 */ /* 0x002fe20000000f00 */
[----:B------:R-:W-:Y:S01]  /*591a0*/  IMAD R119, R119, UR11, R4 ;  /* 0x0000000b77777c24 */ /* 0x000fe2000f8e0204 */
[----:B------:R-:W-:-:S02]  /*591b0*/  FSETP.GT.FTZ.AND P0, PT, R116, 8.50705917302346158658e+37, PT ;  /* 0x7e8000007400780b */ /* 0x000fc40003f14000 */
[----:B------:R-:W-:Y:S02]  /*591c0*/  FSEL R8, R6, 36, !P1 ;  /* 0x4210000006087808 */ /* 0x000fe40004800000 */
[----:B------:R-:W-:-:S04]  /*591d0*/  MOV R4, 0x43160000 ;  /* 0x4316000000047802 */ /* 0x000fc80000000f00 */
[----:B------:R-:W1:Y:S01]  /*591e0*/  MUFU.RCP R8, R8 ;  /* 0x0000000800087308 */ /* 0x000e620000001000 */
[----:B0-----:R-:W-:-:S04]  /*591f0*/  FFMA.FTZ R21, R2, R26, R21 ;  /* 0x0000001a02157223 */ /* 0x001fc80000010015 */
[----:B------:R-:W-:-:S04]  /*59200*/  FADD.FTZ R2, R14, -R21 ;  /* 0x800000150e027221 */ /* 0x000fc80000010000 */
[----:B------:R-:W-:Y:S01]  /*59210*/  FFMA.FTZ R0, R23, R2, R0 ;  /* 0x0000000217007223 */ /* 0x000fe20000010000 */
[----:B--2---:R-:W0:Y:S01]  /*59220*/  LDCU.128 UR4, c[0x3][0x240] ;  /* 0x00c04800ff0477ac */ /* 0x004e220008000c00 */
[----:B------:R-:W-:-:S04]  /*59230*/  DEPBAR.LE SB5, 0x6 ;  /* 0x0000d1800000791a */ /* 0x000fc80000000000 */
[----:B------:R-:W-:Y:S01]  /*59240*/  FMUL.FTZ R2, R3, UR29 ;  /* 0x0000001d03027c20 */ /* 0x000fe20008410000 */
[----:B------:R-:W-:-:S03]  /*59250*/  FMUL.FTZ R7, R7, UR30 ;  /* 0x0000001e07077c20 */ /* 0x000fc60008410000 */
[----:B------:R-:W-:Y:S01]  /*59260*/  FFMA.FTZ R2, R5, UR23, R2 ;  /* 0x0000001705027c23 */ /* 0x000fe20008010002 */
[----:B------:R-:W-:-:S04]  /*59270*/  DEPBAR.LE SB5, 0x4 ;  /* 0x0000d1000000791a */ /* 0x000fc80000000000 */
[----:B------:R-:W-:Y:S01]  /*59280*/  FMUL.FTZ R11, R11, UR31 ;  /* 0x0000001f0b0b7c20 */ /* 0x000fe20008410000 */
[----:B0-----:R-:W-:Y:S01]  /*59290*/  FFMA.FTZ R10, R10, UR4, R7 ;  /* 0x000000040a0a7c23 */ /* 0x001fe20008010007 */
[----:B---3--:R-:W-:Y:S01]  /*592a0*/  FMUL.FTZ R15, R15, UR12 ;  /* 0x0000000c0f0f7c20 */ /* 0x008fe20008410000 */
[--C-:B------:R-:W-:Y:S01]  /*592b0*/  FADD.FTZ R3, -R21, R2.reuse ;  /* 0x0000000215037221 */ /* 0x100fe20000010100 */
[----:B------:R-:W-:Y:S01]  /*592c0*/  FADD.FTZ R9, R9, R2 ;  /* 0x0000000209097221 */ /* 0x000fe20000010000 */
[----:B------:R-:W-:Y:S01]  /*592d0*/  FFMA.FTZ R12, R12, UR5, R11 ;  /* 0x000000050c0c7c23 */ /* 0x000fe2000801000b */
[----:B------:R-:W-:-:S04]  /*592e0*/  DEPBAR.LE SB5, 0x2 ;  /* 0x0000d0800000791a */ /* 0x000fc80000000000 */
[----:B------:R-:W-:Y:S01]  /*592f0*/  FFMA.FTZ R16, R16, UR6, R15 ;  /* 0x0000000610107c23 */ /* 0x000fe2000801000f */
[----:B------:R-:W-:Y:S01]  /*59300*/  FMUL.FTZ R6, R3, 0.25 ;  /* 0x3e80000003067820 */ /* 0x000fe20000410000 */
[----:B------:R-:W-:Y:S01]  /*59310*/  FMUL.FTZ R18, R18, UR13 ;  /* 0x0000000d12127c20 */ /* 0x000fe20008410000 */
[----:B------:R-:W0:Y:S01]  /*59320*/  LDCU.64 UR4, c[0x3][0x250] ;  /* 0x00c04a00ff0477ac */ /* 0x000e220008000a00 */
[----:B------:R-:W-:-:S04]  /*59330*/  DEPBAR.LE SB5, 0x1 ;  /* 0x0000d0400000791a */ /* 0x000fc80000000000 */
[----:B------:R-:W-:Y:S01]  /*59340*/  FMUL.FTZ R27, R27, UR15 ;  /* 0x0000000f1b1b7c20 */ /* 0x000fe20008410000 */
[----:B------:R-:W-:Y:S01]  /*59350*/  FADD.FTZ R9, R9, R10 ;  /* 0x0000000a09097221 */ /* 0x000fe20000010000 */
[----:B------:R-:W-:Y:S01]  /*59360*/  FSEL R6, R6, R3, P1 ;  /* 0x0000000306067208 */ /* 0x000fe20000800000 */
[----:B------:R-:W-:Y:S02]  /*59370*/  FFMA.FTZ R18, R19, UR7, R18 ;  /* 0x0000000713127c23 */ /* 0x000fe40008010012 */
[----:B------:R-:W-:Y:S02]  /*59380*/  FADD.FTZ R9, R9, R12 ;  /* 0x0000000c09097221 */ /* 0x000fe40000010000 */
[----:B-1----:R-:W-:Y:S01]  /*59390*/  FFMA.FTZ R21, R8, R6, R21 ;  /* 0x0000000608157223 */ /* 0x002fe20000010015 */
[----:B------:R-:W-:Y:S01]  /*593a0*/  MOV R6, 0x43110000 ;  /* 0x4311000000067802 */ /* 0x000fe20000000f00 */
[----:B------:R-:W-:Y:S01]  /*593b0*/  FADD.FTZ R9, R9, R16 ;  /* 0x0000001009097221 */ /* 0x000fe20000010000 */
[----:B------:R-:W-:Y:S01]  /*593c0*/  MOV R8, 0x43150000 ;  /* 0x4315000000087802 */ /* 0x000fe20000000f00 */
[----:B------:R-:W-:Y:S01]  /*593d0*/  FADD.FTZ R5, R2, -R21 ;  /* 0x8000001502057221 */ /* 0x000fe20000010000 */
[----:B------:R-:W-:Y:S01]  /*593e0*/  FSEL R6, R6, 36.25, !P2 ;  /* 0x4211000006067808 */ /* 0x000fe20005000000 */
[----:B------:R-:W-:Y:S01]  /*593f0*/  FADD.FTZ R9, R9, R18 ;  /* 0x0000001209097221 */ /* 0x000fe20000010000 */
[----:B------:R-:W-:Y:S01]  /*59400*/  FSEL R8, R8, 37.25, !P6 ;  /* 0x4215000008087808 */ /* 0x000fe20007000000 */
[----:B------:R-:W-:Y:S01]  /*59410*/  FFMA.FTZ R0, R3, R5, R0 ;  /* 0x0000000503007223 */ /* 0x000fe20000010000 */
[----:B------:R-:W-:Y:S01]  /*59420*/  FADD.FTZ R3, -R21, R10 ;  /* 0x0000000a15037221 */ /* 0x000fe20000010100 */
[----:B------:R-:W-:Y:S01]  /*59430*/  MOV R5, 0x43120000 ;  /* 0x4312000000057802 */ /* 0x000fe20000000f00 */
[----:B------:R-:W1:Y:S01]  /*59440*/  MUFU.RCP R6, R6 ;  /* 0x0000000600067308 */ /* 0x000e620000001000 */
[----:B0----5:R-:W-:Y:S01]  /*59450*/  FFMA.FTZ R28, R28, UR5, R27 ;  /* 0x000000051c1c7c23 */ /* 0x021fe2000801001b */
[----:B------:R-:W-:Y:S01]  /*59460*/  FMUL.FTZ R2, R3, 0.25 ;  /* 0x3e80000003027820 */ /* 0x000fe20000410000 */
[----:B------:R-:W-:-:S04]  /*59470*/  FSEL R5, R5, 36.5, !P3 ;  /* 0x4212000005057808 */ /* 0x000fc80005800000 */
[----:B------:R-:W-:Y:S01]  /*59480*/  FSEL R2, R2, R3, P2 ;  /* 0x0000000302027208 */ /* 0x000fe20001000000 */
[----:B------:R-:W-:Y:S04]  /*59490*/  MUFU.RCP R8, R8 ;  /* 0x0000000800087308 */ /* 0x000fe80000001000 */
[----:B-1----:R-:W-:-:S04]  /*594a0*/  FFMA.FTZ R21, R6, R2, R21 ;  /* 0x0000000206157223 */ /* 0x002fc80000010015 */
[----:B------:R0:W1:Y:S01]  /*594b0*/  MUFU.RCP R6, R5 ;  /* 0x0000000500067308 */ /* 0x0000620000001000 */
[----:B------:R-:W-:-:S04]  /*594c0*/  FADD.FTZ R2, R10, -R21 ;  /* 0x800000150a027221 */ /* 0x000fc80000010000 */
[----:B------:R-:W-:Y:S01]  /*594d0*/  FFMA.FTZ R0, R3, R2, R0 ;  /* 0x0000000203007223 */ /* 0x000fe20000010000 */
[----:B------:R-:W-:Y:S01]  /*594e0*/  FADD.FTZ R3, -R21, R12 ;  /* 0x0000000c15037221 */ /* 0x000fe20000010100 */
[----:B0-----:R-:W-:-:S03]  /*594f0*/  MOV R5, 0x43140000 ;  /* 0x4314000000057802 */ /* 0x001fc60000000f00 */
[----:B------:R-:W-:Y:S01]  /*59500*/  FMUL.FTZ R2, R3, 0.25 ;  /* 0x3e80000003027820 */ /* 0x000fe20000410000 */
[----:B------:R-:W-:Y:S01]  /*59510*/  FSEL R7, R5, 37, !P5 ;  /* 0x4214000005077808 */ /* 0x000fe20006800000 */
[----:B------:R-:W-:-:S03]  /*59520*/  FMUL.FTZ R5, R22, UR14 ;  /* 0x0000000e16057c20 */ /* 0x000fc60008410000 */
[----:B------:R-:W-:Y:S01]  /*59530*/  FSEL R2, R2, R3, P3 ;  /* 0x0000000302027208 */ /* 0x000fe20001800000 */
[----:B------:R-:W-:Y:S01]  /*59540*/  FFMA.FTZ R24, R24, UR4, R5 ;  /* 0x0000000418187c23 */ /* 0x000fe20008010005 */
[----:B------:R-:W0:Y:S03]  /*59550*/  LDCU.64 UR4, c[0x0][0x358] ;  /* 0x00006b00ff0477ac */ /* 0x000e260008000a00 */
[----:B-1----:R-:W-:Y:S01]  /*59560*/  FFMA.FTZ R21, R6, R2, R21 ;  /* 0x0000000206157223 */ /* 0x002fe20000010015 */
[----:B------:R-:W-:Y:S01]  /*59570*/  MOV R6, 0x43130000 ;  /* 0x4313000000067802 */ /* 0x000fe20000000f00 */
[----:B------:R-:W-:Y:S02]  /*59580*/  FADD.FTZ R9, R9, R24 ;  /* 0x0000001809097221 */ /* 0x000fe40000010000 */
[----:B------:R-:W-:Y:S01]  /*59590*/  FADD.FTZ R2, R12, -R21 ;  /* 0x800000150c027221 */ /* 0x000fe20000010000 */
[----:B------:R-:W-:Y:S01]  /*595a0*/  FSEL R6, R6, 36.75, !P4 ;  /* 0x4213000006067808 */ /* 0x000fe20006000000 */
[----:B------:R-:W-:-:S02]  /*595b0*/  FADD.FTZ R9, R9, R28 ;  /* 0x0000001c09097221 */ /* 0x000fc40000010000 */
[----:B------:R-:W-:Y:S01]  /*595c0*/  FFMA.FTZ R0, R3, R2, R0 ;  /* 0x0000000203007223 */ /* 0x000fe20000010000 */
[----:B------:R-:W-:Y:S01]  /*595d0*/  FADD.FTZ R3, -R21, R16 ;  /* 0x0000001015037221 */ /* 0x000fe20000010100 */
[----:B------:R-:W-:Y:S01]  /*595e0*/  FMUL.FTZ R9, R9, 0.0066666668280959129333 ;  /* 0x3bda740e09097820 */ /* 0x000fe20000410000 */
[----:B------:R-:W1:Y:S02]  /*595f0*/  MUFU.RCP R6, R6 ;  /* 0x0000000600067308 */ /* 0x000e640000001000 */
[----:B------:R-:W-:Y:S01]  /*59600*/  FMUL.FTZ R2, R3, 0.25 ;  /* 0x3e80000003027820 */ /* 0x000fe20000410000 */
[----:B------:R-:W-:-:S04]  /*59610*/  FMUL.FTZ R9, R9, R9 ;  /* 0x0000000909097220 */ /* 0x000fc80000410000 */
[----:B------:R-:W-:-:S05]  /*59620*/  FSEL R2, R2, R3, P4 ;  /* 0x0000000302027208 */ /* 0x000fca0002000000 */
[----:B-1----:R-:W-:Y:S02]  /*59630*/  FFMA.FTZ R21, R6, R2, R21 ;  /* 0x0000000206157223 */ /* 0x002fe40000010015 */
[----:B------:R-:W1:Y:S02]  /*59640*/  MUFU.RCP R6, R7 ;  /* 0x0000000700067308 */ /* 0x000e640000001000 */
[----:B------:R-:W-:-:S04]  /*59650*/  FADD.FTZ R2, R16, -R21 ;  /* 0x8000001510027221 */ /* 0x000fc80000010000 */
[----:B------:R-:W-:Y:S01]  /*59660*/  FFMA.FTZ R0, R3, R2, R0 ;  /* 0x0000000203007223 */ /* 0x000fe20000010000 */
[----:B------:R-:W-:-:S04]  /*59670*/  FADD.FTZ R3, -R21, R18 ;  /* 0x0000001215037221 */ /* 0x000fc80000010100 */
[----:B------:R-:W-:-:S05]  /*59680*/  FMUL.FTZ R2, R3, 0.25 ;  /* 0x3e80000003027820 */ /* 0x000fca0000410000 */
[----:B------:R-:W-:-:S05]  /*59690*/  FSEL R2, R2, R3, P5 ;  /* 0x0000000302027208 */ /* 0x000fca0002800000 */
[----:B-1----:R-:W-:Y:S01]  /*596a0*/  FFMA.FTZ R21, R6, R2, R21 ;  /* 0x0000000206157223 */ /* 0x002fe20000010015 */
[----:B------:R-:W-:-:S03]  /*596b0*/  FSEL R6, R4, 37.5, !P0 ;  /* 0x4216000004067808 */ /* 0x000fc60004000000 */
[----:B------:R-:W-:-:S03]  /*596c0*/  FADD.FTZ R5, -R21, R24 ;  /* 0x0000001815057221 */ /* 0x000fc60000010100 */
[----:B------:R-:W1:Y:S01]  /*596d0*/  MUFU.RCP R6, R6 ;  /* 0x0000000600067308 */ /* 0x000e620000001000 */
[----:B------:R-:W-:-:S05]  /*596e0*/  FMUL.FTZ R2, R5, 0.25 ;  /* 0x3e80000005027820 */ /* 0x000fca0000410000 */
[----:B------:R-:W-:-:S05]  /*596f0*/  FSEL R2, R2, R5, P6 ;  /* 0x0000000502027208 */ /* 0x000fca0003000000 */
[--C-:B------:R-:W-:Y:S01]  /*59700*/  FFMA.FTZ R7, R8, R2, R21.reuse ;  /* 0x0000000208077223 */ /* 0x100fe20000010015 */
[----:B------:R-:W-:-:S03]  /*59710*/  FADD.FTZ R21, R18, -R21 ;  /* 0x8000001512157221 */ /* 0x000fc60000010000 */
[----:B------:R-:W-:Y:S01]  /*59720*/  FADD.FTZ R11, -R7, R28 ;  /* 0x0000001c070b7221 */ /* 0x000fe20000010100 */
[----:B------:R-:W-:-:S03]  /*59730*/  FFMA.FTZ R0, R3, R21, R0 ;  /* 0x0000001503007223 */ /* 0x000fc60000010000 */
[----:B------:R-:W-:-:S05]  /*59740*/  FMUL.FTZ R2, R11, 0.25 ;  /* 0x3e8000000b027820 */ /* 0x000fca0000410000 */
[----:B------:R-:W-:Y:S01]  /*59750*/  FSEL R4, R2, R11, P0 ;  /* 0x0000000b02047208 */ /* 0x000fe20000000000 */
[----:B------:R-:W-:-:S04]  /*59760*/  FADD.FTZ R2, R24, -R7 ;  /* 0x8000000718027221 */ /* 0x000fc80000010000 */
[----:B-1----:R-:W-:Y:S01]  /*59770*/  FFMA.FTZ R7, R6, R4, R7 ;  /* 0x0000000406077223 */ /* 0x002fe20000010007 */
[----:B------:R-:W-:Y:S02]  /*59780*/  FFMA.FTZ R0, R5, R2, R0 ;  /* 0x0000000205007223 */ /* 0x000fe40000010000 */
[----:B------:R-:W1:Y:S01]  /*59790*/  LDC.64 R2, c[0x0][0x388] ;  /* 0x0000e200ff027b82 */ /* 0x000e620000000a00 */
[----:B------:R-:W-:-:S04]  /*597a0*/  FADD.FTZ R7, R28, -R7 ;  /* 0x800000071c077221 */ /* 0x000fc80000010000 */
[----:B------:R-:W-:-:S04]  /*597b0*/  FFMA.FTZ R0, R11, R7, R0 ;  /* 0x000000070b007223 */ /* 0x000fc80000010000 */
[----:B------:R-:W-:-:S05]  /*597c0*/  FMUL.FTZ R0, R0, 0.0067114094272255897522 ;  /* 0x3bdbeb6200007820 */ /* 0x000fca0000410000 */
[----:B------:R-:W-:Y:S01]  /*597d0*/  FSETP.GT.FTZ.AND P0, PT, |R0|, 8.50705917302346158658e+37, PT ;  /* 0x7e8000000000780b */ /* 0x000fe20003f14200 */
[----:B-1----:R-:W-:-:S12]  /*597e0*/  IMAD.WIDE R2, R119, 0x4, R2 ;  /* 0x0000000477027825 */ /* 0x002fd800078e0202 */
[----:B------:R-:W-:Y:S01]  /*597f0*/  @P0 FMUL.FTZ R0, R0, 0.25 ;  /* 0x3e80000000000820 */ /* 0x000fe20000410000 */
[----:B------:R-:W-:-:S05]  /*59800*/  @P0 FMUL.FTZ R9, R9, 0.25 ;  /* 0x3e80000009090820 */ /* 0x000fca0000410000 */
[----:B------:R-:W1:Y:S02]  /*59810*/  MUFU.RCP R0, R0 ;  /* 0x0000000000007308 */ /* 0x000e640000001000 */
[----:B-1----:R-:W-:-:S05]  /*59820*/  FMUL.FTZ R4, R0, R9 ;  /* 0x0000000900047220 */ /* 0x002fca0000410000 */
[----:B------:R-:W-:-:S13]  /*59830*/  FSETP.GT.FTZ.AND P0, PT, R4, R117, PT ;  /* 0x000000750400720b */ /* 0x000fda0003f14000 */
[----:B------:R-:W-:-:S05]  /*59840*/  @P0 MOV R117, R4 ;  /* 0x0000000400750202 */ /* 0x000fca0000000f00 */
[----:B0-----:R-:W-:Y:S01]  /*59850*/  STG.E desc[UR4][R2.64+0x58], R117 ;  /* 0x0000587502007986 */ /* 0x001fe2000c101904 */
[----:B------:R-:W-:Y:S05]  /*59860*/  EXIT ;  /* 0x000000000000794d */ /* 0x000fea0003800000 */
.L_x_10:
        /* <DEDUP_REMOVED lines=9> */
.L_x_12:


//--------------------- .nv.shared.reserved.0     --------------------------
	.section	.nv.shared.reserved.0,"aw",@nobits
	.weak		__nv_reservedSMEM_offset_0_alias
	.size		__nv_reservedSMEM_offset_0_alias, 0, 64
	.other		__nv_reservedSMEM_offset_0_alias,@"STO_CUDA_RESERVED_SHARED STV_DEFAULT"
__nv_reservedSMEM_offset_0_alias:
	.zero		0
	.zero		64


//--------------------- SYMBOLS --------------------------

	.type		.nv.reservedSmem.offset0,@object
	.size		.nv.reservedSmem.offset0,0x4
	.type		t_img,@"STT_CUDA_TEXTURE"
	.type		t_grad_x,@"STT_CUDA_TEXTURE"
	.type		t_grad_y,@"STT_CUDA_TEXTURE"
